// auto-generated by cutlass_sweep.gemm — config: {"arch": "sm_100", "cluster_m": 4, "cluster_n": 2, "dtype": "mxfp8_e4m3", "dtype_b": "mxfp8_e4m3", "layout": "nt", "stages": 0, "tile_k": 128, "tile_m": 256, "tile_n": 128}
#include "cutlass/cutlass.h"
#include "cutlass/gemm/collective/collective_builder.hpp"
#include "cutlass/gemm/device/gemm_universal_adapter.h"
#include "cutlass/gemm/kernel/gemm_universal.hpp"
#include "cutlass/epilogue/collective/collective_builder.hpp"

using ElemA = cutlass::mx_float8_t<cutlass::float_e4m3_t>;
using ElemB = cutlass::mx_float8_t<cutlass::float_e4m3_t>;
using ElemCD = cutlass::bfloat16_t;
using Acc  = float;
using TileShape    = cute::Shape<cute::_256, cute::_128, cute::_128>;
using ClusterShape = cute::Shape<cute::_4, cute::_2, cute::_1>;

using CollectiveEpilogue = typename cutlass::epilogue::collective::CollectiveBuilder<
    cutlass::arch::Sm100, cutlass::arch::OpClassTensorOp,
    TileShape, ClusterShape,
    cutlass::epilogue::collective::EpilogueTileAuto,
    Acc, Acc,
    ElemCD, cutlass::layout::RowMajor, 128 / cutlass::sizeof_bits<ElemCD>::value,
    ElemCD, cutlass::layout::RowMajor, 128 / cutlass::sizeof_bits<ElemCD>::value,
    cutlass::epilogue::collective::EpilogueScheduleAuto
  >::CollectiveOp;

using CollectiveMainloop = typename cutlass::gemm::collective::CollectiveBuilder<
    cutlass::arch::Sm100, cutlass::arch::OpClassBlockScaledTensorOp,
    ElemA, cutlass::layout::RowMajor, 32,
    ElemB, cutlass::layout::ColumnMajor, 32,
    Acc,
    TileShape, ClusterShape,
    cutlass::gemm::collective::StageCountAutoCarveout<static_cast<int>(sizeof(typename CollectiveEpilogue::SharedStorage))>,
    cutlass::gemm::collective::KernelScheduleAuto
  >::CollectiveOp;

using GemmKernel = cutlass::gemm::kernel::GemmUniversal<
    cute::Shape<int,int,int,int>,
    CollectiveMainloop,
    CollectiveEpilogue
>;
using Gemm = cutlass::gemm::device::GemmUniversalAdapter<GemmKernel>;

// Force the device kernel symbol into the cubin without needing a host main.
auto* _anchor = &cutlass::device_kernel<GemmKernel>;


// ===== COMPILED SASS (sm_100a) =====

	.target	sm_100a

	.elftype	@"ET_EXEC"


//--------------------- .note.nv.tkinfo           --------------------------
	.section	.note.nv.tkinfo,"",@"SHT_NOTE"
	.sectionflags	@"SHF_NOTE_NV_TKINFO"
	.tkinfo
        /*0018*/ 	.word	0x00000002
        /*0030*/ 	.string	""
        /*0030*/ 	.string	"ptxas"
        /*0030*/ 	.string	"Cuda compilation tools, release 13.0, V13.0.88"
        /*0030*/ 	.string	"Build cuda_13.0.r13.0/compiler.36424714_0"
        /*0030*/ 	.string	"-arch sm_100a -m 64 "



//--------------------- .note.nv.cuinfo           --------------------------
	.section	.note.nv.cuinfo,"",@"SHT_NOTE"
	.sectionflags	@"SHF_NOTE_NV_CUINFO"
        /*0018*/ 	.short	0x0002
        /*001a*/ 	.short	0x0064
        /*001c*/ 	.short	0x0082
	.zero		2


//--------------------- .nv.info                  --------------------------
	.section	.nv.info,"",@"SHT_CUDA_INFO"
	.align	4


	//----- nvinfo : EIATTR_REGCOUNT
	.align		4
        /*0000*/ 	.byte	0x04, 0x2f
        /*0002*/ 	.short	(.L_19 - .L_18)
	.align		4
.L_18:
        /*0004*/ 	.word	index@(_ZN7cutlass13device_kernelINS_4gemm6kernel13GemmUniversalIN4cute5tupleIJiiiiEEENS1_10collective13CollectiveMmaINS1_46MainloopSm100TmaUmmaWarpSpecializedBlockScaledILi7ELi2ELi2ENS5_IJNS4_1CILi4EEENSA_ILi2EEENSA_ILi1EEEEEEEENS5_IJNSA_ILi256EEENSA_ILi128EEESH_EEENS5_IJNS_12float_e4m3_tENS_13float_ue8m0_tEEEENS5_IJNS5_IJlSD_lEEENS4_6LayoutINS5_IJNS5_IJNS5_IJNSA_ILi32EEESB_EEEiEEESQ_NS5_IJSD_iEEEEEENS5_IJNS5_IJNS5_IJNSA_ILi16EEESB_EEEiEEENS5_IJNS5_IJNSA_ILi0EEESD_EEENSA_ILi512EEEEEENS5_IJSW_iEEEEEEEEEEESL_S13_NS4_8TiledMMAINS4_8MMA_AtomIJNS4_27SM100_MMA_MXF8F6F4_2x1SM_SSISJ_SJ_fSK_Li256ELi128ELNS4_4UMMA5MajorE0ELS18_0ELNS17_7ScaleInE0ELS19_0EEEEEENSN_INS5_IJSD_SD_SD_EEENS5_IJSW_SW_SW_EEEEENS5_IJNS4_10UnderscoreES1F_S1F_EEEEENS5_IJNS4_28SM100_TMA_2SM_LOAD_MULTICASTES1I_EEENS5_IJNS4_14ComposedLayoutINS4_7SwizzleILi3ELi4ELi3EEENS4_18smem_ptr_flag_bitsILi8EEENSN_INS5_IJNSA_ILi8EEESH_EEENS5_IJSH_SD_EEEEEEENSN_INS5_IJNS5_IJNS5_IJSP_SD_EEENS5_IJSO_SD_EEEEEESD_NS5_IJSB_SD_EEEEEENS5_IJNS5_IJNS5_IJSU_SY_EEESX_EEESW_NS5_IJSD_SY_EEEEEEEEEEEvNS4_8identityES1J_S24_vS25_EENS_8epilogue10collective18CollectiveEpilogueINS27_23Sm100TmaWarpSpecializedILi4ELi2ELi32ELb1ELb0EEEJNS5_IJSH_SH_SH_EEENS5_IJNSN_ISH_SD_EENSN_ISO_SD_EEEEENS_10bfloat16_tESM_S2G_SM_NS27_6fusion15FusionCallbacksIS2B_NS2H_17LinearCombinationIS2G_fS2G_fLNS_15FloatRoundStyleE2EEES2C_S2F_JEEENS4_5SM1004TMEM4LOAD26SM100_TMEM_LOAD_32dp32b32xENS4_13SM90_TMA_LOADENS1K_INS1L_ILi2ELi4ELi3EEENS1N_ILi16EEENSN_INS5_IJS1P_SO_EEES1V_EEEENS4_39AutoVectorizingCopyWithAssumedAlignmentILi128EEENS4_14SM90_TMA_STOREES2W_S2Y_S2Y_EEEvvEEEEvNT_6ParamsE)
        /*0008*/ 	.word	0x0000007a


	//----- nvinfo : EIATTR_FRAME_SIZE
	.align		4
.L_19:
        /*000c*/ 	.byte	0x04, 0x11
        /*000e*/ 	.short	(.L_21 - .L_20)
	.align		4
.L_20:
        /*0010*/ 	.word	index@($__internal_2_$__cuda_sm10x_tcgen05_guardrail_trap_unallocated_columns_being_dealloced)
        /*0014*/ 	.word	0x00000000


	//----- nvinfo : EIATTR_FRAME_SIZE
	.align		4
.L_21:
        /*0018*/ 	.byte	0x04, 0x11
        /*001a*/ 	.short	(.L_23 - .L_22)
	.align		4
.L_22:
        /*001c*/ 	.word	index@($__internal_1_$__cuda_sm10x_tcgen05_guardrail_trap_phase_invalid_during_alloc)
        /*0020*/ 	.word	0x00000000


	//----- nvinfo : EIATTR_FRAME_SIZE
	.align		4
.L_23:
        /*0024*/ 	.byte	0x04, 0x11
        /*0026*/ 	.short	(.L_25 - .L_24)
	.align		4
.L_24:
        /*0028*/ 	.word	index@($__internal_0_$__cuda_sm10x_tcgen05_guardrail_trap_col_being_dealloced_not_returned_by_alloc)
        /*002c*/ 	.word	0x00000000


	//----- nvinfo : EIATTR_FRAME_SIZE
	.align		4
.L_25:
        /*0030*/ 	.byte	0x04, 0x11
        /*0032*/ 	.short	(.L_27 - .L_26)
	.align		4
.L_26:
        /*0034*/ 	.word	index@(_ZN7cutlass13device_kernelINS_4gemm6kernel13GemmUniversalIN4cute5tupleIJiiiiEEENS1_10collective13CollectiveMmaINS1_46MainloopSm100TmaUmmaWarpSpecializedBlockScaledILi7ELi2ELi2ENS5_IJNS4_1CILi4EEENSA_ILi2EEENSA_ILi1EEEEEEEENS5_IJNSA_ILi256EEENSA_ILi128EEESH_EEENS5_IJNS_12float_e4m3_tENS_13float_ue8m0_tEEEENS5_IJNS5_IJlSD_lEEENS4_6LayoutINS5_IJNS5_IJNS5_IJNSA_ILi32EEESB_EEEiEEESQ_NS5_IJSD_iEEEEEENS5_IJNS5_IJNS5_IJNSA_ILi16EEESB_EEEiEEENS5_IJNS5_IJNSA_ILi0EEESD_EEENSA_ILi512EEEEEENS5_IJSW_iEEEEEEEEEEESL_S13_NS4_8TiledMMAINS4_8MMA_AtomIJNS4_27SM100_MMA_MXF8F6F4_2x1SM_SSISJ_SJ_fSK_Li256ELi128ELNS4_4UMMA5MajorE0ELS18_0ELNS17_7ScaleInE0ELS19_0EEEEEENSN_INS5_IJSD_SD_SD_EEENS5_IJSW_SW_SW_EEEEENS5_IJNS4_10UnderscoreES1F_S1F_EEEEENS5_IJNS4_28SM100_TMA_2SM_LOAD_MULTICASTES1I_EEENS5_IJNS4_14ComposedLayoutINS4_7SwizzleILi3ELi4ELi3EEENS4_18smem_ptr_flag_bitsILi8EEENSN_INS5_IJNSA_ILi8EEESH_EEENS5_IJSH_SD_EEEEEEENSN_INS5_IJNS5_IJNS5_IJSP_SD_EEENS5_IJSO_SD_EEEEEESD_NS5_IJSB_SD_EEEEEENS5_IJNS5_IJNS5_IJSU_SY_EEESX_EEESW_NS5_IJSD_SY_EEEEEEEEEEEvNS4_8identityES1J_S24_vS25_EENS_8epilogue10collective18CollectiveEpilogueINS27_23Sm100TmaWarpSpecializedILi4ELi2ELi32ELb1ELb0EEEJNS5_IJSH_SH_SH_EEENS5_IJNSN_ISH_SD_EENSN_ISO_SD_EEEEENS_10bfloat16_tESM_S2G_SM_NS27_6fusion15FusionCallbacksIS2B_NS2H_17LinearCombinationIS2G_fS2G_fLNS_15FloatRoundStyleE2EEES2C_S2F_JEEENS4_5SM1004TMEM4LOAD26SM100_TMEM_LOAD_32dp32b32xENS4_13SM90_TMA_LOADENS1K_INS1L_ILi2ELi4ELi3EEENS1N_ILi16EEENSN_INS5_IJS1P_SO_EEES1V_EEEENS4_39AutoVectorizingCopyWithAssumedAlignmentILi128EEENS4_14SM90_TMA_STOREES2W_S2Y_S2Y_EEEvvEEEEvNT_6ParamsE)
        /*0038*/ 	.word	0x00000000


	//----- nvinfo : EIATTR_MIN_STACK_SIZE
	.align		4
.L_27:
        /*003c*/ 	.byte	0x04, 0x12
        /*003e*/ 	.short	(.L_29 - .L_28)
	.align		4
.L_28:
        /*0040*/ 	.word	index@(_ZN7cutlass13device_kernelINS_4gemm6kernel13GemmUniversalIN4cute5tupleIJiiiiEEENS1_10collective13CollectiveMmaINS1_46MainloopSm100TmaUmmaWarpSpecializedBlockScaledILi7ELi2ELi2ENS5_IJNS4_1CILi4EEENSA_ILi2EEENSA_ILi1EEEEEEEENS5_IJNSA_ILi256EEENSA_ILi128EEESH_EEENS5_IJNS_12float_e4m3_tENS_13float_ue8m0_tEEEENS5_IJNS5_IJlSD_lEEENS4_6LayoutINS5_IJNS5_IJNS5_IJNSA_ILi32EEESB_EEEiEEESQ_NS5_IJSD_iEEEEEENS5_IJNS5_IJNS5_IJNSA_ILi16EEESB_EEEiEEENS5_IJNS5_IJNSA_ILi0EEESD_EEENSA_ILi512EEEEEENS5_IJSW_iEEEEEEEEEEESL_S13_NS4_8TiledMMAINS4_8MMA_AtomIJNS4_27SM100_MMA_MXF8F6F4_2x1SM_SSISJ_SJ_fSK_Li256ELi128ELNS4_4UMMA5MajorE0ELS18_0ELNS17_7ScaleInE0ELS19_0EEEEEENSN_INS5_IJSD_SD_SD_EEENS5_IJSW_SW_SW_EEEEENS5_IJNS4_10UnderscoreES1F_S1F_EEEEENS5_IJNS4_28SM100_TMA_2SM_LOAD_MULTICASTES1I_EEENS5_IJNS4_14ComposedLayoutINS4_7SwizzleILi3ELi4ELi3EEENS4_18smem_ptr_flag_bitsILi8EEENSN_INS5_IJNSA_ILi8EEESH_EEENS5_IJSH_SD_EEEEEEENSN_INS5_IJNS5_IJNS5_IJSP_SD_EEENS5_IJSO_SD_EEEEEESD_NS5_IJSB_SD_EEEEEENS5_IJNS5_IJNS5_IJSU_SY_EEESX_EEESW_NS5_IJSD_SY_EEEEEEEEEEEvNS4_8identityES1J_S24_vS25_EENS_8epilogue10collective18CollectiveEpilogueINS27_23Sm100TmaWarpSpecializedILi4ELi2ELi32ELb1ELb0EEEJNS5_IJSH_SH_SH_EEENS5_IJNSN_ISH_SD_EENSN_ISO_SD_EEEEENS_10bfloat16_tESM_S2G_SM_NS27_6fusion15FusionCallbacksIS2B_NS2H_17LinearCombinationIS2G_fS2G_fLNS_15FloatRoundStyleE2EEES2C_S2F_JEEENS4_5SM1004TMEM4LOAD26SM100_TMEM_LOAD_32dp32b32xENS4_13SM90_TMA_LOADENS1K_INS1L_ILi2ELi4ELi3EEENS1N_ILi16EEENSN_INS5_IJS1P_SO_EEES1V_EEEENS4_39AutoVectorizingCopyWithAssumedAlignmentILi128EEENS4_14SM90_TMA_STOREES2W_S2Y_S2Y_EEEvvEEEEvNT_6ParamsE)
        /*0044*/ 	.word	0x00000000
.L_29:


//--------------------- .nv.compat                --------------------------
	.section	.nv.compat,"",@"SHT_CUDA_COMPAT_INFO"
	.align	4
        /*0000*/ 	.byte	0x02, 0x09, 0x01, 0x00, 0x02, 0x02, 0x02, 0x00, 0x02, 0x05, 0x05, 0x00, 0x03, 0x07, 0x01, 0x01
        /*0010*/ 	.byte	0x02, 0x03, 0x01, 0x00, 0x02, 0x06, 0x01, 0x00, 0x04, 0x0b, 0x08, 0x00, 0x09, 0x00, 0x00, 0x00
        /*0020*/ 	.byte	0x00, 0x00, 0x00, 0x00


//--------------------- .nv.info._ZN7cutlass13device_kernelINS_4gemm6kernel13GemmUniversalIN4cute5tupleIJiiiiEEENS1_10collective13CollectiveMmaINS1_46MainloopSm100TmaUmmaWarpSpecializedBlockScaledILi7ELi2ELi2ENS5_IJNS4_1CILi4EEENSA_ILi2EEENSA_ILi1EEEEEEEENS5_IJNSA_ILi256EEENSA_ILi128EEESH_EEENS5_IJNS_12float_e4m3_tENS_13float_ue8m0_tEEEENS5_IJNS5_IJlSD_lEEENS4_6LayoutINS5_IJNS5_IJNS5_IJNSA_ILi32EEESB_EEEiEEESQ_NS5_IJSD_iEEEEEENS5_IJNS5_IJNS5_IJNSA_ILi16EEESB_EEEiEEENS5_IJNS5_IJNSA_ILi0EEESD_EEENSA_ILi512EEEEEENS5_IJSW_iEEEEEEEEEEESL_S13_NS4_8TiledMMAINS4_8MMA_AtomIJNS4_27SM100_MMA_MXF8F6F4_2x1SM_SSISJ_SJ_fSK_Li256ELi128ELNS4_4UMMA5MajorE0ELS18_0ELNS17_7ScaleInE0ELS19_0EEEEEENSN_INS5_IJSD_SD_SD_EEENS5_IJSW_SW_SW_EEEEENS5_IJNS4_10UnderscoreES1F_S1F_EEEEENS5_IJNS4_28SM100_TMA_2SM_LOAD_MULTICASTES1I_EEENS5_IJNS4_14ComposedLayoutINS4_7SwizzleILi3ELi4ELi3EEENS4_18smem_ptr_flag_bitsILi8EEENSN_INS5_IJNSA_ILi8EEESH_EEENS5_IJSH_SD_EEEEEEENSN_INS5_IJNS5_IJNS5_IJSP_SD_EEENS5_IJSO_SD_EEEEEESD_NS5_IJSB_SD_EEEEEENS5_IJNS5_IJNS5_IJSU_SY_EEESX_EEESW_NS5_IJSD_SY_EEEEEEEEEEEvNS4_8identityES1J_S24_vS25_EENS_8epilogue10collective18CollectiveEpilogueINS27_23Sm100TmaWarpSpecializedILi4ELi2ELi32ELb1ELb0EEEJNS5_IJSH_SH_SH_EEENS5_IJNSN_ISH_SD_EENSN_ISO_SD_EEEEENS_10bfloat16_tESM_S2G_SM_NS27_6fusion15FusionCallbacksIS2B_NS2H_17LinearCombinationIS2G_fS2G_fLNS_15FloatRoundStyleE2EEES2C_S2F_JEEENS4_5SM1004TMEM4LOAD26SM100_TMEM_LOAD_32dp32b32xENS4_13SM90_TMA_LOADENS1K_INS1L_ILi2ELi4ELi3EEENS1N_ILi16EEENSN_INS5_IJS1P_SO_EEES1V_EEEENS4_39AutoVectorizingCopyWithAssumedAlignmentILi128EEENS4_14SM90_TMA_STOREES2W_S2Y_S2Y_EEEvvEEEEvNT_6ParamsE --------------------------
	.section	.nv.info._ZN7cutlass13device_kernelINS_4gemm6kernel13GemmUniversalIN4cute5tupleIJiiiiEEENS1_10collective13CollectiveMmaINS1_46MainloopSm100TmaUmmaWarpSpecializedBlockScaledILi7ELi2ELi2ENS5_IJNS4_1CILi4EEENSA_ILi2EEENSA_ILi1EEEEEEEENS5_IJNSA_ILi256EEENSA_ILi128EEESH_EEENS5_IJNS_12float_e4m3_tENS_13float_ue8m0_tEEEENS5_IJNS5_IJlSD_lEEENS4_6LayoutINS5_IJNS5_IJNS5_IJNSA_ILi32EEESB_EEEiEEESQ_NS5_IJSD_iEEEEEENS5_IJNS5_IJNS5_IJNSA_ILi16EEESB_EEEiEEENS5_IJNS5_IJNSA_ILi0EEESD_EEENSA_ILi512EEEEEENS5_IJSW_iEEEEEEEEEEESL_S13_NS4_8TiledMMAINS4_8MMA_AtomIJNS4_27SM100_MMA_MXF8F6F4_2x1SM_SSISJ_SJ_fSK_Li256ELi128ELNS4_4UMMA5MajorE0ELS18_0ELNS17_7ScaleInE0ELS19_0EEEEEENSN_INS5_IJSD_SD_SD_EEENS5_IJSW_SW_SW_EEEEENS5_IJNS4_10UnderscoreES1F_S1F_EEEEENS5_IJNS4_28SM100_TMA_2SM_LOAD_MULTICASTES1I_EEENS5_IJNS4_14ComposedLayoutINS4_7SwizzleILi3ELi4ELi3EEENS4_18smem_ptr_flag_bitsILi8EEENSN_INS5_IJNSA_ILi8EEESH_EEENS5_IJSH_SD_EEEEEEENSN_INS5_IJNS5_IJNS5_IJSP_SD_EEENS5_IJSO_SD_EEEEEESD_NS5_IJSB_SD_EEEEEENS5_IJNS5_IJNS5_IJSU_SY_EEESX_EEESW_NS5_IJSD_SY_EEEEEEEEEEEvNS4_8identityES1J_S24_vS25_EENS_8epilogue10collective18CollectiveEpilogueINS27_23Sm100TmaWarpSpecializedILi4ELi2ELi32ELb1ELb0EEEJNS5_IJSH_SH_SH_EEENS5_IJNSN_ISH_SD_EENSN_ISO_SD_EEEEENS_10bfloat16_tESM_S2G_SM_NS27_6fusion15FusionCallbacksIS2B_NS2H_17LinearCombinationIS2G_fS2G_fLNS_15FloatRoundStyleE2EEES2C_S2F_JEEENS4_5SM1004TMEM4LOAD26SM100_TMEM_LOAD_32dp32b32xENS4_13SM90_TMA_LOADENS1K_INS1L_ILi2ELi4ELi3EEENS1N_ILi16EEENSN_INS5_IJS1P_SO_EEES1V_EEEENS4_39AutoVectorizingCopyWithAssumedAlignmentILi128EEENS4_14SM90_TMA_STOREES2W_S2Y_S2Y_EEEvvEEEEvNT_6ParamsE,"",@"SHT_CUDA_INFO"
	.sectionflags	@""
	.align	4


	//----- nvinfo : EIATTR_CUDA_API_VERSION
	.align		4
        /*0000*/ 	.byte	0x04, 0x37
        /*0002*/ 	.short	(.L_31 - .L_30)
.L_30:
        /*0004*/ 	.word	0x00000082


	//----- nvinfo : EIATTR_KPARAM_INFO
	.align		4
.L_31:
        /*0008*/ 	.byte	0x04, 0x17
        /*000a*/ 	.short	(.L_33 - .L_32)
.L_32:
        /*000c*/ 	.word	0x00000000
        /*0010*/ 	.short	0x0000
        /*0012*/ 	.short	0x0000
        /*0014*/ 	.byte	0x00, 0xf0, 0x01, 0x30


	//----- nvinfo : EIATTR_AT_ENTRY_FRAGMENTS
	.align		4
.L_33:
        /*0018*/ 	.byte	0x04, 0x4f
        /*001a*/ 	.short	(.L_35 - .L_34)


	//   ....[0]....
.L_34:
        /*001c*/ 	.word	0x00000007


	//----- nvinfo : EIATTR_RESERVED_SMEM_USED
	.align		4
.L_35:
        /*0020*/ 	.byte	0x01, 0x41
	.zero		2


	//----- nvinfo : EIATTR_SPARSE_MMA_MASK
	.align		4
        /*0024*/ 	.byte	0x03, 0x50
        /*0026*/ 	.short	0x0000


	//----- nvinfo : EIATTR_TCGEN05_2CTA_USED
	.align		4
        /*0028*/ 	.byte	0x01, 0x52
	.zero		2


	//----- nvinfo : EIATTR_MAXREG_COUNT
	.align		4
        /*002c*/ 	.byte	0x03, 0x1b
        /*002e*/ 	.short	0x00ff


	//----- nvinfo : EIATTR_NUM_BARRIERS
	.align		4
        /*0030*/ 	.byte	0x02, 0x4c
        /*0032*/ 	.byte	0x07
	.zero		1


	//----- nvinfo : EIATTR_EXTERNS
	.align		4
        /*0034*/ 	.byte	0x04, 0x0f
        /*0036*/ 	.short	(.L_37 - .L_36)


	//   ....[0]....
	.align		4
.L_36:
        /*0038*/ 	.word	index@(__assertfail)


	//----- nvinfo : EIATTR_MERCURY_ISA_VERSION
	.align		4
.L_37:
        /*003c*/ 	.byte	0x03, 0x5f
        /*003e*/ 	.short	0x0101


	//----- nvinfo : EIATTR_INT_WARP_WIDE_INSTR_OFFSETS
	.align		4
        /*0040*/ 	.byte	0x04, 0x31
        /*0042*/ 	.short	(.L_39 - .L_38)


	//   ....[0]....
.L_38:
        /*0044*/ 	.word	0x00000e50


	//   ....[1]....
        /*0048*/ 	.word	0x00000f10


	//   ....[2]....
        /*004c*/ 	.word	0x00004ca0


	//   ....[3]....
        /*0050*/ 	.word	0x00004cc0


	//   ....[4]....
        /*0054*/ 	.word	0x00004cf0


	//   ....[5]....
        /*0058*/ 	.word	0x00005870


	//   ....[6]....
        /*005c*/ 	.word	0x000058e0


	//   ....[7]....
        /*0060*/ 	.word	0x000059c0


	//   ....[8]....
        /*0064*/ 	.word	0x00005a40


	//   ....[9]....
        /*0068*/ 	.word	0x00005b30


	//   ....[10]....
        /*006c*/ 	.word	0x00005bb0


	//   ....[11]....
        /*0070*/ 	.word	0x00005c90


	//   ....[12]....
        /*0074*/ 	.word	0x00005d40


	//----- nvinfo : EIATTR_COOP_GROUP_MASK_REGIDS
	.align		4
.L_39:
        /*0078*/ 	.byte	0x04, 0x29
        /*007a*/ 	.short	(.L_41 - .L_40)


	//   ....[0]....
.L_40:
        /*007c*/ 	.word	0xffffffff


	//   ....[1]....
        /*0080*/ 	.word	0xffffffff


	//   ....[2]....
        /*0084*/ 	.word	0xffffffff


	//   ....[3]....
        /*0088*/ 	.word	0xffffffff


	//   ....[4]....
        /*008c*/ 	.word	0xffffffff


	//   ....[5]....
        /*0090*/ 	.word	0xffffffff


	//   ....[6]....
        /*0094*/ 	.word	0xffffffff


	//   ....[7]....
        /*0098*/ 	.word	0xffffffff


	//   ....[8]....
        /*009c*/ 	.word	0xffffffff


	//   ....[9]....
        /*00a0*/ 	.word	0xffffffff


	//   ....[10]....
        /*00a4*/ 	.word	0xffffffff


	//   ....[11]....
        /*00a8*/ 	.word	0xffffffff


	//   ....[12]....
        /*00ac*/ 	.word	0xffffffff


	//   ....[13]....
        /*00b0*/ 	.word	0xffffffff


	//----- nvinfo : EIATTR_COOP_GROUP_INSTR_OFFSETS
	.align		4
.L_41:
        /*00b4*/ 	.byte	0x04, 0x28
        /*00b6*/ 	.short	(.L_43 - .L_42)


	//   ....[0]....
.L_42:
        /*00b8*/ 	.word	0x000000b0


	//   ....[1]....
        /*00bc*/ 	.word	0x00000570


	//   ....[2]....
        /*00c0*/ 	.word	0x000007a0


	//   ....[3]....
        /*00c4*/ 	.word	0x00000940


	//   ....[4]....
        /*00c8*/ 	.word	0x00000a40


	//   ....[5]....
        /*00cc*/ 	.word	0x00000bb0


	//   ....[6]....
        /*00d0*/ 	.word	0x00000d10


	//   ....[7]....
        /*00d4*/ 	.word	0x00000f70


	//   ....[8]....
        /*00d8*/ 	.word	0x00002850


	//   ....[9]....
        /*00dc*/ 	.word	0x000038f0


	//   ....[10]....
        /*00e0*/ 	.word	0x00003dc0


	//   ....[11]....
        /*00e4*/ 	.word	0x00003df0


	//   ....[12]....
        /*00e8*/ 	.word	0x00004ba0


	//   ....[13]....
        /*00ec*/ 	.word	0x00004db0


	//----- nvinfo : EIATTR_VRC_CTA_INIT_COUNT
	.align		4
.L_43:
        /*00f0*/ 	.byte	0x02, 0x4a
        /*00f2*/ 	.byte	0x80
	.zero		1


	//----- nvinfo : EIATTR_SYSCALL_OFFSETS
	.align		4
        /*00f4*/ 	.byte	0x04, 0x46
        /*00f6*/ 	.short	(.L_45 - .L_44)


	//   ....[0]....
.L_44:
        /*00f8*/ 	.word	0x000069b0


	//   ....[1]....
        /*00fc*/ 	.word	0x00006aa0


	//   ....[2]....
        /*0100*/ 	.word	0x00007200


	//   ....[3]....
        /*0104*/ 	.word	0x00007e80


	//   ....[4]....
        /*0108*/ 	.word	0x00008ad0


	//   ....[5]....
        /*010c*/ 	.word	0x00009710


	//----- nvinfo : EIATTR_MBARRIER_INSTR_OFFSETS
	.align		4
.L_45:
        /*0110*/ 	.byte	0x04, 0x39
        /*0112*/ 	.short	(.L_47 - .L_46)


	//   ....[0]....
.L_46:
        /*0114*/ 	.word	0x000006b0
        /*0118*/ 	.word	0x000000ff
        /*011c*/ 	.word	0x00000000
        /*0120*/ 	.short	0x0100
        /*0122*/ 	.byte	0x04
	.zero		1


	//   ....[1]....
        /*0124*/ 	.word	0x000006c0
        /*0128*/ 	.word	0x000000ff
        /*012c*/ 	.word	0x00000038
        /*0130*/ 	.short	0x0100
        /*0132*/ 	.byte	0x04
	.zero		1


	//   ....[2]....
        /*0134*/ 	.word	0x000006d0
        /*0138*/ 	.word	0x000000ff
        /*013c*/ 	.word	0x00000008
        /*0140*/ 	.short	0x0100
        /*0142*/ 	.byte	0x04
	.zero		1


	//   ....[3]....
        /*0144*/ 	.word	0x000006e0
        /*0148*/ 	.word	0x000000ff
        /*014c*/ 	.word	0x00000040
        /*0150*/ 	.short	0x0100
        /*0152*/ 	.byte	0x04
	.zero		1


	//   ....[4]....
        /*0154*/ 	.word	0x000006f0
        /*0158*/ 	.word	0x000000ff
        /*015c*/ 	.word	0x00000010
        /*0160*/ 	.short	0x0100
        /*0162*/ 	.byte	0x04
	.zero		1


	//   ....[5]....
        /*0164*/ 	.word	0x00000700
        /*0168*/ 	.word	0x000000ff
        /*016c*/ 	.word	0x00000048
        /*0170*/ 	.short	0x0100
        /*0172*/ 	.byte	0x04
	.zero		1


	//   ....[6]....
        /*0174*/ 	.word	0x00000710
        /*0178*/ 	.word	0x000000ff
        /*017c*/ 	.word	0x00000018
        /*0180*/ 	.short	0x0100
        /*0182*/ 	.byte	0x04
	.zero		1


	//   ....[7]....
        /*0184*/ 	.word	0x00000720
        /*0188*/ 	.word	0x000000ff
        /*018c*/ 	.word	0x00000050
        /*0190*/ 	.short	0x0100
        /*0192*/ 	.byte	0x04
	.zero		1


	//   ....[8]....
        /*0194*/ 	.word	0x00000730
        /*0198*/ 	.word	0x000000ff
        /*019c*/ 	.word	0x00000020
        /*01a0*/ 	.short	0x0100
        /*01a2*/ 	.byte	0x04
	.zero		1


	//   ....[9]....
        /*01a4*/ 	.word	0x00000740
        /*01a8*/ 	.word	0x000000ff
        /*01ac*/ 	.word	0x00000058
        /*01b0*/ 	.short	0x0100
        /*01b2*/ 	.byte	0x04
	.zero		1


	//   ....[10]....
        /*01b4*/ 	.word	0x00000750
        /*01b8*/ 	.word	0x000000ff
        /*01bc*/ 	.word	0x00000028
        /*01c0*/ 	.short	0x0100
        /*01c2*/ 	.byte	0x04
	.zero		1


	//   ....[11]....
        /*01c4*/ 	.word	0x00000760
        /*01c8*/ 	.word	0x000000ff
        /*01cc*/ 	.word	0x00000060
        /*01d0*/ 	.short	0x0100
        /*01d2*/ 	.byte	0x04
	.zero		1


	//   ....[12]....
        /*01d4*/ 	.word	0x00000770
        /*01d8*/ 	.word	0x000000ff
        /*01dc*/ 	.word	0x00000030
        /*01e0*/ 	.short	0x0100
        /*01e2*/ 	.byte	0x04
	.zero		1


	//   ....[13]....
        /*01e4*/ 	.word	0x00000780
        /*01e8*/ 	.word	0x000000ff
        /*01ec*/ 	.word	0x00000068
        /*01f0*/ 	.short	0x0100
        /*01f2*/ 	.byte	0x04
	.zero		1


	//   ....[14]....
        /*01f4*/ 	.word	0x000008b0
        /*01f8*/ 	.word	0x000000ff
        /*01fc*/ 	.word	0x00000070
        /*0200*/ 	.short	0x0100
        /*0202*/ 	.byte	0x04
	.zero		1


	//   ....[15]....
        /*0204*/ 	.word	0x000008c0
        /*0208*/ 	.word	0x000000ff
        /*020c*/ 	.word	0x00000090
        /*0210*/ 	.short	0x0100
        /*0212*/ 	.byte	0x04
	.zero		1


	//   ....[16]....
        /*0214*/ 	.word	0x000008d0
        /*0218*/ 	.word	0x000000ff
        /*021c*/ 	.word	0x00000078
        /*0220*/ 	.short	0x0100
        /*0222*/ 	.byte	0x04
	.zero		1


	//   ....[17]....
        /*0224*/ 	.word	0x000008e0
        /*0228*/ 	.word	0x000000ff
        /*022c*/ 	.word	0x00000098
        /*0230*/ 	.short	0x0100
        /*0232*/ 	.byte	0x04
	.zero		1


	//   ....[18]....
        /*0234*/ 	.word	0x000008f0
        /*0238*/ 	.word	0x000000ff
        /*023c*/ 	.word	0x00000080
        /*0240*/ 	.short	0x0100
        /*0242*/ 	.byte	0x04
	.zero		1


	//   ....[19]....
        /*0244*/ 	.word	0x00000900
        /*0248*/ 	.word	0x000000ff
        /*024c*/ 	.word	0x000000a0
        /*0250*/ 	.short	0x0100
        /*0252*/ 	.byte	0x04
	.zero		1


	//   ....[20]....
        /*0254*/ 	.word	0x00000910
        /*0258*/ 	.word	0x000000ff
        /*025c*/ 	.word	0x00000088
        /*0260*/ 	.short	0x0100
        /*0262*/ 	.byte	0x04
	.zero		1


	//   ....[21]....
        /*0264*/ 	.word	0x00000920
        /*0268*/ 	.word	0x000000ff
        /*026c*/ 	.word	0x000000a8
        /*0270*/ 	.short	0x0100
        /*0272*/ 	.byte	0x04
	.zero		1


	//   ....[22]....
        /*0274*/ 	.word	0x00000a10
        /*0278*/ 	.word	0x000000ff
        /*027c*/ 	.word	0x000000b0
        /*0280*/ 	.short	0x0100
        /*0282*/ 	.byte	0x06
	.zero		1


	//   ....[23]....
        /*0284*/ 	.word	0x00000a20
        /*0288*/ 	.word	0x000000ff
        /*028c*/ 	.word	0x000000b8
        /*0290*/ 	.short	0x0100
        /*0292*/ 	.byte	0x06
	.zero		1


	//   ....[24]....
        /*0294*/ 	.word	0x00000b60
        /*0298*/ 	.word	0x000000ff
        /*029c*/ 	.word	0x000000c0
        /*02a0*/ 	.short	0x0100
        /*02a2*/ 	.byte	0x06
	.zero		1


	//   ....[25]....
        /*02a4*/ 	.word	0x00000b70
        /*02a8*/ 	.word	0x000000ff
        /*02ac*/ 	.word	0x000000d0
        /*02b0*/ 	.short	0x0100
        /*02b2*/ 	.byte	0x06
	.zero		1


	//   ....[26]....
        /*02b4*/ 	.word	0x00000b80
        /*02b8*/ 	.word	0x000000ff
        /*02bc*/ 	.word	0x000000c8
        /*02c0*/ 	.short	0x0100
        /*02c2*/ 	.byte	0x06
	.zero		1


	//   ....[27]....
        /*02c4*/ 	.word	0x00000b90
        /*02c8*/ 	.word	0x000000ff
        /*02cc*/ 	.word	0x000000d8
        /*02d0*/ 	.short	0x0100
        /*02d2*/ 	.byte	0x06
	.zero		1


	//   ....[28]....
        /*02d4*/ 	.word	0x00000cc0
        /*02d8*/ 	.word	0x000000ff
        /*02dc*/ 	.word	0x000000e0
        /*02e0*/ 	.short	0x0100
        /*02e2*/ 	.byte	0x04
	.zero		1


	//   ....[29]....
        /*02e4*/ 	.word	0x00000cd0
        /*02e8*/ 	.word	0x000000ff
        /*02ec*/ 	.word	0x000000f0
        /*02f0*/ 	.short	0x0100
        /*02f2*/ 	.byte	0x04
	.zero		1


	//   ....[30]....
        /*02f4*/ 	.word	0x00000ce0
        /*02f8*/ 	.word	0x000000ff
        /*02fc*/ 	.word	0x000000e8
        /*0300*/ 	.short	0x0100
        /*0302*/ 	.byte	0x04
	.zero		1


	//   ....[31]....
        /*0304*/ 	.word	0x00000cf0
        /*0308*/ 	.word	0x000000ff
        /*030c*/ 	.word	0x000000f8
        /*0310*/ 	.short	0x0100
        /*0312*/ 	.byte	0x04
	.zero		1


	//   ....[32]....
        /*0314*/ 	.word	0x00000df0
        /*0318*/ 	.word	0x000000ff
        /*031c*/ 	.word	0x00000100
        /*0320*/ 	.short	0x0100
        /*0322*/ 	.byte	0x04
	.zero		1


	//   ....[33]....
        /*0324*/ 	.word	0x00000e00
        /*0328*/ 	.word	0x000000ff
        /*032c*/ 	.word	0x00000110
        /*0330*/ 	.short	0x0100
        /*0332*/ 	.byte	0x04
	.zero		1


	//   ....[34]....
        /*0334*/ 	.word	0x00000e10
        /*0338*/ 	.word	0x000000ff
        /*033c*/ 	.word	0x00000108
        /*0340*/ 	.short	0x0100
        /*0342*/ 	.byte	0x04
	.zero		1


	//   ....[35]....
        /*0344*/ 	.word	0x00000e20
        /*0348*/ 	.word	0x000000ff
        /*034c*/ 	.word	0x00000118
        /*0350*/ 	.short	0x0100
        /*0352*/ 	.byte	0x04
	.zero		1


	//   ....[36]....
        /*0354*/ 	.word	0x00000f30
        /*0358*/ 	.word	0x000000ff
        /*035c*/ 	.word	0x00000120
        /*0360*/ 	.short	0x0100
        /*0362*/ 	.byte	0x06
	.zero		1


	//   ....[37]....
        /*0364*/ 	.word	0x00001d80
        /*0368*/ 	.word	0x00000000
        /*036c*/ 	.word	0x00000110
        /*0370*/ 	.short	0x010a
        /*0372*/ 	.byte	0xff
	.zero		1


	//   ....[38]....
        /*0374*/ 	.word	0x00001da0
        /*0378*/ 	.word	0x00000000
        /*037c*/ 	.word	0x00000100
        /*0380*/ 	.short	0x0101
        /*0382*/ 	.byte	0xff
	.zero		1


	//   ....[39]....
        /*0384*/ 	.word	0x00001e60
        /*0388*/ 	.word	0x000000ff
        /*038c*/ 	.word	0x00000038
        /*0390*/ 	.short	0x010a
        /*0392*/ 	.byte	0x04
	.zero		1


	//   ....[40]....
        /*0394*/ 	.word	0x00001f60
        /*0398*/ 	.word	0x000000ff
        /*039c*/ 	.word	0x00000038
        /*03a0*/ 	.short	0x010a
        /*03a2*/ 	.byte	0x05
	.zero		1


	//   ....[41]....
        /*03a4*/ 	.word	0x000020d0
        /*03a8*/ 	.word	0x000000ff
        /*03ac*/ 	.word	0x00000038
        /*03b0*/ 	.short	0x010a
        /*03b2*/ 	.byte	0x06
	.zero		1


	//   ....[42]....
        /*03b4*/ 	.word	0x000023a0
        /*03b8*/ 	.word	0x000000ff
        /*03bc*/ 	.word	0x000000b8
        /*03c0*/ 	.short	0x0101
        /*03c2*/ 	.byte	0x07
	.zero		1


	//   ....[43]....
        /*03c4*/ 	.word	0x000023c0
        /*03c8*/ 	.word	0x000000ff
        /*03cc*/ 	.word	0x00000038
        /*03d0*/ 	.short	0x010a
        /*03d2*/ 	.byte	0x04
	.zero		1


	//   ....[44]....
        /*03d4*/ 	.word	0x00002440
        /*03d8*/ 	.word	0x000000ff
        /*03dc*/ 	.word	0x00000038
        /*03e0*/ 	.short	0x010a
        /*03e2*/ 	.byte	0x06
	.zero		1


	//   ....[45]....
        /*03e4*/ 	.word	0x00002580
        /*03e8*/ 	.word	0x000000ff
        /*03ec*/ 	.word	0x00000038
        /*03f0*/ 	.short	0x010a
        /*03f2*/ 	.byte	0x04
	.zero		1


	//   ....[46]....
        /*03f4*/ 	.word	0x00002880
        /*03f8*/ 	.word	0x00000003
        /*03fc*/ 	.word	0x000000c0
        /*0400*/ 	.short	0x010a
        /*0402*/ 	.byte	0xff
	.zero		1


	//   ....[47]....
        /*0404*/ 	.word	0x000029d0
        /*0408*/ 	.word	0x00000000
        /*040c*/ 	.word	0x00000000
        /*0410*/ 	.short	0x0101
        /*0412*/ 	.byte	0xff
	.zero		1


	//   ....[48]....
        /*0414*/ 	.word	0x00002f90
        /*0418*/ 	.word	0x000000ff
        /*041c*/ 	.word	0x00000000
        /*0420*/ 	.short	0x010a
        /*0422*/ 	.byte	0x04
	.zero		1


	//   ....[49]....
        /*0424*/ 	.word	0x00003020
        /*0428*/ 	.word	0x000000ff
        /*042c*/ 	.word	0x00000000
        /*0430*/ 	.short	0x010a
        /*0432*/ 	.byte	0x05
	.zero		1


	//   ....[50]....
        /*0434*/ 	.word	0x000030b0
        /*0438*/ 	.word	0x000000ff
        /*043c*/ 	.word	0x00000000
        /*0440*/ 	.short	0x010a
        /*0442*/ 	.byte	0x05
	.zero		1


	//   ....[51]....
        /*0444*/ 	.word	0x00003140
        /*0448*/ 	.word	0x000000ff
        /*044c*/ 	.word	0x00000000
        /*0450*/ 	.short	0x010a
        /*0452*/ 	.byte	0x05
	.zero		1


	//   ....[52]....
        /*0454*/ 	.word	0x000031d0
        /*0458*/ 	.word	0x000000ff
        /*045c*/ 	.word	0x00000000
        /*0460*/ 	.short	0x010a
        /*0462*/ 	.byte	0x05
	.zero		1


	//   ....[53]....
        /*0464*/ 	.word	0x00003260
        /*0468*/ 	.word	0x000000ff
        /*046c*/ 	.word	0x00000000
        /*0470*/ 	.short	0x010a
        /*0472*/ 	.byte	0x05
	.zero		1


	//   ....[54]....
        /*0474*/ 	.word	0x00003300
        /*0478*/ 	.word	0x00000000
        /*047c*/ 	.word	0x00000000
        /*0480*/ 	.short	0x010a
        /*0482*/ 	.byte	0xff
	.zero		1


	//   ....[55]....
        /*0484*/ 	.word	0x00003440
        /*0488*/ 	.word	0x00000002
        /*048c*/ 	.word	0x00000100
        /*0490*/ 	.short	0x010a
        /*0492*/ 	.byte	0xff
	.zero		1


	//   ....[56]....
        /*0494*/ 	.word	0x000034a0
        /*0498*/ 	.word	0x00000004
        /*049c*/ 	.word	0x00000000
        /*04a0*/ 	.short	0x0101
        /*04a2*/ 	.byte	0xff
	.zero		1


	//   ....[57]....
        /*04a4*/ 	.word	0x000034c0
        /*04a8*/ 	.word	0x000000ff
        /*04ac*/ 	.word	0x000000d0
        /*04b0*/ 	.short	0x010a
        /*04b2*/ 	.byte	0x04
	.zero		1


	//   ....[58]....
        /*04b4*/ 	.word	0x000035e0
        /*04b8*/ 	.word	0x00000002
        /*04bc*/ 	.word	0x000000c0
        /*04c0*/ 	.short	0x010a
        /*04c2*/ 	.byte	0xff
	.zero		1


	//   ....[59]....
        /*04c4*/ 	.word	0x000036f0
        /*04c8*/ 	.word	0x00000002
        /*04cc*/ 	.word	0x00000000
        /*04d0*/ 	.short	0x0101
        /*04d2*/ 	.byte	0xff
	.zero		1


	//   ....[60]....
        /*04d4*/ 	.word	0x00003780
        /*04d8*/ 	.word	0x000000ff
        /*04dc*/ 	.word	0x000000d0
        /*04e0*/ 	.short	0x0106
        /*04e2*/ 	.byte	0x04
	.zero		1


	//   ....[61]....
        /*04e4*/ 	.word	0x000037a0
        /*04e8*/ 	.word	0x000000ff
        /*04ec*/ 	.word	0x000000d0
        /*04f0*/ 	.short	0x010a
        /*04f2*/ 	.byte	0x04
	.zero		1


	//   ....[62]....
        /*04f4*/ 	.word	0x00003830
        /*04f8*/ 	.word	0x000000ff
        /*04fc*/ 	.word	0x000000d0
        /*0500*/ 	.short	0x0106
        /*0502*/ 	.byte	0x07
	.zero		1


	//   ....[63]....
        /*0504*/ 	.word	0x00003870
        /*0508*/ 	.word	0x00000000
        /*050c*/ 	.word	0x000000d0
        /*0510*/ 	.short	0x010a
        /*0512*/ 	.byte	0xff
	.zero		1


	//   ....[64]....
        /*0514*/ 	.word	0x00003ac0
        /*0518*/ 	.word	0x000000ff
        /*051c*/ 	.word	0x00000008
        /*0520*/ 	.short	0x010a
        /*0522*/ 	.byte	0x05
	.zero		1


	//   ....[65]....
        /*0524*/ 	.word	0x00003ae0
        /*0528*/ 	.word	0x000000ff
        /*052c*/ 	.word	0x00000008
        /*0530*/ 	.short	0x010a
        /*0532*/ 	.byte	0x05
	.zero		1


	//   ....[66]....
        /*0534*/ 	.word	0x00003c70
        /*0538*/ 	.word	0x000000ff
        /*053c*/ 	.word	0x00000008
        /*0540*/ 	.short	0x010a
        /*0542*/ 	.byte	0x05
	.zero		1


	//   ....[67]....
        /*0544*/ 	.word	0x00003c90
        /*0548*/ 	.word	0x000000ff
        /*054c*/ 	.word	0x00000008
        /*0550*/ 	.short	0x010a
        /*0552*/ 	.byte	0x05
	.zero		1


	//   ....[68]....
        /*0554*/ 	.word	0x00003d50
        /*0558*/ 	.word	0x000000ff
        /*055c*/ 	.word	0x00000000
        /*0560*/ 	.short	0x0101
        /*0562*/ 	.byte	0x04
	.zero		1


	//   ....[69]....
        /*0564*/ 	.word	0x000042d0
        /*0568*/ 	.word	0x00000000
        /*056c*/ 	.word	0x000000c0
        /*0570*/ 	.short	0x010a
        /*0572*/ 	.byte	0xff
	.zero		1


	//   ....[70]....
        /*0574*/ 	.word	0x00004390
        /*0578*/ 	.word	0x00000000
        /*057c*/ 	.word	0x00000000
        /*0580*/ 	.short	0x0101
        /*0582*/ 	.byte	0xff
	.zero		1


	//   ....[71]....
        /*0584*/ 	.word	0x00004450
        /*0588*/ 	.word	0x000000ff
        /*058c*/ 	.word	0x00000000
        /*0590*/ 	.short	0x010a
        /*0592*/ 	.byte	0x04
	.zero		1


	//   ....[72]....
        /*0594*/ 	.word	0x00004460
        /*0598*/ 	.word	0x000000ff
        /*059c*/ 	.word	0x000000f0
        /*05a0*/ 	.short	0x010a
        /*05a2*/ 	.byte	0x38
	.zero		1


	//   ....[73]....
        /*05a4*/ 	.word	0x00004510
        /*05a8*/ 	.word	0x000000ff
        /*05ac*/ 	.word	0x00000000
        /*05b0*/ 	.short	0x010a
        /*05b2*/ 	.byte	0x07
	.zero		1


	//   ....[74]....
        /*05b4*/ 	.word	0x00004640
        /*05b8*/ 	.word	0x000000ff
        /*05bc*/ 	.word	0x00000000
        /*05c0*/ 	.short	0x010a
        /*05c2*/ 	.byte	0x04
	.zero		1


	//   ....[75]....
        /*05c4*/ 	.word	0x000049b0
        /*05c8*/ 	.word	0x000000ff
        /*05cc*/ 	.word	0x00000000
        /*05d0*/ 	.short	0x010a
        /*05d2*/ 	.byte	0x04
	.zero		1


	//   ....[76]....
        /*05d4*/ 	.word	0x00004a50
        /*05d8*/ 	.word	0x00000000
        /*05dc*/ 	.word	0x00000000
        /*05e0*/ 	.short	0x010a
        /*05e2*/ 	.byte	0xff
	.zero		1


	//   ....[77]....
        /*05e4*/ 	.word	0x00004a90
        /*05e8*/ 	.word	0x00000000
        /*05ec*/ 	.word	0x00000000
        /*05f0*/ 	.short	0x010a
        /*05f2*/ 	.byte	0xff
	.zero		1


	//   ....[78]....
        /*05f4*/ 	.word	0x00004b00
        /*05f8*/ 	.word	0x000000ff
        /*05fc*/ 	.word	0x00000000
        /*0600*/ 	.short	0x0101
        /*0602*/ 	.byte	0x04
	.zero		1


	//   ....[79]....
        /*0604*/ 	.word	0x00004b40
        /*0608*/ 	.word	0x000000ff
        /*060c*/ 	.word	0x00000120
        /*0610*/ 	.short	0x010a
        /*0612*/ 	.byte	0x1f
	.zero		1


	//   ....[80]....
        /*0614*/ 	.word	0x00004b90
        /*0618*/ 	.word	0x000000ff
        /*061c*/ 	.word	0x00000000
        /*0620*/ 	.short	0x0101
        /*0622*/ 	.byte	0x04
	.zero		1


	//   ....[81]....
        /*0624*/ 	.word	0x00005070
        /*0628*/ 	.word	0x0000000c
        /*062c*/ 	.word	0x000000c0
        /*0630*/ 	.short	0x010a
        /*0632*/ 	.byte	0xff
	.zero		1


	//   ....[82]....
        /*0634*/ 	.word	0x000051e0
        /*0638*/ 	.word	0x00000000
        /*063c*/ 	.word	0x00000000
        /*0640*/ 	.short	0x0101
        /*0642*/ 	.byte	0xff
	.zero		1


	//   ....[83]....
        /*0644*/ 	.word	0x00005670
        /*0648*/ 	.word	0x000000ff
        /*064c*/ 	.word	0x000000b8
        /*0650*/ 	.short	0x010a
        /*0652*/ 	.byte	0x15
	.zero		1


	//   ....[84]....
        /*0654*/ 	.word	0x000057f0
        /*0658*/ 	.word	0x000000ff
        /*065c*/ 	.word	0x00000090
        /*0660*/ 	.short	0x010a
        /*0662*/ 	.byte	0x15
	.zero		1


	//   ....[85]....
        /*0664*/ 	.word	0x00005970
        /*0668*/ 	.word	0x000000ff
        /*066c*/ 	.word	0x00000070
        /*0670*/ 	.short	0x010b
        /*0672*/ 	.byte	0x15
	.zero		1


	//   ....[86]....
        /*0674*/ 	.word	0x00005980
        /*0678*/ 	.word	0x000000ff
        /*067c*/ 	.word	0x00000000
        /*0680*/ 	.short	0x0101
        /*0682*/ 	.byte	0x31
	.zero		1


	//   ....[87]....
        /*0684*/ 	.word	0x00005990
        /*0688*/ 	.word	0x000000ff
        /*068c*/ 	.word	0x00000098
        /*0690*/ 	.short	0x010a
        /*0692*/ 	.byte	0x15
	.zero		1


	//   ....[88]....
        /*0694*/ 	.word	0x00005ae0
        /*0698*/ 	.word	0x000000ff
        /*069c*/ 	.word	0x00000078
        /*06a0*/ 	.short	0x010b
        /*06a2*/ 	.byte	0x15
	.zero		1


	//   ....[89]....
        /*06a4*/ 	.word	0x00005af0
        /*06a8*/ 	.word	0x000000ff
        /*06ac*/ 	.word	0x00000000
        /*06b0*/ 	.short	0x0101
        /*06b2*/ 	.byte	0x30
	.zero		1


	//   ....[90]....
        /*06b4*/ 	.word	0x00005b00
        /*06b8*/ 	.word	0x000000ff
        /*06bc*/ 	.word	0x000000a0
        /*06c0*/ 	.short	0x010a
        /*06c2*/ 	.byte	0x15
	.zero		1


	//   ....[91]....
        /*06c4*/ 	.word	0x00005c40
        /*06c8*/ 	.word	0x000000ff
        /*06cc*/ 	.word	0x00000080
        /*06d0*/ 	.short	0x010b
        /*06d2*/ 	.byte	0x15
	.zero		1


	//   ....[92]....
        /*06d4*/ 	.word	0x00005c50
        /*06d8*/ 	.word	0x000000ff
        /*06dc*/ 	.word	0x00000000
        /*06e0*/ 	.short	0x0101
        /*06e2*/ 	.byte	0x2f
	.zero		1


	//   ....[93]....
        /*06e4*/ 	.word	0x00005c60
        /*06e8*/ 	.word	0x000000ff
        /*06ec*/ 	.word	0x000000a8
        /*06f0*/ 	.short	0x010a
        /*06f2*/ 	.byte	0x15
	.zero		1


	//   ....[94]....
        /*06f4*/ 	.word	0x00005e50
        /*06f8*/ 	.word	0x000000ff
        /*06fc*/ 	.word	0x00000088
        /*0700*/ 	.short	0x010b
        /*0702*/ 	.byte	0x15
	.zero		1


	//   ....[95]....
        /*0704*/ 	.word	0x00005e60
        /*0708*/ 	.word	0x000000ff
        /*070c*/ 	.word	0x00000000
        /*0710*/ 	.short	0x0101
        /*0712*/ 	.byte	0x2e
	.zero		1


	//   ....[96]....
        /*0714*/ 	.word	0x00005ea0
        /*0718*/ 	.word	0x000000ff
        /*071c*/ 	.word	0x00000090
        /*0720*/ 	.short	0x010a
        /*0722*/ 	.byte	0x15
	.zero		1


	//   ....[97]....
        /*0724*/ 	.word	0x00005ec0
        /*0728*/ 	.word	0x000000ff
        /*072c*/ 	.word	0x00000098
        /*0730*/ 	.short	0x010a
        /*0732*/ 	.byte	0x15
	.zero		1


	//   ....[98]....
        /*0734*/ 	.word	0x00005ee0
        /*0738*/ 	.word	0x000000ff
        /*073c*/ 	.word	0x000000a0
        /*0740*/ 	.short	0x010a
        /*0742*/ 	.byte	0x15
	.zero		1


	//   ....[99]....
        /*0744*/ 	.word	0x00005f20
        /*0748*/ 	.word	0x00000000
        /*074c*/ 	.word	0x000000a8
        /*0750*/ 	.short	0x010a
        /*0752*/ 	.byte	0xff
	.zero		1


	//   ....[100]....
        /*0754*/ 	.word	0x00006240
        /*0758*/ 	.word	0x00000003
        /*075c*/ 	.word	0x000000c0
        /*0760*/ 	.short	0x010a
        /*0762*/ 	.byte	0xff
	.zero		1


	//   ....[101]....
        /*0764*/ 	.word	0x000063c0
        /*0768*/ 	.word	0x00000000
        /*076c*/ 	.word	0x00000000
        /*0770*/ 	.short	0x0101
        /*0772*/ 	.byte	0xff
	.zero		1


	//   ....[102]....
        /*0774*/ 	.word	0x00006ee0
        /*0778*/ 	.word	0x000000ff
        /*077c*/ 	.word	0x00000070
        /*0780*/ 	.short	0x010a
        /*0782*/ 	.byte	0x2b
	.zero		1


	//   ....[103]....
        /*0784*/ 	.word	0x00006f00
        /*0788*/ 	.word	0x00000065
        /*078c*/ 	.word	0x000000e0
        /*0790*/ 	.short	0x010a
        /*0792*/ 	.byte	0xff
	.zero		1


	//   ....[104]....
        /*0794*/ 	.word	0x00006ff0
        /*0798*/ 	.word	0x000000ff
        /*079c*/ 	.word	0x00000070
        /*07a0*/ 	.short	0x010a
        /*07a2*/ 	.byte	0x2b
	.zero		1


	//   ....[105]....
        /*07a4*/ 	.word	0x000070e0
        /*07a8*/ 	.word	0x00000065
        /*07ac*/ 	.word	0x000000e0
        /*07b0*/ 	.short	0x010a
        /*07b2*/ 	.byte	0xff
	.zero		1


	//   ....[106]....
        /*07b4*/ 	.word	0x00007bb0
        /*07b8*/ 	.word	0x00000000
        /*07bc*/ 	.word	0x00000000
        /*07c0*/ 	.short	0x0101
        /*07c2*/ 	.byte	0xff
	.zero		1


	//   ....[107]....
        /*07c4*/ 	.word	0x00007bc0
        /*07c8*/ 	.word	0x00000003
        /*07cc*/ 	.word	0x00000070
        /*07d0*/ 	.short	0x010a
        /*07d2*/ 	.byte	0xff
	.zero		1


	//   ....[108]....
        /*07d4*/ 	.word	0x00007ca0
        /*07d8*/ 	.word	0x00000003
        /*07dc*/ 	.word	0x00000070
        /*07e0*/ 	.short	0x010a
        /*07e2*/ 	.byte	0xff
	.zero		1


	//   ....[109]....
        /*07e4*/ 	.word	0x00008800
        /*07e8*/ 	.word	0x0000003d
        /*07ec*/ 	.word	0x00000000
        /*07f0*/ 	.short	0x0101
        /*07f2*/ 	.byte	0xff
	.zero		1


	//   ....[110]....
        /*07f4*/ 	.word	0x00008820
        /*07f8*/ 	.word	0x0000003e
        /*07fc*/ 	.word	0x00000070
        /*0800*/ 	.short	0x010a
        /*0802*/ 	.byte	0xff
	.zero		1


	//   ....[111]....
        /*0804*/ 	.word	0x000088f0
        /*0808*/ 	.word	0x0000003e
        /*080c*/ 	.word	0x00000070
        /*0810*/ 	.short	0x010a
        /*0812*/ 	.byte	0xff
	.zero		1


	//   ....[112]....
        /*0814*/ 	.word	0x00009440
        /*0818*/ 	.word	0x0000003d
        /*081c*/ 	.word	0x00000000
        /*0820*/ 	.short	0x0101
        /*0822*/ 	.byte	0xff
	.zero		1


	//   ....[113]....
        /*0824*/ 	.word	0x00009460
        /*0828*/ 	.word	0x0000003e
        /*082c*/ 	.word	0x00000070
        /*0830*/ 	.short	0x010a
        /*0832*/ 	.byte	0xff
	.zero		1


	//   ....[114]....
        /*0834*/ 	.word	0x00009530
        /*0838*/ 	.word	0x0000003e
        /*083c*/ 	.word	0x00000070
        /*0840*/ 	.short	0x010a
        /*0842*/ 	.byte	0xff
	.zero		1


	//   ....[115]....
        /*0844*/ 	.word	0x00009920
        /*0848*/ 	.word	0x00000065
        /*084c*/ 	.word	0x00000000
        /*0850*/ 	.short	0x0101
        /*0852*/ 	.byte	0xff
	.zero		1


	//   ....[116]....
        /*0854*/ 	.word	0x0000a0d0
        /*0858*/ 	.word	0x00000003
        /*085c*/ 	.word	0x00000000
        /*0860*/ 	.short	0x0101
        /*0862*/ 	.byte	0xff
	.zero		1


	//   ....[117]....
        /*0864*/ 	.word	0x0000a390
        /*0868*/ 	.word	0x000000ff
        /*086c*/ 	.word	0x00000000
        /*0870*/ 	.short	0x0101
        /*0872*/ 	.byte	0x06
	.zero		1


	//   ....[118]....
        /*0874*/ 	.word	0x0000a3b0
        /*0878*/ 	.word	0x00000000
        /*087c*/ 	.word	0x00000110
        /*0880*/ 	.short	0x010a
        /*0882*/ 	.byte	0xff
	.zero		1


	//   ....[119]....
        /*0884*/ 	.word	0x0000a410
        /*0888*/ 	.word	0x00000000
        /*088c*/ 	.word	0x00000038
        /*0890*/ 	.short	0x010a
        /*0892*/ 	.byte	0xff
	.zero		1


	//   ....[120]....
        /*0894*/ 	.word	0x0000a470
        /*0898*/ 	.word	0x00000000
        /*089c*/ 	.word	0x00000038
        /*08a0*/ 	.short	0x010a
        /*08a2*/ 	.byte	0xff
	.zero		1


	//   ....[121]....
        /*08a4*/ 	.word	0x0000a4c0
        /*08a8*/ 	.word	0x00000003
        /*08ac*/ 	.word	0x000000c0
        /*08b0*/ 	.short	0x010a
        /*08b2*/ 	.byte	0xff
	.zero		1


	//   ....[122]....
        /*08b4*/ 	.word	0x0000a520
        /*08b8*/ 	.word	0x00000000
        /*08bc*/ 	.word	0x00000000
        /*08c0*/ 	.short	0x010a
        /*08c2*/ 	.byte	0xff
	.zero		1


	//   ....[123]....
        /*08c4*/ 	.word	0x0000a580
        /*08c8*/ 	.word	0x00000000
        /*08cc*/ 	.word	0x00000000
        /*08d0*/ 	.short	0x010a
        /*08d2*/ 	.byte	0xff
	.zero		1


	//   ....[124]....
        /*08d4*/ 	.word	0x0000a5e0
        /*08d8*/ 	.word	0x00000000
        /*08dc*/ 	.word	0x00000000
        /*08e0*/ 	.short	0x010a
        /*08e2*/ 	.byte	0xff
	.zero		1


	//   ....[125]....
        /*08e4*/ 	.word	0x0000a640
        /*08e8*/ 	.word	0x00000000
        /*08ec*/ 	.word	0x00000000
        /*08f0*/ 	.short	0x010a
        /*08f2*/ 	.byte	0xff
	.zero		1


	//   ....[126]....
        /*08f4*/ 	.word	0x0000a6a0
        /*08f8*/ 	.word	0x00000000
        /*08fc*/ 	.word	0x00000000
        /*0900*/ 	.short	0x010a
        /*0902*/ 	.byte	0xff
	.zero		1


	//   ....[127]....
        /*0904*/ 	.word	0x0000a700
        /*0908*/ 	.word	0x00000000
        /*090c*/ 	.word	0x00000000
        /*0910*/ 	.short	0x010a
        /*0912*/ 	.byte	0xff
	.zero		1


	//   ....[128]....
        /*0914*/ 	.word	0x0000a750
        /*0918*/ 	.word	0x00000002
        /*091c*/ 	.word	0x00000100
        /*0920*/ 	.short	0x010a
        /*0922*/ 	.byte	0xff
	.zero		1


	//   ....[129]....
        /*0924*/ 	.word	0x0000a7b0
        /*0928*/ 	.word	0x00000002
        /*092c*/ 	.word	0x000000d0
        /*0930*/ 	.short	0x010a
        /*0932*/ 	.byte	0xff
	.zero		1


	//   ....[130]....
        /*0934*/ 	.word	0x0000a800
        /*0938*/ 	.word	0x00000002
        /*093c*/ 	.word	0x000000c0
        /*0940*/ 	.short	0x010a
        /*0942*/ 	.byte	0xff
	.zero		1


	//   ....[131]....
        /*0944*/ 	.word	0x0000a860
        /*0948*/ 	.word	0x00000000
        /*094c*/ 	.word	0x000000d0
        /*0950*/ 	.short	0x010a
        /*0952*/ 	.byte	0xff
	.zero		1


	//   ....[132]....
        /*0954*/ 	.word	0x0000a8c0
        /*0958*/ 	.word	0x00000000
        /*095c*/ 	.word	0x00000008
        /*0960*/ 	.short	0x010a
        /*0962*/ 	.byte	0xff
	.zero		1


	//   ....[133]....
        /*0964*/ 	.word	0x0000a9b0
        /*0968*/ 	.word	0x00000000
        /*096c*/ 	.word	0x00000008
        /*0970*/ 	.short	0x010a
        /*0972*/ 	.byte	0xff
	.zero		1


	//   ....[134]....
        /*0974*/ 	.word	0x0000aa00
        /*0978*/ 	.word	0x00000000
        /*097c*/ 	.word	0x000000c0
        /*0980*/ 	.short	0x010a
        /*0982*/ 	.byte	0xff
	.zero		1


	//   ....[135]....
        /*0984*/ 	.word	0x0000aa60
        /*0988*/ 	.word	0x00000000
        /*098c*/ 	.word	0x000000f0
        /*0990*/ 	.short	0x010a
        /*0992*/ 	.byte	0xff
	.zero		1


	//   ....[136]....
        /*0994*/ 	.word	0x0000aac0
        /*0998*/ 	.word	0x00000000
        /*099c*/ 	.word	0x00000000
        /*09a0*/ 	.short	0x010a
        /*09a2*/ 	.byte	0xff
	.zero		1


	//   ....[137]....
        /*09a4*/ 	.word	0x0000ab20
        /*09a8*/ 	.word	0x00000000
        /*09ac*/ 	.word	0x00000000
        /*09b0*/ 	.short	0x010a
        /*09b2*/ 	.byte	0xff
	.zero		1


	//   ....[138]....
        /*09b4*/ 	.word	0x0000ab80
        /*09b8*/ 	.word	0x00000000
        /*09bc*/ 	.word	0x00000120
        /*09c0*/ 	.short	0x010a
        /*09c2*/ 	.byte	0xff
	.zero		1


	//   ....[139]....
        /*09c4*/ 	.word	0x0000abd0
        /*09c8*/ 	.word	0x0000000c
        /*09cc*/ 	.word	0x000000c0
        /*09d0*/ 	.short	0x010a
        /*09d2*/ 	.byte	0xff
	.zero		1


	//   ....[140]....
        /*09d4*/ 	.word	0x0000ac30
        /*09d8*/ 	.word	0x00000000
        /*09dc*/ 	.word	0x000000b8
        /*09e0*/ 	.short	0x010a
        /*09e2*/ 	.byte	0xff
	.zero		1


	//   ....[141]....
        /*09e4*/ 	.word	0x0000ac90
        /*09e8*/ 	.word	0x00000000
        /*09ec*/ 	.word	0x00000090
        /*09f0*/ 	.short	0x010a
        /*09f2*/ 	.byte	0xff
	.zero		1


	//   ....[142]....
        /*09f4*/ 	.word	0x0000acf0
        /*09f8*/ 	.word	0x00000000
        /*09fc*/ 	.word	0x00000098
        /*0a00*/ 	.short	0x010a
        /*0a02*/ 	.byte	0xff
	.zero		1


	//   ....[143]....
        /*0a04*/ 	.word	0x0000ad50
        /*0a08*/ 	.word	0x00000000
        /*0a0c*/ 	.word	0x000000a0
        /*0a10*/ 	.short	0x010a
        /*0a12*/ 	.byte	0xff
	.zero		1


	//   ....[144]....
        /*0a14*/ 	.word	0x0000adb0
        /*0a18*/ 	.word	0x00000000
        /*0a1c*/ 	.word	0x000000a8
        /*0a20*/ 	.short	0x010a
        /*0a22*/ 	.byte	0xff
	.zero		1


	//   ....[145]....
        /*0a24*/ 	.word	0x0000ae10
        /*0a28*/ 	.word	0x00000000
        /*0a2c*/ 	.word	0x00000090
        /*0a30*/ 	.short	0x010a
        /*0a32*/ 	.byte	0xff
	.zero		1


	//   ....[146]....
        /*0a34*/ 	.word	0x0000ae70
        /*0a38*/ 	.word	0x00000000
        /*0a3c*/ 	.word	0x00000098
        /*0a40*/ 	.short	0x010a
        /*0a42*/ 	.byte	0xff
	.zero		1


	//   ....[147]....
        /*0a44*/ 	.word	0x0000aed0
        /*0a48*/ 	.word	0x00000000
        /*0a4c*/ 	.word	0x000000a0
        /*0a50*/ 	.short	0x010a
        /*0a52*/ 	.byte	0xff
	.zero		1


	//   ....[148]....
        /*0a54*/ 	.word	0x0000af20
        /*0a58*/ 	.word	0x00000003
        /*0a5c*/ 	.word	0x000000c0
        /*0a60*/ 	.short	0x010a
        /*0a62*/ 	.byte	0xff
	.zero		1


	//   ....[149]....
        /*0a64*/ 	.word	0x0000af80
        /*0a68*/ 	.word	0x00000002
        /*0a6c*/ 	.word	0x00000070
        /*0a70*/ 	.short	0x010a
        /*0a72*/ 	.byte	0xff
	.zero		1


	//   ....[150]....
        /*0a74*/ 	.word	0x0000afd0
        /*0a78*/ 	.word	0x00000065
        /*0a7c*/ 	.word	0x000000e0
        /*0a80*/ 	.short	0x010a
        /*0a82*/ 	.byte	0xff
	.zero		1


	//   ....[151]....
        /*0a84*/ 	.word	0x0000b020
        /*0a88*/ 	.word	0x00000003
        /*0a8c*/ 	.word	0x00000070
        /*0a90*/ 	.short	0x010a
        /*0a92*/ 	.byte	0xff
	.zero		1


	//   ....[152]....
        /*0a94*/ 	.word	0x0000b070
        /*0a98*/ 	.word	0x0000003e
        /*0a9c*/ 	.word	0x00000070
        /*0aa0*/ 	.short	0x010a
        /*0aa2*/ 	.byte	0xff
	.zero		1


	//   ....[153]....
        /*0aa4*/ 	.word	0x0000b0c0
        /*0aa8*/ 	.word	0x0000003e
        /*0aac*/ 	.word	0x00000070
        /*0ab0*/ 	.short	0x010a
        /*0ab2*/ 	.byte	0xff
	.zero		1


	//----- nvinfo : EIATTR_NUM_MBARRIERS
	.align		4
.L_47:
        /*0ab4*/ 	.byte	0x03, 0x38
        /*0ab6*/ 	.short	0x0025


	//----- nvinfo : EIATTR_EXIT_INSTR_OFFSETS
	.align		4
        /*0ab8*/ 	.byte	0x04, 0x1c
        /*0aba*/ 	.short	(.L_49 - .L_48)


	//   ....[0]....
.L_48:
        /*0abc*/ 	.word	0x00003330


	//   ....[1]....
        /*0ac0*/ 	.word	0x00003840


	//   ....[2]....
        /*0ac4*/ 	.word	0x000038a0


	//   ....[3]....
        /*0ac8*/ 	.word	0x00004dc0


	//   ....[4]....
        /*0acc*/ 	.word	0x00005f50


	//   ....[5]....
        /*0ad0*/ 	.word	0x00005f90


	//   ....[6]....
        /*0ad4*/ 	.word	0x0000a280


	//   ....[7]....
        /*0ad8*/ 	.word	0x0000a2f0


	//   ....[8]....
        /*0adc*/ 	.word	0x0000a320


	//   ....[9]....
        /*0ae0*/ 	.word	0x0000a3a0


	//----- nvinfo : EIATTR_MAX_THREADS
	.align		4
.L_49:
        /*0ae4*/ 	.byte	0x04, 0x05
        /*0ae6*/ 	.short	(.L_51 - .L_50)
.L_50:
        /*0ae8*/ 	.word	0x00000100
        /*0aec*/ 	.word	0x00000001
        /*0af0*/ 	.word	0x00000001


	//----- nvinfo : EIATTR_CRS_STACK_SIZE
	.align		4
.L_51:
        /*0af4*/ 	.byte	0x04, 0x1e
        /*0af6*/ 	.short	(.L_53 - .L_52)
.L_52:
        /*0af8*/ 	.word	0x00000000


	//----- nvinfo : EIATTR_CBANK_PARAM_SIZE
	.align		4
.L_53:
        /*0afc*/ 	.byte	0x03, 0x19
        /*0afe*/ 	.short	0x0c00


	//----- nvinfo : EIATTR_PARAM_CBANK
	.align		4
        /*0b00*/ 	.byte	0x04, 0x0a
        /*0b02*/ 	.short	(.L_55 - .L_54)
	.align		4
.L_54:
        /*0b04*/ 	.word	index@(.nv.constant0._ZN7cutlass13device_kernelINS_4gemm6kernel13GemmUniversalIN4cute5tupleIJiiiiEEENS1_10collective13CollectiveMmaINS1_46MainloopSm100TmaUmmaWarpSpecializedBlockScaledILi7ELi2ELi2ENS5_IJNS4_1CILi4EEENSA_ILi2EEENSA_ILi1EEEEEEEENS5_IJNSA_ILi256EEENSA_ILi128EEESH_EEENS5_IJNS_12float_e4m3_tENS_13float_ue8m0_tEEEENS5_IJNS5_IJlSD_lEEENS4_6LayoutINS5_IJNS5_IJNS5_IJNSA_ILi32EEESB_EEEiEEESQ_NS5_IJSD_iEEEEEENS5_IJNS5_IJNS5_IJNSA_ILi16EEESB_EEEiEEENS5_IJNS5_IJNSA_ILi0EEESD_EEENSA_ILi512EEEEEENS5_IJSW_iEEEEEEEEEEESL_S13_NS4_8TiledMMAINS4_8MMA_AtomIJNS4_27SM100_MMA_MXF8F6F4_2x1SM_SSISJ_SJ_fSK_Li256ELi128ELNS4_4UMMA5MajorE0ELS18_0ELNS17_7ScaleInE0ELS19_0EEEEEENSN_INS5_IJSD_SD_SD_EEENS5_IJSW_SW_SW_EEEEENS5_IJNS4_10UnderscoreES1F_S1F_EEEEENS5_IJNS4_28SM100_TMA_2SM_LOAD_MULTICASTES1I_EEENS5_IJNS4_14ComposedLayoutINS4_7SwizzleILi3ELi4ELi3EEENS4_18smem_ptr_flag_bitsILi8EEENSN_INS5_IJNSA_ILi8EEESH_EEENS5_IJSH_SD_EEEEEEENSN_INS5_IJNS5_IJNS5_IJSP_SD_EEENS5_IJSO_SD_EEEEEESD_NS5_IJSB_SD_EEEEEENS5_IJNS5_IJNS5_IJSU_SY_EEESX_EEESW_NS5_IJSD_SY_EEEEEEEEEEEvNS4_8identityES1J_S24_vS25_EENS_8epilogue10collective18CollectiveEpilogueINS27_23Sm100TmaWarpSpecializedILi4ELi2ELi32ELb1ELb0EEEJNS5_IJSH_SH_SH_EEENS5_IJNSN_ISH_SD_EENSN_ISO_SD_EEEEENS_10bfloat16_tESM_S2G_SM_NS27_6fusion15FusionCallbacksIS2B_NS2H_17LinearCombinationIS2G_fS2G_fLNS_15FloatRoundStyleE2EEES2C_S2F_JEEENS4_5SM1004TMEM4LOAD26SM100_TMEM_LOAD_32dp32b32xENS4_13SM90_TMA_LOADENS1K_INS1L_ILi2ELi4ELi3EEENS1N_ILi16EEENSN_INS5_IJS1P_SO_EEES1V_EEEENS4_39AutoVectorizingCopyWithAssumedAlignmentILi128EEENS4_14SM90_TMA_STOREES2W_S2Y_S2Y_EEEvvEEEEvNT_6ParamsE)
        /*0b08*/ 	.short	0x0380
        /*0b0a*/ 	.short	0x0c00


	//----- nvinfo : EIATTR_SW_WAR
	.align		4
.L_55:
        /*0b0c*/ 	.byte	0x04, 0x36
        /*0b0e*/ 	.short	(.L_57 - .L_56)
.L_56:
        /*0b10*/ 	.word	0x00000008
.L_57:


//--------------------- .nv.callgraph             --------------------------
	.section	.nv.callgraph,"",@"SHT_CUDA_CALLGRAPH"
	.align	4
	.sectionentsize	8
	.align		4
        /*0000*/ 	.word	0x00000000
	.align		4
        /*0004*/ 	.word	0xffffffff
	.align		4
        /*0008*/ 	.word	index@(_ZN7cutlass13device_kernelINS_4gemm6kernel13GemmUniversalIN4cute5tupleIJiiiiEEENS1_10collective13CollectiveMmaINS1_46MainloopSm100TmaUmmaWarpSpecializedBlockScaledILi7ELi2ELi2ENS5_IJNS4_1CILi4EEENSA_ILi2EEENSA_ILi1EEEEEEEENS5_IJNSA_ILi256EEENSA_ILi128EEESH_EEENS5_IJNS_12float_e4m3_tENS_13float_ue8m0_tEEEENS5_IJNS5_IJlSD_lEEENS4_6LayoutINS5_IJNS5_IJNS5_IJNSA_ILi32EEESB_EEEiEEESQ_NS5_IJSD_iEEEEEENS5_IJNS5_IJNS5_IJNSA_ILi16EEESB_EEEiEEENS5_IJNS5_IJNSA_ILi0EEESD_EEENSA_ILi512EEEEEENS5_IJSW_iEEEEEEEEEEESL_S13_NS4_8TiledMMAINS4_8MMA_AtomIJNS4_27SM100_MMA_MXF8F6F4_2x1SM_SSISJ_SJ_fSK_Li256ELi128ELNS4_4UMMA5MajorE0ELS18_0ELNS17_7ScaleInE0ELS19_0EEEEEENSN_INS5_IJSD_SD_SD_EEENS5_IJSW_SW_SW_EEEEENS5_IJNS4_10UnderscoreES1F_S1F_EEEEENS5_IJNS4_28SM100_TMA_2SM_LOAD_MULTICASTES1I_EEENS5_IJNS4_14ComposedLayoutINS4_7SwizzleILi3ELi4ELi3EEENS4_18smem_ptr_flag_bitsILi8EEENSN_INS5_IJNSA_ILi8EEESH_EEENS5_IJSH_SD_EEEEEEENSN_INS5_IJNS5_IJNS5_IJSP_SD_EEENS5_IJSO_SD_EEEEEESD_NS5_IJSB_SD_EEEEEENS5_IJNS5_IJNS5_IJSU_SY_EEESX_EEESW_NS5_IJSD_SY_EEEEEEEEEEEvNS4_8identityES1J_S24_vS25_EENS_8epilogue10collective18CollectiveEpilogueINS27_23Sm100TmaWarpSpecializedILi4ELi2ELi32ELb1ELb0EEEJNS5_IJSH_SH_SH_EEENS5_IJNSN_ISH_SD_EENSN_ISO_SD_EEEEENS_10bfloat16_tESM_S2G_SM_NS27_6fusion15FusionCallbacksIS2B_NS2H_17LinearCombinationIS2G_fS2G_fLNS_15FloatRoundStyleE2EEES2C_S2F_JEEENS4_5SM1004TMEM4LOAD26SM100_TMEM_LOAD_32dp32b32xENS4_13SM90_TMA_LOADENS1K_INS1L_ILi2ELi4ELi3EEENS1N_ILi16EEENSN_INS5_IJS1P_SO_EEES1V_EEEENS4_39AutoVectorizingCopyWithAssumedAlignmentILi128EEENS4_14SM90_TMA_STOREES2W_S2Y_S2Y_EEEvvEEEEvNT_6ParamsE)
	.align		4
        /*000c*/ 	.word	index@(__assertfail)
	.align		4
        /*0010*/ 	.word	0x00000000
	.align		4
        /*0014*/ 	.word	0xfffffffe
	.align		4
        /*0018*/ 	.word	0x00000000
	.align		4
        /*001c*/ 	.word	0xfffffffd
	.align		4
        /*0020*/ 	.word	0x00000000
	.align		4
        /*0024*/ 	.word	0xfffffffc


//--------------------- .nv.constant4             --------------------------
	.section	.nv.constant4,"a",@progbits
	.align	8
	.align		8
.nv.constant4:
        /*0000*/ 	.dword	__assertfail
	.align		8
        /*0008*/ 	.dword	__unnamed_1
	.align		8
        /*0010*/ 	.dword	__unnamed_2
	.align		8
        /*0018*/ 	.dword	_ZN40_INTERNAL_eb22bbc9_4_k_cu_c3b58c10_368454cuda3std3__45__cpo5beginE
	.align		8
        /*0020*/ 	.dword	_ZN40_INTERNAL_eb22bbc9_4_k_cu_c3b58c10_368454cuda3std3__45__cpo3endE
	.align		8
        /*0028*/ 	.dword	_ZN40_INTERNAL_eb22bbc9_4_k_cu_c3b58c10_368454cuda3std3__45__cpo6cbeginE
	.align		8
        /*0030*/ 	.dword	_ZN40_INTERNAL_eb22bbc9_4_k_cu_c3b58c10_368454cuda3std3__45__cpo4cendE
	.align		8
        /*0038*/ 	.dword	_ZN40_INTERNAL_eb22bbc9_4_k_cu_c3b58c10_368454cuda3std3__442_GLOBAL__N__eb22bbc9_4_k_cu_c3b58c10_368456ignoreE
	.align		8
        /*0040*/ 	.dword	_ZN40_INTERNAL_eb22bbc9_4_k_cu_c3b58c10_368454cuda3std3__419piecewise_constructE
	.align		8
        /*0048*/ 	.dword	_ZN40_INTERNAL_eb22bbc9_4_k_cu_c3b58c10_368454cuda3std3__48in_placeE
	.align		8
        /*0050*/ 	.dword	_ZN40_INTERNAL_eb22bbc9_4_k_cu_c3b58c10_368454cuda3std6ranges3__45__cpo4swapE
	.align		8
        /*0058*/ 	.dword	_ZN40_INTERNAL_eb22bbc9_4_k_cu_c3b58c10_368454cuda3std6ranges3__45__cpo9iter_moveE
	.align		8
        /*0060*/ 	.dword	_ZN40_INTERNAL_eb22bbc9_4_k_cu_c3b58c10_368454cute7productE
	.align		8
        /*0068*/ 	.dword	_ZN40_INTERNAL_eb22bbc9_4_k_cu_c3b58c10_368454cute1_E
	.align		8
        /*0070*/ 	.dword	$str$25
	.align		8
        /*0078*/ 	.dword	$str$26
	.align		8
        /*0080*/ 	.dword	$str$27
	.align		8
        /*0088*/ 	.dword	$str$28


//--------------------- .text._ZN7cutlass13device_kernelINS_4gemm6kernel13GemmUniversalIN4cute5tupleIJiiiiEEENS1_10collective13CollectiveMmaINS1_46MainloopSm100TmaUmmaWarpSpecializedBlockScaledILi7ELi2ELi2ENS5_IJNS4_1CILi4EEENSA_ILi2EEENSA_ILi1EEEEEEEENS5_IJNSA_ILi256EEENSA_ILi128EEESH_EEENS5_IJNS_12float_e4m3_tENS_13float_ue8m0_tEEEENS5_IJNS5_IJlSD_lEEENS4_6LayoutINS5_IJNS5_IJNS5_IJNSA_ILi32EEESB_EEEiEEESQ_NS5_IJSD_iEEEEEENS5_IJNS5_IJNS5_IJNSA_ILi16EEESB_EEEiEEENS5_IJNS5_IJNSA_ILi0EEESD_EEENSA_ILi512EEEEEENS5_IJSW_iEEEEEEEEEEESL_S13_NS4_8TiledMMAINS4_8MMA_AtomIJNS4_27SM100_MMA_MXF8F6F4_2x1SM_SSISJ_SJ_fSK_Li256ELi128ELNS4_4UMMA5MajorE0ELS18_0ELNS17_7ScaleInE0ELS19_0EEEEEENSN_INS5_IJSD_SD_SD_EEENS5_IJSW_SW_SW_EEEEENS5_IJNS4_10UnderscoreES1F_S1F_EEEEENS5_IJNS4_28SM100_TMA_2SM_LOAD_MULTICASTES1I_EEENS5_IJNS4_14ComposedLayoutINS4_7SwizzleILi3ELi4ELi3EEENS4_18smem_ptr_flag_bitsILi8EEENSN_INS5_IJNSA_ILi8EEESH_EEENS5_IJSH_SD_EEEEEEENSN_INS5_IJNS5_IJNS5_IJSP_SD_EEENS5_IJSO_SD_EEEEEESD_NS5_IJSB_SD_EEEEEENS5_IJNS5_IJNS5_IJSU_SY_EEESX_EEESW_NS5_IJSD_SY_EEEEEEEEEEEvNS4_8identityES1J_S24_vS25_EENS_8epilogue10collective18CollectiveEpilogueINS27_23Sm100TmaWarpSpecializedILi4ELi2ELi32ELb1ELb0EEEJNS5_IJSH_SH_SH_EEENS5_IJNSN_ISH_SD_EENSN_ISO_SD_EEEEENS_10bfloat16_tESM_S2G_SM_NS27_6fusion15FusionCallbacksIS2B_NS2H_17LinearCombinationIS2G_fS2G_fLNS_15FloatRoundStyleE2EEES2C_S2F_JEEENS4_5SM1004TMEM4LOAD26SM100_TMEM_LOAD_32dp32b32xENS4_13SM90_TMA_LOADENS1K_INS1L_ILi2ELi4ELi3EEENS1N_ILi16EEENSN_INS5_IJS1P_SO_EEES1V_EEEENS4_39AutoVectorizingCopyWithAssumedAlignmentILi128EEENS4_14SM90_TMA_STOREES2W_S2Y_S2Y_EEEvvEEEEvNT_6ParamsE --------------------------
	.section	.text._ZN7cutlass13device_kernelINS_4gemm6kernel13GemmUniversalIN4cute5tupleIJiiiiEEENS1_10collective13CollectiveMmaINS1_46MainloopSm100TmaUmmaWarpSpecializedBlockScaledILi7ELi2ELi2ENS5_IJNS4_1CILi4EEENSA_ILi2EEENSA_ILi1EEEEEEEENS5_IJNSA_ILi256EEENSA_ILi128EEESH_EEENS5_IJNS_12float_e4m3_tENS_13float_ue8m0_tEEEENS5_IJNS5_IJlSD_lEEENS4_6LayoutINS5_IJNS5_IJNS5_IJNSA_ILi32EEESB_EEEiEEESQ_NS5_IJSD_iEEEEEENS5_IJNS5_IJNS5_IJNSA_ILi16EEESB_EEEiEEENS5_IJNS5_IJNSA_ILi0EEESD_EEENSA_ILi512EEEEEENS5_IJSW_iEEEEEEEEEEESL_S13_NS4_8TiledMMAINS4_8MMA_AtomIJNS4_27SM100_MMA_MXF8F6F4_2x1SM_SSISJ_SJ_fSK_Li256ELi128ELNS4_4UMMA5MajorE0ELS18_0ELNS17_7ScaleInE0ELS19_0EEEEEENSN_INS5_IJSD_SD_SD_EEENS5_IJSW_SW_SW_EEEEENS5_IJNS4_10UnderscoreES1F_S1F_EEEEENS5_IJNS4_28SM100_TMA_2SM_LOAD_MULTICASTES1I_EEENS5_IJNS4_14ComposedLayoutINS4_7SwizzleILi3ELi4ELi3EEENS4_18smem_ptr_flag_bitsILi8EEENSN_INS5_IJNSA_ILi8EEESH_EEENS5_IJSH_SD_EEEEEEENSN_INS5_IJNS5_IJNS5_IJSP_SD_EEENS5_IJSO_SD_EEEEEESD_NS5_IJSB_SD_EEEEEENS5_IJNS5_IJNS5_IJSU_SY_EEESX_EEESW_NS5_IJSD_SY_EEEEEEEEEEEvNS4_8identityES1J_S24_vS25_EENS_8epilogue10collective18CollectiveEpilogueINS27_23Sm100TmaWarpSpecializedILi4ELi2ELi32ELb1ELb0EEEJNS5_IJSH_SH_SH_EEENS5_IJNSN_ISH_SD_EENSN_ISO_SD_EEEEENS_10bfloat16_tESM_S2G_SM_NS27_6fusion15FusionCallbacksIS2B_NS2H_17LinearCombinationIS2G_fS2G_fLNS_15FloatRoundStyleE2EEES2C_S2F_JEEENS4_5SM1004TMEM4LOAD26SM100_TMEM_LOAD_32dp32b32xENS4_13SM90_TMA_LOADENS1K_INS1L_ILi2ELi4ELi3EEENS1N_ILi16EEENSN_INS5_IJS1P_SO_EEES1V_EEEENS4_39AutoVectorizingCopyWithAssumedAlignmentILi128EEENS4_14SM90_TMA_STOREES2W_S2Y_S2Y_EEEvvEEEEvNT_6ParamsE,"ax",@progbits
	.align	128
.text._ZN7cutlass13device_kernelINS_4gemm6kernel13GemmUniversalIN4cute5tupleIJiiiiEEENS1_10collective13CollectiveMmaINS1_46MainloopSm100TmaUmmaWarpSpecializedBlockScaledILi7ELi2ELi2ENS5_IJNS4_1CILi4EEENSA_ILi2EEENSA_ILi1EEEEEEEENS5_IJNSA_ILi256EEENSA_ILi128EEESH_EEENS5_IJNS_12float_e4m3_tENS_13float_ue8m0_tEEEENS5_IJNS5_IJlSD_lEEENS4_6LayoutINS5_IJNS5_IJNS5_IJNSA_ILi32EEESB_EEEiEEESQ_NS5_IJSD_iEEEEEENS5_IJNS5_IJNS5_IJNSA_ILi16EEESB_EEEiEEENS5_IJNS5_IJNSA_ILi0EEESD_EEENSA_ILi512EEEEEENS5_IJSW_iEEEEEEEEEEESL_S13_NS4_8TiledMMAINS4_8MMA_AtomIJNS4_27SM100_MMA_MXF8F6F4_2x1SM_SSISJ_SJ_fSK_Li256ELi128ELNS4_4UMMA5MajorE0ELS18_0ELNS17_7ScaleInE0ELS19_0EEEEEENSN_INS5_IJSD_SD_SD_EEENS5_IJSW_SW_SW_EEEEENS5_IJNS4_10UnderscoreES1F_S1F_EEEEENS5_IJNS4_28SM100_TMA_2SM_LOAD_MULTICASTES1I_EEENS5_IJNS4_14ComposedLayoutINS4_7SwizzleILi3ELi4ELi3EEENS4_18smem_ptr_flag_bitsILi8EEENSN_INS5_IJNSA_ILi8EEESH_EEENS5_IJSH_SD_EEEEEEENSN_INS5_IJNS5_IJNS5_IJSP_SD_EEENS5_IJSO_SD_EEEEEESD_NS5_IJSB_SD_EEEEEENS5_IJNS5_IJNS5_IJSU_SY_EEESX_EEESW_NS5_IJSD_SY_EEEEEEEEEEEvNS4_8identityES1J_S24_vS25_EENS_8epilogue10collective18CollectiveEpilogueINS27_23Sm100TmaWarpSpecializedILi4ELi2ELi32ELb1ELb0EEEJNS5_IJSH_SH_SH_EEENS5_IJNSN_ISH_SD_EENSN_ISO_SD_EEEEENS_10bfloat16_tESM_S2G_SM_NS27_6fusion15FusionCallbacksIS2B_NS2H_17LinearCombinationIS2G_fS2G_fLNS_15FloatRoundStyleE2EEES2C_S2F_JEEENS4_5SM1004TMEM4LOAD26SM100_TMEM_LOAD_32dp32b32xENS4_13SM90_TMA_LOADENS1K_INS1L_ILi2ELi4ELi3EEENS1N_ILi16EEENSN_INS5_IJS1P_SO_EEES1V_EEEENS4_39AutoVectorizingCopyWithAssumedAlignmentILi128EEENS4_14SM90_TMA_STOREES2W_S2Y_S2Y_EEEvvEEEEvNT_6ParamsE:
        .type           _ZN7cutlass13device_kernelINS_4gemm6kernel13GemmUniversalIN4cute5tupleIJiiiiEEENS1_10collective13CollectiveMmaINS1_46MainloopSm100TmaUmmaWarpSpecializedBlockScaledILi7ELi2ELi2ENS5_IJNS4_1CILi4EEENSA_ILi2EEENSA_ILi1EEEEEEEENS5_IJNSA_ILi256EEENSA_ILi128EEESH_EEENS5_IJNS_12float_e4m3_tENS_13float_ue8m0_tEEEENS5_IJNS5_IJlSD_lEEENS4_6LayoutINS5_IJNS5_IJNS5_IJNSA_ILi32EEESB_EEEiEEESQ_NS5_IJSD_iEEEEEENS5_IJNS5_IJNS5_IJNSA_ILi16EEESB_EEEiEEENS5_IJNS5_IJNSA_ILi0EEESD_EEENSA_ILi512EEEEEENS5_IJSW_iEEEEEEEEEEESL_S13_NS4_8TiledMMAINS4_8MMA_AtomIJNS4_27SM100_MMA_MXF8F6F4_2x1SM_SSISJ_SJ_fSK_Li256ELi128ELNS4_4UMMA5MajorE0ELS18_0ELNS17_7ScaleInE0ELS19_0EEEEEENSN_INS5_IJSD_SD_SD_EEENS5_IJSW_SW_SW_EEEEENS5_IJNS4_10UnderscoreES1F_S1F_EEEEENS5_IJNS4_28SM100_TMA_2SM_LOAD_MULTICASTES1I_EEENS5_IJNS4_14ComposedLayoutINS4_7SwizzleILi3ELi4ELi3EEENS4_18smem_ptr_flag_bitsILi8EEENSN_INS5_IJNSA_ILi8EEESH_EEENS5_IJSH_SD_EEEEEEENSN_INS5_IJNS5_IJNS5_IJSP_SD_EEENS5_IJSO_SD_EEEEEESD_NS5_IJSB_SD_EEEEEENS5_IJNS5_IJNS5_IJSU_SY_EEESX_EEESW_NS5_IJSD_SY_EEEEEEEEEEEvNS4_8identityES1J_S24_vS25_EENS_8epilogue10collective18CollectiveEpilogueINS27_23Sm100TmaWarpSpecializedILi4ELi2ELi32ELb1ELb0EEEJNS5_IJSH_SH_SH_EEENS5_IJNSN_ISH_SD_EENSN_ISO_SD_EEEEENS_10bfloat16_tESM_S2G_SM_NS27_6fusion15FusionCallbacksIS2B_NS2H_17LinearCombinationIS2G_fS2G_fLNS_15FloatRoundStyleE2EEES2C_S2F_JEEENS4_5SM1004TMEM4LOAD26SM100_TMEM_LOAD_32dp32b32xENS4_13SM90_TMA_LOADENS1K_INS1L_ILi2ELi4ELi3EEENS1N_ILi16EEENSN_INS5_IJS1P_SO_EEES1V_EEEENS4_39AutoVectorizingCopyWithAssumedAlignmentILi128EEENS4_14SM90_TMA_STOREES2W_S2Y_S2Y_EEEvvEEEEvNT_6ParamsE,@function
        .size           _ZN7cutlass13device_kernelINS_4gemm6kernel13GemmUniversalIN4cute5tupleIJiiiiEEENS1_10collective13CollectiveMmaINS1_46MainloopSm100TmaUmmaWarpSpecializedBlockScaledILi7ELi2ELi2ENS5_IJNS4_1CILi4EEENSA_ILi2EEENSA_ILi1EEEEEEEENS5_IJNSA_ILi256EEENSA_ILi128EEESH_EEENS5_IJNS_12float_e4m3_tENS_13float_ue8m0_tEEEENS5_IJNS5_IJlSD_lEEENS4_6LayoutINS5_IJNS5_IJNS5_IJNSA_ILi32EEESB_EEEiEEESQ_NS5_IJSD_iEEEEEENS5_IJNS5_IJNS5_IJNSA_ILi16EEESB_EEEiEEENS5_IJNS5_IJNSA_ILi0EEESD_EEENSA_ILi512EEEEEENS5_IJSW_iEEEEEEEEEEESL_S13_NS4_8TiledMMAINS4_8MMA_AtomIJNS4_27SM100_MMA_MXF8F6F4_2x1SM_SSISJ_SJ_fSK_Li256ELi128ELNS4_4UMMA5MajorE0ELS18_0ELNS17_7ScaleInE0ELS19_0EEEEEENSN_INS5_IJSD_SD_SD_EEENS5_IJSW_SW_SW_EEEEENS5_IJNS4_10UnderscoreES1F_S1F_EEEEENS5_IJNS4_28SM100_TMA_2SM_LOAD_MULTICASTES1I_EEENS5_IJNS4_14ComposedLayoutINS4_7SwizzleILi3ELi4ELi3EEENS4_18smem_ptr_flag_bitsILi8EEENSN_INS5_IJNSA_ILi8EEESH_EEENS5_IJSH_SD_EEEEEEENSN_INS5_IJNS5_IJNS5_IJSP_SD_EEENS5_IJSO_SD_EEEEEESD_NS5_IJSB_SD_EEEEEENS5_IJNS5_IJNS5_IJSU_SY_EEESX_EEESW_NS5_IJSD_SY_EEEEEEEEEEEvNS4_8identityES1J_S24_vS25_EENS_8epilogue10collective18CollectiveEpilogueINS27_23Sm100TmaWarpSpecializedILi4ELi2ELi32ELb1ELb0EEEJNS5_IJSH_SH_SH_EEENS5_IJNSN_ISH_SD_EENSN_ISO_SD_EEEEENS_10bfloat16_tESM_S2G_SM_NS27_6fusion15FusionCallbacksIS2B_NS2H_17LinearCombinationIS2G_fS2G_fLNS_15FloatRoundStyleE2EEES2C_S2F_JEEENS4_5SM1004TMEM4LOAD26SM100_TMEM_LOAD_32dp32b32xENS4_13SM90_TMA_LOADENS1K_INS1L_ILi2ELi4ELi3EEENS1N_ILi16EEENSN_INS5_IJS1P_SO_EEES1V_EEEENS4_39AutoVectorizingCopyWithAssumedAlignmentILi128EEENS4_14SM90_TMA_STOREES2W_S2Y_S2Y_EEEvvEEEEvNT_6ParamsE,(.L_x_204 - _ZN7cutlass13device_kernelINS_4gemm6kernel13GemmUniversalIN4cute5tupleIJiiiiEEENS1_10collective13CollectiveMmaINS1_46MainloopSm100TmaUmmaWarpSpecializedBlockScaledILi7ELi2ELi2ENS5_IJNS4_1CILi4EEENSA_ILi2EEENSA_ILi1EEEEEEEENS5_IJNSA_ILi256EEENSA_ILi128EEESH_EEENS5_IJNS_12float_e4m3_tENS_13float_ue8m0_tEEEENS5_IJNS5_IJlSD_lEEENS4_6LayoutINS5_IJNS5_IJNS5_IJNSA_ILi32EEESB_EEEiEEESQ_NS5_IJSD_iEEEEEENS5_IJNS5_IJNS5_IJNSA_ILi16EEESB_EEEiEEENS5_IJNS5_IJNSA_ILi0EEESD_EEENSA_ILi512EEEEEENS5_IJSW_iEEEEEEEEEEESL_S13_NS4_8TiledMMAINS4_8MMA_AtomIJNS4_27SM100_MMA_MXF8F6F4_2x1SM_SSISJ_SJ_fSK_Li256ELi128ELNS4_4UMMA5MajorE0ELS18_0ELNS17_7ScaleInE0ELS19_0EEEEEENSN_INS5_IJSD_SD_SD_EEENS5_IJSW_SW_SW_EEEEENS5_IJNS4_10UnderscoreES1F_S1F_EEEEENS5_IJNS4_28SM100_TMA_2SM_LOAD_MULTICASTES1I_EEENS5_IJNS4_14ComposedLayoutINS4_7SwizzleILi3ELi4ELi3EEENS4_18smem_ptr_flag_bitsILi8EEENSN_INS5_IJNSA_ILi8EEESH_EEENS5_IJSH_SD_EEEEEEENSN_INS5_IJNS5_IJNS5_IJSP_SD_EEENS5_IJSO_SD_EEEEEESD_NS5_IJSB_SD_EEEEEENS5_IJNS5_IJNS5_IJSU_SY_EEESX_EEESW_NS5_IJSD_SY_EEEEEEEEEEEvNS4_8identityES1J_S24_vS25_EENS_8epilogue10collective18CollectiveEpilogueINS27_23Sm100TmaWarpSpecializedILi4ELi2ELi32ELb1ELb0EEEJNS5_IJSH_SH_SH_EEENS5_IJNSN_ISH_SD_EENSN_ISO_SD_EEEEENS_10bfloat16_tESM_S2G_SM_NS27_6fusion15FusionCallbacksIS2B_NS2H_17LinearCombinationIS2G_fS2G_fLNS_15FloatRoundStyleE2EEES2C_S2F_JEEENS4_5SM1004TMEM4LOAD26SM100_TMEM_LOAD_32dp32b32xENS4_13SM90_TMA_LOADENS1K_INS1L_ILi2ELi4ELi3EEENS1N_ILi16EEENSN_INS5_IJS1P_SO_EEES1V_EEEENS4_39AutoVectorizingCopyWithAssumedAlignmentILi128EEENS4_14SM90_TMA_STOREES2W_S2Y_S2Y_EEEvvEEEEvNT_6ParamsE)
        .other          _ZN7cutlass13device_kernelINS_4gemm6kernel13GemmUniversalIN4cute5tupleIJiiiiEEENS1_10collective13CollectiveMmaINS1_46MainloopSm100TmaUmmaWarpSpecializedBlockScaledILi7ELi2ELi2ENS5_IJNS4_1CILi4EEENSA_ILi2EEENSA_ILi1EEEEEEEENS5_IJNSA_ILi256EEENSA_ILi128EEESH_EEENS5_IJNS_12float_e4m3_tENS_13float_ue8m0_tEEEENS5_IJNS5_IJlSD_lEEENS4_6LayoutINS5_IJNS5_IJNS5_IJNSA_ILi32EEESB_EEEiEEESQ_NS5_IJSD_iEEEEEENS5_IJNS5_IJNS5_IJNSA_ILi16EEESB_EEEiEEENS5_IJNS5_IJNSA_ILi0EEESD_EEENSA_ILi512EEEEEENS5_IJSW_iEEEEEEEEEEESL_S13_NS4_8TiledMMAINS4_8MMA_AtomIJNS4_27SM100_MMA_MXF8F6F4_2x1SM_SSISJ_SJ_fSK_Li256ELi128ELNS4_4UMMA5MajorE0ELS18_0ELNS17_7ScaleInE0ELS19_0EEEEEENSN_INS5_IJSD_SD_SD_EEENS5_IJSW_SW_SW_EEEEENS5_IJNS4_10UnderscoreES1F_S1F_EEEEENS5_IJNS4_28SM100_TMA_2SM_LOAD_MULTICASTES1I_EEENS5_IJNS4_14ComposedLayoutINS4_7SwizzleILi3ELi4ELi3EEENS4_18smem_ptr_flag_bitsILi8EEENSN_INS5_IJNSA_ILi8EEESH_EEENS5_IJSH_SD_EEEEEEENSN_INS5_IJNS5_IJNS5_IJSP_SD_EEENS5_IJSO_SD_EEEEEESD_NS5_IJSB_SD_EEEEEENS5_IJNS5_IJNS5_IJSU_SY_EEESX_EEESW_NS5_IJSD_SY_EEEEEEEEEEEvNS4_8identityES1J_S24_vS25_EENS_8epilogue10collective18CollectiveEpilogueINS27_23Sm100TmaWarpSpecializedILi4ELi2ELi32ELb1ELb0EEEJNS5_IJSH_SH_SH_EEENS5_IJNSN_ISH_SD_EENSN_ISO_SD_EEEEENS_10bfloat16_tESM_S2G_SM_NS27_6fusion15FusionCallbacksIS2B_NS2H_17LinearCombinationIS2G_fS2G_fLNS_15FloatRoundStyleE2EEES2C_S2F_JEEENS4_5SM1004TMEM4LOAD26SM100_TMEM_LOAD_32dp32b32xENS4_13SM90_TMA_LOADENS1K_INS1L_ILi2ELi4ELi3EEENS1N_ILi16EEENSN_INS5_IJS1P_SO_EEES1V_EEEENS4_39AutoVectorizingCopyWithAssumedAlignmentILi128EEENS4_14SM90_TMA_STOREES2W_S2Y_S2Y_EEEvvEEEEvNT_6ParamsE,@"STO_CUDA_ENTRY STV_DEFAULT"
_ZN7cutlass13device_kernelINS_4gemm6kernel13GemmUniversalIN4cute5tupleIJiiiiEEENS1_10collective13CollectiveMmaINS1_46MainloopSm100TmaUmmaWarpSpecializedBlockScaledILi7ELi2ELi2ENS5_IJNS4_1CILi4EEENSA_ILi2EEENSA_ILi1EEEEEEEENS5_IJNSA_ILi256EEENSA_ILi128EEESH_EEENS5_IJNS_12float_e4m3_tENS_13float_ue8m0_tEEEENS5_IJNS5_IJlSD_lEEENS4_6LayoutINS5_IJNS5_IJNS5_IJNSA_ILi32EEESB_EEEiEEESQ_NS5_IJSD_iEEEEEENS5_IJNS5_IJNS5_IJNSA_ILi16EEESB_EEEiEEENS5_IJNS5_IJNSA_ILi0EEESD_EEENSA_ILi512EEEEEENS5_IJSW_iEEEEEEEEEEESL_S13_NS4_8TiledMMAINS4_8MMA_AtomIJNS4_27SM100_MMA_MXF8F6F4_2x1SM_SSISJ_SJ_fSK_Li256ELi128ELNS4_4UMMA5MajorE0ELS18_0ELNS17_7ScaleInE0ELS19_0EEEEEENSN_INS5_IJSD_SD_SD_EEENS5_IJSW_SW_SW_EEEEENS5_IJNS4_10UnderscoreES1F_S1F_EEEEENS5_IJNS4_28SM100_TMA_2SM_LOAD_MULTICASTES1I_EEENS5_IJNS4_14ComposedLayoutINS4_7SwizzleILi3ELi4ELi3EEENS4_18smem_ptr_flag_bitsILi8EEENSN_INS5_IJNSA_ILi8EEESH_EEENS5_IJSH_SD_EEEEEEENSN_INS5_IJNS5_IJNS5_IJSP_SD_EEENS5_IJSO_SD_EEEEEESD_NS5_IJSB_SD_EEEEEENS5_IJNS5_IJNS5_IJSU_SY_EEESX_EEESW_NS5_IJSD_SY_EEEEEEEEEEEvNS4_8identityES1J_S24_vS25_EENS_8epilogue10collective18CollectiveEpilogueINS27_23Sm100TmaWarpSpecializedILi4ELi2ELi32ELb1ELb0EEEJNS5_IJSH_SH_SH_EEENS5_IJNSN_ISH_SD_EENSN_ISO_SD_EEEEENS_10bfloat16_tESM_S2G_SM_NS27_6fusion15FusionCallbacksIS2B_NS2H_17LinearCombinationIS2G_fS2G_fLNS_15FloatRoundStyleE2EEES2C_S2F_JEEENS4_5SM1004TMEM4LOAD26SM100_TMEM_LOAD_32dp32b32xENS4_13SM90_TMA_LOADENS1K_INS1L_ILi2ELi4ELi3EEENS1N_ILi16EEENSN_INS5_IJS1P_SO_EEES1V_EEEENS4_39AutoVectorizingCopyWithAssumedAlignmentILi128EEENS4_14SM90_TMA_STOREES2W_S2Y_S2Y_EEEvvEEEEvNT_6ParamsE:
[----:B------:R-:W1:Y:S01]  /*0000*/  LDC R1, c[0x0][0x37c] ;  /* 0x0000df00ff017b82 */ /* 0x000e620000000800 */
[----:B------:R-:W2:Y:S01]  /*0010*/  S2R R98, SR_TID.X ;  /* 0x0000000000627919 */ /* 0x000ea20000002100 */
[----:B------:R-:W3:Y:S06]  /*0020*/  LDCU.64 UR12, c[0x0][0xc90] ;  /* 0x00019200ff0c77ac */ /* 0x000eec0008000a00 */
[----:B------:R-:W4:Y:S01]  /*0030*/  S2UR UR4, SR_CgaCtaId ;  /* 0x00000000000479c3 */ /* 0x000f220000008800 */
[----:B------:R-:W-:Y:S02]  /*0040*/  PRMT R84, RZ, 0x7610, R84 ;  /* 0x00007610ff547816 */ /* 0x000fe40000000054 */
[----:B------:R-:W-:-:S02]  /*0050*/  ELECT P0, URZ, PT ;  /* 0x0000000000ff782f */ /* 0x000fc40003800000 */
[----:B---3--:R-:W-:-:S04]  /*0060*/  ISETP.NE.U32.AND P1, PT, RZ, UR12, PT ;  /* 0x0000000cff007c0c */ /* 0x008fc8000bf25070 */
[----:B------:R-:W-:Y:S01]  /*0070*/  ISETP.NE.AND.EX P2, PT, RZ, UR13, PT, P1 ;  /* 0x0000000dff007c0c */ /* 0x000fe2000bf45310 */
[----:B----4-:R-:W-:Y:S02]  /*0080*/  ULOP3.LUT UR61, UR4, 0x1, URZ, 0xc0, !UPT ;  /* 0x00000001043d7892 */ /* 0x010fe4000f8ec0ff */
[----:B------:R-:W-:Y:S01]  /*0090*/  ULOP3.LUT UR60, UR4, 0x1, URZ, 0x3c, !UPT ;  /* 0x00000001043c7892 */ /* 0x000fe2000f8e3cff */
[----:B--2---:R-:W-:-:S05]  /*00a0*/  SHF.R.U32.HI R85, RZ, 0x5, R98 ;  /* 0x00000005ff557819 */ /* 0x004fca0000011662 */
[----:B------:R-:W2:Y:S02]  /*00b0*/  SHFL.IDX PT, R0, R85, RZ, 0x1f ;  /* 0x00001fff55007589 */ /* 0x000ea400000e0000 */
[----:B--2---:R-:W-:Y:S02]  /*00c0*/  R2UR UR17, R0 ;  /* 0x00000000001172ca */ /* 0x004fe400000e0000 */
[----:B-1----:R-:W-:-:S13]  /*00d0*/  @P2 BRA `(.L_x_0) ;  /* 0x0000000000302947 */ /* 0x002fda0003800000 */
[----:B------:R-:W1:Y:S02]  /*00e0*/  LDCU.64 UR4, c[0x0][0xc88] ;  /* 0x00019100ff0477ac */ /* 0x000e640008000a00 */
[----:B-1----:R-:W-:-:S04]  /*00f0*/  UISETP.NE.U32.AND UP0, UPT, UR4, URZ, UPT ;  /* 0x000000ff0400728c */ /* 0x002fc8000bf05070 */
[----:B------:R-:W-:-:S09]  /*0100*/  UISETP.NE.AND.EX UP0, UPT, UR5, URZ, UPT, UP0 ;  /* 0x000000ff0500728c */ /* 0x000fd2000bf05300 */
[----:B------:R-:W-:Y:S05]  /*0110*/  BRA.U !UP0, `(.L_x_1) ;  /* 0x0000000108147547 */ /* 0x000fea000b800000 */
[----:B------:R-:W1:Y:S01]  /*0120*/  LDC.64 R2, c[0x0][0xc88] ;  /* 0x00032200ff027b82 */ /* 0x000e620000000a00 */
[----:B------:R-:W1:Y:S02]  /*0130*/  LDCU.64 UR4, c[0x0][0x358] ;  /* 0x00006b00ff0477ac */ /* 0x000e640008000a00 */
[----:B-1----:R1:W5:Y:S01]  /*0140*/  LDG.E R41, desc[UR4][R2.64] ;  /* 0x0000000402297981 */ /* 0x002362000c1e1900 */
[----:B------:R-:W-:Y:S01]  /*0150*/  HFMA2 R84, -RZ, RZ, 0, 5.9604644775390625e-08 ;  /* 0x00000001ff547431 */ /* 0x000fe200000001ff */
[----:B------:R-:W-:Y:S05]  /*0160*/  BRA `(.L_x_0) ;  /* 0x00000000000c7947 */ /* 0x000fea0003800000 */
.L_x_1:
[----:B------:R-:W1:Y:S01]  /*0170*/  LDCU UR4, c[0x0][0xc80] ;  /* 0x00019000ff0477ac */ /* 0x000e620008000800 */
[----:B------:R-:W-:Y:S01]  /*0180*/  HFMA2 R84, -RZ, RZ, 0, 5.9604644775390625e-08 ;  /* 0x00000001ff547431 */ /* 0x000fe200000001ff */
[----:B-1----:R-:W-:-:S07]  /*0190*/  MOV R41, UR4 ;  /* 0x0000000400297c02 */ /* 0x002fce0008000f00 */
.L_x_0:
[----:B------:R-:W2:Y:S02]  /*01a0*/  LDCU.64 UR4, c[0x0][0xcb0] ;  /* 0x00019600ff0477ac */ /* 0x000ea40008000a00 */
[----:B--2---:R-:W-:-:S04]  /*01b0*/  UISETP.NE.U32.AND UP0, UPT, UR4, URZ, UPT ;  /* 0x000000ff0400728c */ /* 0x004fc8000bf05070 */
[----:B------:R-:W-:-:S09]  /*01c0*/  UISETP.NE.AND.EX UP0, UPT, UR5, URZ, UPT, UP0 ;  /* 0x000000ff0500728c */ /* 0x000fd2000bf05300 */
[----:B------:R-:W-:Y:S05]  /*01d0*/  BRA.U UP0, `(.L_x_2) ;  /* 0x0000000100287547 */ /* 0x000fea000b800000 */
[----:B------:R-:W2:Y:S02]  /*01e0*/  LDCU.64 UR4, c[0x0][0xca8] ;  /* 0x00019500ff0477ac */ /* 0x000ea40008000a00 */
[----:B--2---:R-:W-:-:S04]  /*01f0*/  UISETP.NE.U32.AND UP0, UPT, UR4, URZ, UPT ;  /* 0x000000ff0400728c */ /* 0x004fc8000bf05070 */
[----:B------:R-:W-:-:S09]  /*0200*/  UISETP.NE.AND.EX UP0, UPT, UR5, URZ, UPT, UP0 ;  /* 0x000000ff0500728c */ /* 0x000fd2000bf05300 */
[----:B------:R-:W-:Y:S05]  /*0210*/  BRA.U !UP0, `(.L_x_3) ;  /* 0x0000000108107547 */ /* 0x000fea000b800000 */
[----:B------:R-:W2:Y:S01]  /*0220*/  LDC.64 R38, c[0x0][0xca8] ;  /* 0x00032a00ff267b82 */ /* 0x000ea20000000a00 */
[----:B------:R-:W2:Y:S02]  /*0230*/  LDCU.64 UR4, c[0x0][0x358] ;  /* 0x00006b00ff0477ac */ /* 0x000ea40008000a00 */
[----:B--2---:R2:W5:Y:S01]  /*0240*/  LDG.E R38, desc[UR4][R38.64] ;  /* 0x0000000426267981 */ /* 0x004562000c1e1900 */
[----:B------:R-:W-:Y:S05]  /*0250*/  BRA `(.L_x_2) ;  /* 0x0000000000087947 */ /* 0x000fea0003800000 */
.L_x_3:
[----:B------:R-:W2:Y:S02]  /*0260*/  LDCU UR4, c[0x0][0xca0] ;  /* 0x00019400ff0477ac */ /* 0x000ea40008000800 */
[----:B--2---:R-:W-:Y:S02]  /*0270*/  MOV R38, UR4 ;  /* 0x0000000400267c02 */ /* 0x004fe40008000f00 */
.L_x_2:
[----:B------:R-:W-:Y:S01]  /*0280*/  IMAD.U32 R0, RZ, RZ, UR17 ;  /* 0x00000011ff007e24 */ /* 0x000fe2000f8e00ff */
[----:B------:R-:W-:Y:S04]  /*0290*/  BSSY.RECONVERGENT B0, `(.L_x_4) ;  /* 0x0000012000007945 */ /* 0x000fe80003800200 */
[C---:B------:R-:W-:Y:S02]  /*02a0*/  ISETP.NE.OR P3, PT, R0.reuse, 0x1, !P0 ;  /* 0x000000010000780c */ /* 0x040fe40004765670 */
[----:B------:R-:W-:-:S11]  /*02b0*/  ISETP.NE.OR P2, PT, R0, 0x3, !P0 ;  /* 0x000000030000780c */ /* 0x000fd60004745670 */
[----:B------:R-:W-:Y:S05]  /*02c0*/  @P3 BRA `(.L_x_5) ;  /* 0x0000000000383947 */ /* 0x000fea0003800000 */
[----:B------:R-:W3:Y:S02]  /*02d0*/  LDCU.64 UR4, c[0x0][0x348] ;  /* 0x00006900ff0477ac */ /* 0x000ee40008000a00 */
[----:B---3--:R-:W-:Y:S02]  /*02e0*/  UIADD3 UR10, UP3, UPT, UR4, 0x80, URZ ;  /* 0x00000080040a7890 */ /* 0x008fe4000ff7e0ff */
[----:B------:R-:W-:Y:S02]  /*02f0*/  UIADD3 UR8, UP2, UPT, UR4, 0x180, URZ ;  /* 0x0000018004087890 */ /* 0x000fe4000ff5e0ff */
[----:B------:R-:W-:Y:S02]  /*0300*/  UIADD3 UR6, UP1, UPT, UR4, 0x280, URZ ;  /* 0x0000028004067890 */ /* 0x000fe4000ff3e0ff */
[----:B------:R-:W-:Y:S02]  /*0310*/  UIADD3 UR4, UP0, UPT, UR4, 0x380, URZ ;  /* 0x0000038004047890 */ /* 0x000fe4000ff1e0ff */
[----:B------:R-:W-:-:S02]  /*0320*/  UIADD3.X UR11, UPT, UPT, URZ, UR5, URZ, UP3, !UPT ;  /* 0x00000005ff0b7290 */ /* 0x000fc40009ffe4ff */
[----:B------:R-:W-:Y:S02]  /*0330*/  UIADD3.X UR9, UPT, UPT, URZ, UR5, URZ, UP2, !UPT ;  /* 0x00000005ff097290 */ /* 0x000fe400097fe4ff */
[----:B------:R-:W-:Y:S02]  /*0340*/  UIADD3.X UR7, UPT, UPT, URZ, UR5, URZ, UP1, !UPT ;  /* 0x00000005ff077290 */ /* 0x000fe40008ffe4ff */
[----:B------:R-:W-:-:S03]  /*0350*/  UIADD3.X UR5, UPT, UPT, URZ, UR5, URZ, UP0, !UPT ;  /* 0x00000005ff057290 */ /* 0x000fc600087fe4ff */
[----:B------:R3:W-:Y:S02]  /*0360*/  UTMACCTL.PF [UR10] ;  /* 0x000000000a0079b9 */ /* 0x0007e40008040000 */
[----:B------:R3:W-:Y:S02]  /*0370*/  UTMACCTL.PF [UR8] ;  /* 0x00000000080079b9 */ /* 0x0007e40008040000 */
[----:B------:R3:W-:Y:S02]  /*0380*/  UTMACCTL.PF [UR6] ;  /* 0x00000000060079b9 */ /* 0x0007e40008040000 */
[----:B------:R3:W-:Y:S02]  /*0390*/  UTMACCTL.PF [UR4] ;  /* 0x00000000040079b9 */ /* 0x0007e40008040000 */
[----:B---3--:R-:W-:Y:S01]  /*03a0*/  NOP ;  /* 0x0000000000007918 */ /* 0x008fe20000000000 */
.L_x_5:
[----:B------:R-:W-:Y:S05]  /*03b0*/  BSYNC.RECONVERGENT B0 ;  /* 0x0000000000007941 */ /* 0x000fea0003800200 */
.L_x_4:
[----:B------:R-:W-:Y:S04]  /*03c0*/  BSSY.RECONVERGENT B0, `(.L_x_6) ;  /* 0x000000a000007945 */ /* 0x000fe80003800200 */
[----:B------:R-:W-:Y:S05]  /*03d0*/  @P2 BRA `(.L_x_7) ;  /* 0x0000000000202947 */ /* 0x000fea0003800000 */
[----:B------:R-:W3:Y:S02]  /*03e0*/  LDCU.64 UR4, c[0x0][0x348] ;  /* 0x00006900ff0477ac */ /* 0x000ee40008000a00 */
[----:B---3--:R-:W-:Y:S02]  /*03f0*/  UIADD3 UR6, UP1, UPT, UR4, 0x980, URZ ;  /* 0x0000098004067890 */ /* 0x008fe4000ff3e0ff */
[----:B------:R-:W-:Y:S02]  /*0400*/  UIADD3 UR4, UP0, UPT, UR4, 0xa80, URZ ;  /* 0x00000a8004047890 */ /* 0x000fe4000ff1e0ff */
[----:B------:R-:W-:Y:S02]  /*0410*/  UIADD3.X UR7, UPT, UPT, URZ, UR5, URZ, UP1, !UPT ;  /* 0x00000005ff077290 */ /* 0x000fe40008ffe4ff */
[----:B------:R-:W-:-:S07]  /*0420*/  UIADD3.X UR5, UPT, UPT, URZ, UR5, URZ, UP0, !UPT ;  /* 0x00000005ff057290 */ /* 0x000fce00087fe4ff */
[----:B------:R3:W-:Y:S02]  /*0430*/  UTMACCTL.PF [UR6] ;  /* 0x00000000060079b9 */ /* 0x0007e40008040000 */
[----:B------:R3:W-:Y:S02]  /*0440*/  UTMACCTL.PF [UR4] ;  /* 0x00000000040079b9 */ /* 0x0007e40008040000 */
[----:B---3--:R-:W-:Y:S01]  /*0450*/  NOP ;  /* 0x0000000000007918 */ /* 0x008fe20000000000 */
.L_x_7:
[----:B------:R-:W-:Y:S05]  /*0460*/  BSYNC.RECONVERGENT B0 ;  /* 0x0000000000007941 */ /* 0x000fea0003800200 */
.L_x_6:
[----:B------:R-:W3:Y:S01]  /*0470*/  LDCU.64 UR4, c[0x0][0xc88] ;  /* 0x00019100ff0477ac */ /* 0x000ee20008000a00 */
[----:B------:R-:W-:Y:S01]  /*0480*/  ISETP.NE.AND.EX P1, PT, RZ, UR13, PT, P1 ;  /* 0x0000000dff007c0c */ /* 0x000fe2000bf25310 */
[----:B------:R-:W-:Y:S01]  /*0490*/  UPLOP3.LUT UP5, UPT, UPT, UPT, UPT, 0x80, 0x8 ;  /* 0x000000000008789c */ /* 0x000fe20003faf070 */
[----:B---3--:R-:W-:-:S04]  /*04a0*/  ISETP.NE.U32.AND P2, PT, RZ, UR4, PT ;  /* 0x00000004ff007c0c */ /* 0x008fc8000bf45070 */
[----:B------:R-:W-:-:S13]  /*04b0*/  ISETP.NE.AND.EX P2, PT, RZ, UR5, PT, P2 ;  /* 0x00000005ff007c0c */ /* 0x000fda000bf45320 */
[----:B------:R-:W-:Y:S05]  /*04c0*/  @P2 BRA P1, `(.L_x_8) ;  /* 0x0000000000282947 */ /* 0x000fea0000800000 */
[----:B------:R-:W-:Y:S01]  /*04d0*/  UISETP.NE.U32.AND UP0, UPT, UR12, URZ, UPT ;  /* 0x000000ff0c00728c */ /* 0x000fe2000bf05070 */
[----:B-----5:R-:W-:Y:S01]  /*04e0*/  FSETP.NEU.AND P1, PT, R41, RZ, PT ;  /* 0x000000ff2900720b */ /* 0x020fe20003f2d000 */
[----:B------:R-:W-:Y:S02]  /*04f0*/  UISETP.NE.U32.AND UP2, UPT, UR4, URZ, UPT ;  /* 0x000000ff0400728c */ /* 0x000fe4000bf45070 */
[----:B------:R-:W-:Y:S02]  /*0500*/  UISETP.NE.AND.EX UP1, UPT, UR13, URZ, UPT, UP0 ;  /* 0x000000ff0d00728c */ /* 0x000fe4000bf25300 */
[----:B------:R-:W-:-:S04]  /*0510*/  UISETP.NE.AND.EX UP0, UPT, UR5, URZ, UPT, UP2 ;  /* 0x000000ff0500728c */ /* 0x000fc8000bf05320 */
[----:B------:R-:W-:-:S04]  /*0520*/  USEL UR4, URZ, 0xffffffff, UP0 ;  /* 0xffffffffff047887 */ /* 0x000fc80008000000 */
[----:B------:R-:W-:Y:S01]  /*0530*/  VOTEU.ANY UP0, P1 ;  /* 0x0000000000ff7886 */ /* 0x000fe20000800100 */
[----:B------:R-:W-:-:S04]  /*0540*/  @!UP1 USEL UR4, URZ, 0xffffffff, UP0 ;  /* 0xffffffffff049887 */ /* 0x000fc80008000000 */
[----:B------:R-:W-:-:S04]  /*0550*/  ULOP3.LUT UR4, UR4, 0x1, URZ, 0xc0, !UPT ;  /* 0x0000000104047892 */ /* 0x000fc8000f8ec0ff */
[----:B------:R-:W-:-:S11]  /*0560*/  UISETP.NE.U32.AND UP5, UPT, UR4, 0x1, UPT ;  /* 0x000000010400788c */ /* 0x000fd6000bfa5070 */
.L_x_8:
[----:B------:R-:W3:Y:S01]  /*0570*/  SHFL.IDX PT, R0, R85, RZ, 0x1f ;  /* 0x00001fff55007589 */ /* 0x000ee200000e0000 */
[----:B------:R-:W-:-:S04]  /*0580*/  UISETP.NE.AND UP0, UPT, UR17, 0x2, UPT ;  /* 0x000000021100788c */ /* 0x000fc8000bf05270 */
[----:B------:R-:W-:Y:S02]  /*0590*/  UISETP.EQ.AND UP1, UPT, UR61, URZ, !UP0 ;  /* 0x000000ff3d00728c */ /* 0x000fe4000c722270 */
[----:B------:R-:W-:-:S04]  /*05a0*/  USEL UR52, URZ, 0x1, UP0 ;  /* 0x00000001ff347887 */ /* 0x000fc80008000000 */
[----:B------:R-:W-:Y:S02]  /*05b0*/  PLOP3.LUT P4, PT, P0, PT, UP1, 0x80, 0x8 ;  /* 0x000000000008781c */ /* 0x000fe4000078f018 */
[----:B---3--:R-:W-:-:S13]  /*05c0*/  ISETP.NE.AND P1, PT, R0, RZ, PT ;  /* 0x000000ff0000720c */ /* 0x008fda0003f25270 */
[----:B------:R-:W-:Y:S05]  /*05d0*/  @P1 BRA `(.L_x_9) ;  /* 0x0000000000701947 */ /* 0x000fea0003800000 */
[----:B------:R-:W3:Y:S01]  /*05e0*/  S2UR UR5, SR_CgaCtaId ;  /* 0x00000000000579c3 */ /* 0x000ee20000008800 */
[----:B------:R-:W-:Y:S01]  /*05f0*/  UMOV UR4, 0x400 ;  /* 0x0000040000047882 */ /* 0x000fe20000000000 */
[----:B------:R-:W-:Y:S01]  /*0600*/  UMOV UR8, 0x1 ;  /* 0x0000000100087882 */ /* 0x000fe20000000000 */
[----:B------:R-:W-:Y:S01]  /*0610*/  UMOV UR6, 0x3 ;  /* 0x0000000300067882 */ /* 0x000fe20000000000 */
[----:B------:R-:W-:-:S04]  /*0620*/  UIADD3 UR8, UPT, UPT, -UR8, 0x100000, URZ ;  /* 0x0010000008087890 */ /* 0x000fc8000fffe1ff */
[----:B------:R-:W-:Y:S02]  /*0630*/  USHF.L.U32 UR9, UR8, 0xb, URZ ;  /* 0x0000000b08097899 */ /* 0x000fe400080006ff */
[----:B------:R-:W-:Y:S02]  /*0640*/  USHF.L.U32 UR8, UR8, 0x1, URZ ;  /* 0x0000000108087899 */ /* 0x000fe400080006ff */
[----:B------:R-:W-:-:S04]  /*0650*/  UIADD3 UR6, UPT, UPT, -UR6, 0x100000, URZ ;  /* 0x0010000006067890 */ /* 0x000fc8000fffe1ff */
[----:B------:R-:W-:Y:S02]  /*0660*/  USHF.L.U32 UR7, UR6, 0xb, URZ ;  /* 0x0000000b06077899 */ /* 0x000fe400080006ff */
[----:B------:R-:W-:Y:S01]  /*0670*/  USHF.L.U32 UR6, UR6, 0x1, URZ ;  /* 0x0000000106067899 */ /* 0x000fe200080006ff */
[----:B------:R-:W-:Y:S01]  /*0680*/  ELECT P1, URZ, PT ;  /* 0x0000000000ff782f */ /* 0x000fe20003820000 */
[----:B---3--:R-:W-:Y:S01]  /*0690*/  ULEA UR4, UR5, UR4, 0x18 ;  /* 0x0000000405047291 */ /* 0x008fe2000f8ec0ff */
[----:B------:R-:W3:Y:S11]  /*06a0*/  FENCE.VIEW.ASYNC.S ;  /* 0x00000000000073c6 */ /* 0x000ef60000000000 */
[----:B---3--:R3:W4:Y:S01]  /*06b0*/  SYNCS.EXCH.64 URZ, [UR4], UR8 ;  /* 0x0000000804ff75b2 */ /* 0x0087220008000100 */
[----:B------:R3:W1:Y:S01]  /*06c0*/  SYNCS.EXCH.64 URZ, [UR4+0x38], UR6 ;  /* 0x0000380604ff75b2 */ /* 0x0006620008000100 */
        /* <DEDUP_REMOVED lines=11> */
[----:B------:R3:W1:Y:S02]  /*0780*/  SYNCS.EXCH.64 URZ, [UR4+0x68], UR6 ;  /* 0x0000680604ff75b2 */ /* 0x0006640008000100 */
[----:B---3--:R-:W-:Y:S01]  /*0790*/  NOP ;  /* 0x0000000000007918 */ /* 0x008fe20000000000 */
.L_x_9:
[----:B------:R-:W3:Y:S01]  /*07a0*/  SHFL.IDX PT, R0, R85, RZ, 0x1f ;  /* 0x00001fff55007589 */ /* 0x000ee200000e0000 */
[----:B------:R-:W-:Y:S01]  /*07b0*/  NOP ;  /* 0x0000000000007918 */ /* 0x000fe20000000000 */
[----:B---3--:R-:W-:-:S13]  /*07c0*/  ISETP.NE.AND P1, PT, R0, 0x1, PT ;  /* 0x000000010000780c */ /* 0x008fda0003f25270 */
        /* <DEDUP_REMOVED lines=14> */
[----:B---3--:R3:W1:Y:S01]  /*08b0*/  SYNCS.EXCH.64 URZ, [UR4+0x70], UR8 ;  /* 0x0000700804ff75b2 */ /* 0x0086620008000100 */
[----:B------:R3:W1:Y:S01]  /*08c0*/  SYNCS.EXCH.64 URZ, [UR4+0x90], UR6 ;  /* 0x0000900604ff75b2 */ /* 0x0006620008000100 */
[----:B------:R3:W1:Y:S01]  /*08d0*/  SYNCS.EXCH.64 URZ, [UR4+0x78], UR8 ;  /* 0x0000780804ff75b2 */ /* 0x0006620008000100 */
[----:B------:R3:W1:Y:S01]  /*08e0*/  SYNCS.EXCH.64 URZ, [UR4+0x98], UR6 ;  /* 0x0000980604ff75b2 */ /* 0x0006620008000100 */
[----:B------:R3:W1:Y:S01]  /*08f0*/  SYNCS.EXCH.64 URZ, [UR4+0x80], UR8 ;  /* 0x0000800804ff75b2 */ /* 0x0006620008000100 */
[----:B------:R3:W1:Y:S01]  /*0900*/  SYNCS.EXCH.64 URZ, [UR4+0xa0], UR6 ;  /* 0x0000a00604ff75b2 */ /* 0x0006620008000100 */
[----:B------:R3:W1:Y:S01]  /*0910*/  SYNCS.EXCH.64 URZ, [UR4+0x88], UR8 ;  /* 0x0000880804ff75b2 */ /* 0x0006620008000100 */
[----:B------:R3:W1:Y:S01]  /*0920*/  SYNCS.EXCH.64 URZ, [UR4+0xa8], UR6 ;  /* 0x0000a80604ff75b2 */ /* 0x0006620008000100 */
[----:B------:R-:W-:Y:S01]  /*0930*/  NOP ;  /* 0x0000000000007918 */ /* 0x000fe20000000000 */
.L_x_10:
[----:B------:R-:W2:Y:S01]  /*0940*/  SHFL.IDX PT, R0, R85, RZ, 0x1f ;  /* 0x00001fff55007589 */ /* 0x000ea200000e0000 */
[----:B------:R-:W-:Y:S01]  /*0950*/  NOP ;  /* 0x0000000000007918 */ /* 0x000fe20000000000 */
[----:B--2---:R-:W-:-:S13]  /*0960*/  ISETP.NE.AND P1, PT, R0, 0x3, PT ;  /* 0x000000030000780c */ /* 0x004fda0003f25270 */
[----:B------:R-:W-:Y:S05]  /*0970*/  @P1 BRA `(.L_x_11) ;  /* 0x0000000000301947 */ /* 0x000fea0003800000 */
[----:B---3--:R-:W2:Y:S01]  /*0980*/  S2UR UR6, SR_CgaCtaId ;  /* 0x00000000000679c3 */ /* 0x008ea20000008800 */
[----:B------:R-:W-:Y:S01]  /*0990*/  UMOV UR4, 0x400 ;  /* 0x0000040000047882 */ /* 0x000fe20000000000 */
[----:B------:R-:W-:Y:S01]  /*09a0*/  UMOV UR5, 0x20 ;  /* 0x0000002000057882 */ /* 0x000fe20000000000 */
[----:B------:R-:W-:Y:S01]  /*09b0*/  ELECT P1, URZ, PT ;  /* 0x0000000000ff782f */ /* 0x000fe20003820000 */
[----:B--2---:R-:W-:Y:S02]  /*09c0*/  ULEA UR6, UR6, UR4, 0x18 ;  /* 0x0000000406067291 */ /* 0x004fe4000f8ec0ff */
[----:B------:R-:W-:-:S04]  /*09d0*/  UIADD3 UR4, UPT, UPT, -UR5, 0x100000, URZ ;  /* 0x0010000005047890 */ /* 0x000fc8000fffe1ff */
[----:B------:R-:W-:Y:S02]  /*09e0*/  USHF.L.U32 UR5, UR4, 0xb, URZ ;  /* 0x0000000b04057899 */ /* 0x000fe400080006ff */
[----:B------:R-:W-:Y:S01]  /*09f0*/  USHF.L.U32 UR4, UR4, 0x1, URZ ;  /* 0x0000000104047899 */ /* 0x000fe200080006ff */
[----:B------:R-:W2:Y:S11]  /*0a00*/  FENCE.VIEW.ASYNC.S ;  /* 0x00000000000073c6 */ /* 0x000eb60000000000 */
[----:B--2---:R2:W3:Y:S01]  /*0a10*/  SYNCS.EXCH.64 URZ, [UR6+0xb0], UR4 ;  /* 0x0000b00406ff75b2 */ /* 0x0044e20008000100 */
[----:B------:R2:W1:Y:S01]  /*0a20*/  SYNCS.EXCH.64 URZ, [UR6+0xb8], UR4 ;  /* 0x0000b80406ff75b2 */ /* 0x0004620008000100 */
[----:B------:R-:W-:Y:S01]  /*0a30*/  NOP ;  /* 0x0000000000007918 */ /* 0x000fe20000000000 */
.L_x_11:
[----:B------:R-:W4:Y:S01]  /*0a40*/  SHFL.IDX PT, R0, R85, RZ, 0x1f ;  /* 0x00001fff55007589 */ /* 0x000f2200000e0000 */
[----:B------:R-:W-:Y:S01]  /*0a50*/  NOP ;  /* 0x0000000000007918 */ /* 0x000fe20000000000 */
[----:B----4-:R-:W-:-:S13]  /*0a60*/  ISETP.NE.AND P1, PT, R0, 0x4, PT ;  /* 0x000000040000780c */ /* 0x010fda0003f25270 */
[----:B------:R-:W-:Y:S05]  /*0a70*/  @P1 BRA `(.L_x_12) ;  /* 0x00000000004c1947 */ /* 0x000fea0003800000 */
[----:B--2---:R-:W2:Y:S01]  /*0a80*/  S2UR UR5, SR_CgaCtaId ;  /* 0x00000000000579c3 */ /* 0x004ea20000008800 */
[----:B---3--:R-:W-:Y:S01]  /*0a90*/  UMOV UR4, 0x720 ;  /* 0x0000072000047882 */ /* 0x008fe20000000000 */
[----:B------:R-:W-:Y:S01]  /*0aa0*/  UMOV UR6, 0x400 ;  /* 0x0000040000067882 */ /* 0x000fe20000000000 */
[----:B------:R-:W-:Y:S01]  /*0ab0*/  USEL UR4, UR4, 0x620, UP5 ;  /* 0x0000062004047887 */ /* 0x000fe2000a800000 */
[----:B------:R-:W-:Y:S01]  /*0ac0*/  UMOV UR8, 0x1 ;  /* 0x0000000100087882 */ /* 0x000fe20000000000 */
[----:B------:R-:W-:Y:S01]  /*0ad0*/  ELECT P1, URZ, PT ;  /* 0x0000000000ff782f */ /* 0x000fe20003820000 */
[----:B------:R-:W-:-:S04]  /*0ae0*/  UIADD3 UR8, UPT, UPT, -UR8, 0x100000, URZ ;  /* 0x0010000008087890 */ /* 0x000fc8000fffe1ff */
[----:B------:R-:W-:Y:S02]  /*0af0*/  USHF.L.U32 UR9, UR8, 0xb, URZ ;  /* 0x0000000b08097899 */ /* 0x000fe400080006ff */
[----:B------:R-:W-:Y:S02]  /*0b00*/  USHF.L.U32 UR8, UR8, 0x1, URZ ;  /* 0x0000000108087899 */ /* 0x000fe400080006ff */
[----:B--2---:R-:W-:Y:S02]  /*0b10*/  ULEA UR6, UR5, UR6, 0x18 ;  /* 0x0000000605067291 */ /* 0x004fe4000f8ec0ff */
[----:B------:R-:W-:-:S04]  /*0b20*/  UIADD3 UR4, UPT, UPT, -UR4, 0x100000, URZ ;  /* 0x0010000004047890 */ /* 0x000fc8000fffe1ff */
[----:B------:R-:W-:Y:S02]  /*0b30*/  USHF.L.U32 UR5, UR4, 0xb, URZ ;  /* 0x0000000b04057899 */ /* 0x000fe400080006ff */
[----:B------:R-:W-:Y:S01]  /*0b40*/  USHF.L.U32 UR4, UR4, 0x1, URZ ;  /* 0x0000000104047899 */ /* 0x000fe200080006ff */
[----:B------:R-:W2:Y:S03]  /*0b50*/  FENCE.VIEW.ASYNC.S ;  /* 0x00000000000073c6 */ /* 0x000ea60000000000 */
[----:B--2---:R4:W2:Y:S08]  /*0b60*/  SYNCS.EXCH.64 URZ, [UR6+0xc0], UR8 ;  /* 0x0000c00806ff75b2 */ /* 0x0048b00008000100 */
[----:B------:R4:W3:Y:S01]  /*0b70*/  SYNCS.EXCH.64 URZ, [UR6+0xd0], UR4 ;  /* 0x0000d00406ff75b2 */ /* 0x0008e20008000100 */
[----:B------:R4:W1:Y:S01]  /*0b80*/  SYNCS.EXCH.64 URZ, [UR6+0xc8], UR8 ;  /* 0x0000c80806ff75b2 */ /* 0x0008620008000100 */
[----:B------:R4:W1:Y:S02]  /*0b90*/  SYNCS.EXCH.64 URZ, [UR6+0xd8], UR4 ;  /* 0x0000d80406ff75b2 */ /* 0x0008640008000100 */
[----:B----4-:R-:W-:Y:S01]  /*0ba0*/  NOP ;  /* 0x0000000000007918 */ /* 0x010fe20000000000 */
.L_x_12:
[----:B------:R-:W4:Y:S01]  /*0bb0*/  SHFL.IDX PT, R0, R85, RZ, 0x1f ;  /* 0x00001fff55007589 */ /* 0x000f2200000e0000 */
[----:B------:R-:W-:Y:S01]  /*0bc0*/  NOP ;  /* 0x0000000000007918 */ /* 0x000fe20000000000 */
[----:B----4-:R-:W-:-:S13]  /*0bd0*/  ISETP.NE.AND P1, PT, R0, 0x5, PT ;  /* 0x000000050000780c */ /* 0x010fda0003f25270 */
[----:B------:R-:W-:Y:S05]  /*0be0*/  @P1 BRA `(.L_x_13) ;  /* 0x0000000000481947 */ /* 0x000fea0003800000 */
[----:B--2---:R-:W2:Y:S01]  /*0bf0*/  S2UR UR5, SR_CgaCtaId ;  /* 0x00000000000579c3 */ /* 0x004ea20000008800 */
[----:B---3--:R-:W-:Y:S01]  /*0c00*/  UMOV UR4, 0x400 ;  /* 0x0000040000047882 */ /* 0x008fe20000000000 */
        /* <DEDUP_REMOVED lines=9> */
[----:B--2---:R-:W-:Y:S01]  /*0ca0*/  ULEA UR4, UR5, UR4, 0x18 ;  /* 0x0000000405047291 */ /* 0x004fe2000f8ec0ff */
[----:B------:R-:W2:Y:S11]  /*0cb0*/  FENCE.VIEW.ASYNC.S ;  /* 0x00000000000073c6 */ /* 0x000eb60000000000 */
[----:B--2---:R4:W2:Y:S01]  /*0cc0*/  SYNCS.EXCH.64 URZ, [UR4+0xe0], UR6 ;  /* 0x0000e00604ff75b2 */ /* 0x0048a20008000100 */
[----:B------:R4:W3:Y:S01]  /*0cd0*/  SYNCS.EXCH.64 URZ, [UR4+0xf0], UR8 ;  /* 0x0000f00804ff75b2 */ /* 0x0008e20008000100 */
[----:B------:R4:W1:Y:S01]  /*0ce0*/  SYNCS.EXCH.64 URZ, [UR4+0xe8], UR6 ;  /* 0x0000e80604ff75b2 */ /* 0x0008620008000100 */
[----:B------:R4:W1:Y:S02]  /*0cf0*/  SYNCS.EXCH.64 URZ, [UR4+0xf8], UR8 ;  /* 0x0000f80804ff75b2 */ /* 0x0008640008000100 */
[----:B----4-:R-:W-:Y:S01]  /*0d00*/  NOP ;  /* 0x0000000000007918 */ /* 0x010fe20000000000 */
.L_x_13:
[----:B------:R-:W4:Y:S01]  /*0d10*/  SHFL.IDX PT, R0, R85, RZ, 0x1f ;  /* 0x00001fff55007589 */ /* 0x000f2200000e0000 */
[----:B------:R-:W-:Y:S01]  /*0d20*/  ISETP.NE.OR P0, PT, RZ, UR17, !P0 ;  /* 0x00000011ff007c0c */ /* 0x000fe2000c705670 */
[----:B------:R-:W-:Y:S01]  /*0d30*/  NOP ;  /* 0x0000000000007918 */ /* 0x000fe20000000000 */
[----:B----4-:R-:W-:-:S13]  /*0d40*/  ISETP.NE.AND P1, PT, R0, 0x3, PT ;  /* 0x000000030000780c */ /* 0x010fda0003f25270 */
[----:B------:R-:W-:Y:S05]  /*0d50*/  @P1 BRA `(.L_x_14) ;  /* 0x0000000000381947 */ /* 0x000fea0003800000 */
[----:B--2---:R-:W2:Y:S01]  /*0d60*/  S2UR UR5, SR_CgaCtaId ;  /* 0x00000000000579c3 */ /* 0x004ea20000008800 */
[----:B---3--:R-:W-:Y:S01]  /*0d70*/  UMOV UR4, 0x400 ;  /* 0x0000040000047882 */ /* 0x008fe20000000000 */
[----:B------:R-:W-:Y:S01]  /*0d80*/  UMOV UR6, 0x20 ;  /* 0x0000002000067882 */ /* 0x000fe20000000000 */
[----:B------:R-:W-:Y:S01]  /*0d90*/  ELECT P1, URZ, PT ;  /* 0x0000000000ff782f */ /* 0x000fe20003820000 */
[----:B------:R-:W-:-:S04]  /*0da0*/  UIADD3 UR6, UPT, UPT, -UR6, 0x100000, URZ ;  /* 0x0010000006067890 */ /* 0x000fc8000fffe1ff */
[----:B------:R-:W-:Y:S02]  /*0db0*/  USHF.L.U32 UR7, UR6, 0xb, URZ ;  /* 0x0000000b06077899 */ /* 0x000fe400080006ff */
[----:B------:R-:W-:Y:S02]  /*0dc0*/  USHF.L.U32 UR6, UR6, 0x1, URZ ;  /* 0x0000000106067899 */ /* 0x000fe400080006ff */
[----:B--2---:R-:W-:Y:S01]  /*0dd0*/  ULEA UR4, UR5, UR4, 0x18 ;  /* 0x0000000405047291 */ /* 0x004fe2000f8ec0ff */
[----:B------:R-:W2:Y:S11]  /*0de0*/  FENCE.VIEW.ASYNC.S ;  /* 0x00000000000073c6 */ /* 0x000eb60000000000 */
[----:B--2---:R4:W2:Y:S01]  /*0df0*/  SYNCS.EXCH.64 URZ, [UR4+0x100], UR6 ;  /* 0x0001000604ff75b2 */ /* 0x0048a20008000100 */
[----:B------:R4:W3:Y:S01]  /*0e00*/  SYNCS.EXCH.64 URZ, [UR4+0x110], UR6 ;  /* 0x0001100604ff75b2 */ /* 0x0008e20008000100 */
[----:B------:R4:W1:Y:S01]  /*0e10*/  SYNCS.EXCH.64 URZ, [UR4+0x108], UR6 ;  /* 0x0001080604ff75b2 */ /* 0x0008620008000100 */
[----:B------:R4:W1:Y:S02]  /*0e20*/  SYNCS.EXCH.64 URZ, [UR4+0x118], UR6 ;  /* 0x0001180604ff75b2 */ /* 0x0008640008000100 */
[----:B----4-:R-:W-:Y:S01]  /*0e30*/  NOP ;  /* 0x0000000000007918 */ /* 0x010fe20000000000 */
.L_x_14:
[----:B---3--:R-:W3:Y:S01]  /*0e40*/  S2UR UR7, SR_CgaCtaId ;  /* 0x00000000000779c3 */ /* 0x008ee20000008800 */
[----:B------:R-:W-:Y:S01]  /*0e50*/  VOTEU.ALL UP0, P0 ;  /* 0x0000000000ff7886 */ /* 0x000fe20000000000 */
[----:B--2---:R-:W-:Y:S01]  /*0e60*/  UMOV UR4, 0x20 ;  /* 0x0000002000047882 */ /* 0x004fe20000000000 */
[----:B------:R-:W2:Y:S01]  /*0e70*/  LDCU UR31, c[0x0][0x36c] ;  /* 0x00006d80ff1f77ac */ /* 0x000ea20008000800 */
[----:B------:R-:W-:Y:S01]  /*0e80*/  NOP ;  /* 0x0000000000007918 */ /* 0x000fe20000000000 */
[----:B------:R-:W-:Y:S01]  /*0e90*/  LOP3.LUT R0, R98, 0x1f, RZ, 0xc0, !PT ;  /* 0x0000001f62007812 */ /* 0x000fe200078ec0ff */
[----:B------:R-:W-:Y:S01]  /*0ea0*/  @!UP0 UMOV UR6, 0x400 ;  /* 0x0000040000068882 */ /* 0x000fe20000000000 */
[----:B------:R-:W-:-:S04]  /*0eb0*/  @!UP0 UIADD3 UR4, UPT, UPT, -UR4, 0x100000, URZ ;  /* 0x0010000004048890 */ /* 0x000fc8000fffe1ff */
[----:B------:R-:W-:Y:S02]  /*0ec0*/  @!UP0 USHF.L.U32 UR5, UR4, 0xb, URZ ;  /* 0x0000000b04058899 */ /* 0x000fe400080006ff */
[----:B------:R-:W-:Y:S02]  /*0ed0*/  @!UP0 USHF.L.U32 UR4, UR4, 0x1, URZ ;  /* 0x0000000104048899 */ /* 0x000fe400080006ff */
[----:B------:R-:W-:Y:S02]  /*0ee0*/  UISETP.NE.AND UP6, UPT, UR17, URZ, UPT ;  /* 0x000000ff1100728c */ /* 0x000fe4000bfc5270 */
[----:B--2---:R-:W-:Y:S02]  /*0ef0*/  UISETP.EQ.U32.AND UP1, UPT, UR31, 0x1, UPT ;  /* 0x000000011f00788c */ /* 0x004fe4000bf22070 */
[----:B---3--:R-:W-:Y:S01]  /*0f00*/  @!UP0 ULEA UR6, UR7, UR6, 0x18 ;  /* 0x0000000607068291 */ /* 0x008fe2000f8ec0ff */
[----:B------:R-:W-:Y:S01]  /*0f10*/  VOTEU.ALL UP0, P0 ;  /* 0x0000000000ff7886 */ /* 0x000fe20000000000 */
[----:B------:R-:W2:Y:S10]  /*0f20*/  FENCE.VIEW.ASYNC.S ;  /* 0x00000000000073c6 */ /* 0x000eb40000000000 */
[----:B--2---:R2:W3:Y:S01]  /*0f30*/  @!UP0 SYNCS.EXCH.64 URZ, [UR6+0x120], UR4 ;  /* 0x0001200406ff85b2 */ /* 0x0044e20008000100 */
[----:B------:R-:W-:Y:S05]  /*0f40*/  BRA.U !UP1, `(.L_x_15) ;  /* 0x0000000109087547 */ /* 0x000fea000b800000 */
[----:B-1-3--:R-:W-:Y:S01]  /*0f50*/  UCGABAR_ARV ;  /* 0x00000000000079c7 */ /* 0x00afe20008000000 */
[----:B------:R-:W-:Y:S05]  /*0f60*/  BRA `(.L_x_16) ;  /* 0x0000000000047947 */ /* 0x000fea0003800000 */
.L_x_15:
[----:B-1-3--:R-:W-:Y:S01]  /*0f70*/  NOP ;  /* 0x0000000000007918 */ /* 0x00afe20000000000 */
.L_x_16:
[----:B------:R-:W1:Y:S01]  /*0f80*/  S2UR UR69, SR_CTAID.X ;  /* 0x00000000004579c3 */ /* 0x000e620000002500 */
[----:B------:R-:W-:-:S05]  /*0f90*/  CS2R.32 R87, SR_CgaSize ;  /* 0x0000000000577805 */ /* 0x000fca0000008a00 */
[----:B------:R-:W-:-:S05]  /*0fa0*/  IMAD R87, R87, -0xa0, RZ ;  /* 0xffffff6057577824 */ /* 0x000fca00078e02ff */
[----:B--2---:R-:W-:-:S14]  /*0fb0*/  R2UR UR4, R87 ;  /* 0x00000000570472ca */ /* 0x004fdc00000e0000 */
[----:B------:R-:W2:Y:S01]  /*0fc0*/  LDCU UR4, c[0x0][UR4+0x2b0] ;  /* 0x00005600040477ac */ /* 0x000ea20008000800 */
[----:B------:R-:W-:-:S05]  /*0fd0*/  CS2R.32 R87, SR_CgaSize ;  /* 0x0000000000577805 */ /* 0x000fca0000008a00 */
[----:B------:R-:W-:-:S05]  /*0fe0*/  IMAD R87, R87, -0xa0, RZ ;  /* 0xffffff6057577824 */ /* 0x000fca00078e02ff */
[----:B------:R-:W-:-:S14]  /*0ff0*/  R2UR UR5, R87 ;  /* 0x00000000570572ca */ /* 0x000fdc00000e0000 */
[----:B------:R-:W3:Y:S01]  /*1000*/  LDCU UR5, c[0x0][UR5+0x2b4] ;  /* 0x00005680050577ac */ /* 0x000ee20008000800 */
[----:B------:R-:W4:Y:S01]  /*1010*/  S2UR UR13, SR_CTAID.Y ;  /* 0x00000000000d79c3 */ /* 0x000f220000002600 */
[----:B------:R-:W-:-:S05]  /*1020*/  CS2R.32 R87, SR_CgaSize ;  /* 0x0000000000577805 */ /* 0x000fca0000008a00 */
[----:B------:R-:W-:-:S05]  /*1030*/  IMAD R87, R87, -0xa0, RZ ;  /* 0xffffff6057577824 */ /* 0x000fca00078e02ff */
[----:B------:R-:W-:-:S14]  /*1040*/  R2UR UR9, R87 ;  /* 0x00000000570972ca */ /* 0x000fdc00000e0000 */
[----:B------:R-:W3:Y:S01]  /*1050*/  LDCU UR9, c[0x0][UR9+0x2a0] ;  /* 0x00005400090977ac */ /* 0x000ee20008000800 */
[----:B------:R-:W-:-:S05]  /*1060*/  CS2R.32 R87, SR_CgaSize ;  /* 0x0000000000577805 */ /* 0x000fca0000008a00 */
[----:B------:R-:W-:-:S05]  /*1070*/  IMAD R87, R87, -0xa0, RZ ;  /* 0xffffff6057577824 */ /* 0x000fca00078e02ff */
[----:B------:R-:W-:-:S14]  /*1080*/  R2UR UR10, R87 ;  /* 0x00000000570a72ca */ /* 0x000fdc00000e0000 */
[----:B------:R-:W3:Y:S01]  /*1090*/  LDCU UR10, c[0x0][UR10+0x2a4] ;  /* 0x000054800a0a77ac */ /* 0x000ee20008000800 */
[----:B------:R-:W3:Y:S01]  /*10a0*/  S2UR UR16, SR_CgaCtaId ;  /* 0x00000000001079c3 */ /* 0x000ee20000008800 */
[----:B------:R-:W-:Y:S01]  /*10b0*/  UMOV UR14, 0x11 ;  /* 0x00000011000e7882 */ /* 0x000fe20000000000 */
[----:B------:R-:W-:Y:S01]  /*10c0*/  UMOV UR18, 0x5 ;  /* 0x0000000500127882 */ /* 0x000fe20000000000 */
[----:B------:R-:W-:Y:S01]  /*10d0*/  UMOV UR15, 0xf ;  /* 0x0000000f000f7882 */ /* 0x000fe20000000000 */
[----:B------:R-:W3:Y:S01]  /*10e0*/  LDCU UR27, c[0x0][0xf24] ;  /* 0x0001e480ff1b77ac */ /* 0x000ee20008000800 */
[----:B-1----:R-:W-:Y:S01]  /*10f0*/  I2FP.F32.U32 R3, UR69 ;  /* 0x0000004500037c45 */ /* 0x002fe20008201000 */
[----:B------:R-:W1:Y:S04]  /*1100*/  LDCU UR39, c[0x0][0xf24] ;  /* 0x0001e480ff2777ac */ /* 0x000e680008000800 */
[----:B--2---:R-:W-:Y:S01]  /*1110*/  FMUL R3, R3, UR4 ;  /* 0x0000000403037c20 */ /* 0x004fe20008400000 */
[----:B------:R-:W2:Y:S01]  /*1120*/  LDCU UR30, c[0x0][0xf30] ;  /* 0x0001e600ff1e77ac */ /* 0x000ea20008000800 */
[----:B----4-:R-:W-:-:S04]  /*1130*/  I2FP.F32.U32 R2, UR13 ;  /* 0x0000000d00027c45 */ /* 0x010fc80008201000 */
[----:B------:R-:W4:Y:S01]  /*1140*/  F2I.U32.TRUNC.NTZ R3, R3 ;  /* 0x0000000300037305 */ /* 0x000f22000020f000 */
[----:B---3--:R-:W-:Y:S01]  /*1150*/  FMUL R2, R2, UR5 ;  /* 0x0000000502027c20 */ /* 0x008fe20008400000 */
[----:B------:R-:W-:Y:S02]  /*1160*/  ULOP3.LUT UR7, UR16, 0x4, URZ, 0xc0, !UPT ;  /* 0x0000000410077892 */ /* 0x000fe4000f8ec0ff */
[----:B------:R-:W-:-:S04]  /*1170*/  ULOP3.LUT UR8, UR16, 0x3, URZ, 0xc0, !UPT ;  /* 0x0000000310087892 */ /* 0x000fc8000f8ec0ff */
[----:B------:R-:W3:Y:S01]  /*1180*/  F2I.U32.TRUNC.NTZ R2, R2 ;  /* 0x0000000200027305 */ /* 0x000ee2000020f000 */
[----:B------:R-:W-:Y:S02]  /*1190*/  ULOP3.LUT UR4, UR7, 0x1, UR16, 0xf8, !UPT ;  /* 0x0000000107047892 */ /* 0x000fe4000f8ef810 */
[----:B------:R-:W-:Y:S02]  /*11a0*/  UISETP.GT.U32.AND UP2, UPT, UR8, 0xffff, UPT ;  /* 0x0000ffff0800788c */ /* 0x000fe4000bf44070 */
[----:B------:R-:W-:Y:S01]  /*11b0*/  UISETP.GT.U32.AND UP1, UPT, UR4, 0xffff, UPT ;  /* 0x0000ffff0400788c */ /* 0x000fe2000bf24070 */
[----:B----4-:R-:W-:Y:S01]  /*11c0*/  R2UR UR5, R3 ;  /* 0x00000000030572ca */ /* 0x010fe200000e0000 */
[----:B------:R-:W-:Y:S01]  /*11d0*/  UISETP.GT.U32.AND UP0, UPT, UR7, 0xffff, UPT ;  /* 0x0000ffff0700788c */ /* 0x000fe2000bf04070 */
[----:B------:R-:W-:Y:S01]  /*11e0*/  PRMT R3, RZ, 0x7610, R3 ;  /* 0x00007610ff037816 */ /* 0x000fe20000000003 */
[----:B------:R-:W-:Y:S02]  /*11f0*/  USEL UR48, UR4, 0xffff, !UP1 ;  /* 0x0000ffff04307887 */ /* 0x000fe4000c800000 */
[----:B------:R-:W-:-:S02]  /*1200*/  USHF.R.U32.HI UR12, URZ, 0x1, UR16 ;  /* 0x00000001ff0c7899 */ /* 0x000fc40008011610 */
[----:B------:R-:W-:Y:S01]  /*1210*/  USHF.R.U32.HI UR11, URZ, 0x2, UR16 ;  /* 0x00000002ff0b7899 */ /* 0x000fe20008011610 */
[----:B---3--:R-:W-:Y:S01]  /*1220*/  R2UR UR6, R2 ;  /* 0x00000000020672ca */ /* 0x008fe200000e0000 */
[----:B------:R-:W-:Y:S01]  /*1230*/  USHF.L.U32 UR51, UR16, 0xb, URZ ;  /* 0x0000000b10337899 */ /* 0x000fe200080006ff */
[----:B------:R-:W-:Y:S01]  /*1240*/  PRMT R2, RZ, 0x7610, R2 ;  /* 0x00007610ff027816 */ /* 0x000fe20000000002 */
[----:B------:R-:W-:Y:S02]  /*1250*/  USHF.L.U32 UR50, UR16, 0x6, URZ ;  /* 0x0000000610327899 */ /* 0x000fe400080006ff */
[----:B------:R-:W-:Y:S02]  /*1260*/  UIADD3 UR5, UPT, UPT, -UR5, URZ, URZ ;  /* 0x000000ff05057290 */ /* 0x000fe4000fffe1ff */
[----:B------:R-:W-:Y:S02]  /*1270*/  USHF.L.U32 UR26, UR16, 0x5, URZ ;  /* 0x00000005101a7899 */ /* 0x000fe400080006ff */
[----:B------:R-:W-:-:S02]  /*1280*/  UIMAD UR5, UR9, UR5, UR69 ;  /* 0x00000005090572a4 */ /* 0x000fc4000f8e0245 */
[----:B------:R-:W-:Y:S02]  /*1290*/  USHF.L.U32 UR37, UR16, 0x7, URZ ;  /* 0x0000000710257899 */ /* 0x000fe400080006ff */
[----:B------:R-:W-:Y:S02]  /*12a0*/  UIADD3 UR4, UPT, UPT, -UR6, URZ, URZ ;  /* 0x000000ff06047290 */ /* 0x000fe4000fffe1ff */
[----:B------:R-:W-:Y:S01]  /*12b0*/  IMAD.U32 R87, RZ, RZ, UR5 ;  /* 0x00000005ff577e24 */ /* 0x000fe2000f8e00ff */
[----:B------:R-:W-:Y:S01]  /*12c0*/  UMOV UR16, UR69 ;  /* 0x0000004500107c82 */ /* 0x000fe20008000000 */
[----:B------:R-:W-:Y:S02]  /*12d0*/  UIMAD UR4, UR10, UR4, UR13 ;  /* 0x000000040a0472a4 */ /* 0x000fe4000f8e020d */
[----:B------:R-:W-:Y:S02]  /*12e0*/  USEL UR49, UR8, 0xffff, !UP2 ;  /* 0x0000ffff08317887 */ /* 0x000fe4000d000000 */
[----:B------:R-:W-:-:S02]  /*12f0*/  USEL UR45, UR7, 0xffff, !UP0 ;  /* 0x0000ffff072d7887 */ /* 0x000fc4000c000000 */
[----:B------:R-:W-:Y:S01]  /*1300*/  IMAD.U32 R86, RZ, RZ, UR4 ;  /* 0x00000004ff567e24 */ /* 0x000fe2000f8e00ff */
[----:B-12---:R-:W-:Y:S09]  /*1310*/  BRA.U UP6, `(.L_x_17) ;  /* 0x00000001066c7547 */ /* 0x006ff2000b800000 */
[----:B------:R-:W-:Y:S02]  /*1320*/  R2UR UR19, R86 ;  /* 0x00000000561372ca */ /* 0x000fe400000e0000 */
[----:B------:R-:W-:-:S11]  /*1330*/  R2UR UR5, R87 ;  /* 0x00000000570572ca */ /* 0x000fd600000e0000 */
[----:B------:R-:W-:Y:S02]  /*1340*/  UISETP.NE.AND UP0, UPT, UR19, URZ, UPT ;  /* 0x000000ff1300728c */ /* 0x000fe4000bf05270 */
[----:B------:R-:W-:Y:S02]  /*1350*/  UISETP.NE.AND UP2, UPT, UR19, 0x1, UPT ;  /* 0x000000011300788c */ /* 0x000fe4000bf45270 */
[----:B------:R-:W-:Y:S02]  /*1360*/  ULOP3.LUT UR4, UR5, 0x2, URZ, 0x3c, !UPT ;  /* 0x0000000205047892 */ /* 0x000fe4000f8e3cff */
[----:B------:R-:W-:Y:S02]  /*1370*/  UISETP.GT.U32.AND UP4, UPT, UR5, 0x1, UP0 ;  /* 0x000000010500788c */ /* 0x000fe40008784070 */
[----:B------:R-:W-:Y:S02]  /*1380*/  UISETP.GT.U32.AND UP3, UPT, UR5, 0x1, UP2 ;  /* 0x000000010500788c */ /* 0x000fe40009764070 */
[----:B------:R-:W-:-:S02]  /*1390*/  UISETP.GT.U32.AND UP1, UPT, UR4, 0x1, UP0 ;  /* 0x000000010400788c */ /* 0x000fc40008724070 */
[----:B------:R-:W-:Y:S02]  /*13a0*/  ULOP3.LUT UR10, UR5, 0xfffffffe, URZ, 0xc0, !UPT ;  /* 0xfffffffe050a7892 */ /* 0x000fe4000f8ec0ff */
[----:B------:R-:W-:Y:S02]  /*13b0*/  UISETP.GT.U32.AND UP0, UPT, UR4, 0x1, UP2 ;  /* 0x000000010400788c */ /* 0x000fe40009704070 */
[----:B------:R-:W-:Y:S02]  /*13c0*/  USEL UR6, URZ, 0x1, UP4 ;  /* 0x00000001ff067887 */ /* 0x000fe4000a000000 */
[----:B------:R-:W-:Y:S02]  /*13d0*/  USEL UR5, URZ, 0x10, UP3 ;  /* 0x00000010ff057887 */ /* 0x000fe40009800000 */
[----:B------:R-:W-:Y:S02]  /*13e0*/  USEL UR4, URZ, 0x2, UP4 ;  /* 0x00000002ff047887 */ /* 0x000fe4000a000000 */
[----:B------:R-:W-:-:S02]  /*13f0*/  USEL UR9, URZ, 0x20, UP3 ;  /* 0x00000020ff097887 */ /* 0x000fc40009800000 */
[----:B------:R-:W-:Y:S02]  /*1400*/  USEL UR8, URZ, 0x4, UP1 ;  /* 0x00000004ff087887 */ /* 0x000fe40008800000 */
[----:B------:R-:W-:Y:S02]  /*1410*/  UIADD3 UR4, UPT, UPT, UR4, UR5, UR6 ;  /* 0x0000000504047290 */ /* 0x000fe4000fffe006 */
[----:B------:R-:W-:Y:S02]  /*1420*/  USEL UR6, URZ, 0x8, UP1 ;  /* 0x00000008ff067887 */ /* 0x000fe40008800000 */
[----:B------:R-:W-:Y:S02]  /*1430*/  USEL UR7, URZ, 0x40, UP0 ;  /* 0x00000040ff077887 */ /* 0x000fe40008000000 */
[----:B------:R-:W-:Y:S02]  /*1440*/  UIADD3 UR5, UPT, UPT, UR8, UR9, UR4 ;  /* 0x0000000908057290 */ /* 0x000fe4000fffe004 */
[----:B------:R-:W-:-:S02]  /*1450*/  ULEA UR4, UR19, UR10, 0x2 ;  /* 0x0000000a13047291 */ /* 0x000fc4000f8e10ff */
[----:B------:R-:W-:Y:S02]  /*1460*/  USEL UR8, URZ, 0x80, UP0 ;  /* 0x00000080ff087887 */ /* 0x000fe40008000000 */
[----:B------:R-:W-:-:S03]  /*1470*/  UIADD3 UR5, UPT, UPT, UR6, UR7, UR5 ;  /* 0x0000000706057290 */ /* 0x000fc6000fffe005 */
[----:B------:R-:W-:Y:S01]  /*1480*/  UMOV UR6, 0x3 ;  /* 0x0000000300067882 */ /* 0x000fe20000000000 */
[----:B------:R-:W-:Y:S02]  /*1490*/  UIADD3 UR5, UPT, UPT, UR5, UR8, URZ ;  /* 0x0000000805057290 */ /* 0x000fe4000fffe0ff */
[----:B------:R-:W-:-:S04]  /*14a0*/  USHF.L.U32 UR4, UR6, UR4, URZ ;  /* 0x0000000406047299 */ /* 0x000fc800080006ff */
[----:B------:R-:W-:Y:S02]  /*14b0*/  IMAD.U32 R3, RZ, RZ, UR5 ;  /* 0x00000005ff037e24 */ /* 0x000fe4000f8e00ff */
[----:B------:R-:W-:-:S07]  /*14c0*/  IMAD.U32 R2, RZ, RZ, UR4 ;  /* 0x00000004ff027e24 */ /* 0x000fce000f8e00ff */
.L_x_17:
[----:B------:R-:W1:Y:S01]  /*14d0*/  S2UR UR44, SR_CTAID.Z ;  /* 0x00000000002c79c3 */ /* 0x000e620000002700 */
[----:B------:R-:W-:Y:S02]  /*14e0*/  UISETP.GE.AND UP0, UPT, UR27, 0x1, UPT ;  /* 0x000000011b00788c */ /* 0x000fe4000bf06270 */
[----:B------:R-:W-:Y:S02]  /*14f0*/  ULOP3.LUT UR37, UR37, 0x180, URZ, 0xc0, !UPT ;  /* 0x0000018025257892 */ /* 0x000fe4000f8ec0ff */
[----:B------:R-:W-:Y:S02]  /*1500*/  ULOP3.LUT UR49, UR49, 0xffff, URZ, 0xc0, !UPT ;  /* 0x0000ffff31317892 */ /* 0x000fe4000f8ec0ff */
[----:B------:R-:W-:Y:S02]  /*1510*/  ULOP3.LUT UR45, UR45, 0xffff, URZ, 0xc0, !UPT ;  /* 0x0000ffff2d2d7892 */ /* 0x000fe4000f8ec0ff */
[----:B------:R-:W-:Y:S02]  /*1520*/  ULOP3.LUT UR48, UR48, 0xffff, URZ, 0xc0, !UPT ;  /* 0x0000ffff30307892 */ /* 0x000fe4000f8ec0ff */
[----:B------:R-:W-:-:S02]  /*1530*/  ULOP3.LUT UR66, UR11, 0x1, URZ, 0xc0, !UPT ;  /* 0x000000010b427892 */ /* 0x000fc4000f8ec0ff */
[----:B------:R-:W-:Y:S02]  /*1540*/  ULOP3.LUT UR54, UR51, 0x2000, URZ, 0xc0, !UPT ;  /* 0x0000200033367892 */ /* 0x000fe4000f8ec0ff */
[----:B------:R-:W-:Y:S02]  /*1550*/  UISETP.NE.AND UP3, UPT, UR17, 0x2, UPT ;  /* 0x000000021100788c */ /* 0x000fe4000bf65270 */
[----:B------:R-:W-:Y:S02]  /*1560*/  ULOP3.LUT UR29, UR69, 0x1, URZ, 0xc0, !UPT ;  /* 0x00000001451d7892 */ /* 0x000fe4000f8ec0ff */
[----:B------:R-:W-:Y:S02]  /*1570*/  ULOP3.LUT UR67, UR12, 0x1, URZ, 0xc0, !UPT ;  /* 0x000000010c437892 */ /* 0x000fe4000f8ec0ff */
[----:B------:R-:W-:Y:S02]  /*1580*/  ULOP3.LUT UR51, UR51, 0x1000, URZ, 0xc0, !UPT ;  /* 0x0000100033337892 */ /* 0x000fe4000f8ec0ff */
[----:B------:R-:W-:-:S02]  /*1590*/  ULOP3.LUT UR50, UR50, 0x100, URZ, 0xc0, !UPT ;  /* 0x0000010032327892 */ /* 0x000fc4000f8ec0ff */
[----:B------:R-:W-:Y:S02]  /*15a0*/  ULOP3.LUT UR26, UR26, 0x80, URZ, 0xc0, !UPT ;  /* 0x000000801a1a7892 */ /* 0x000fe4000f8ec0ff */
[----:B------:R-:W-:Y:S02]  /*15b0*/  USHF.R.U32.HI UR10, URZ, 0x1, UR37 ;  /* 0x00000001ff0a7899 */ /* 0x000fe40008011625 */
[----:B------:R-:W-:Y:S02]  /*15c0*/  USHF.L.U32 UR49, UR14, UR49, URZ ;  /* 0x000000310e317299 */ /* 0x000fe400080006ff */
[----:B------:R-:W-:Y:S02]  /*15d0*/  USHF.L.U32 UR45, UR15, UR45, URZ ;  /* 0x0000002d0f2d7299 */ /* 0x000fe400080006ff */
[----:B------:R-:W-:Y:S01]  /*15e0*/  USHF.L.U32 UR48, UR18, UR48, URZ ;  /* 0x0000003012307299 */ /* 0x000fe200080006ff */
[----:B------:R-:W-:Y:S01]  /*15f0*/  UMOV UR11, UR13 ;  /* 0x0000000d000b7c82 */ /* 0x000fe20008000000 */
[----:B-1----:R-:W-:Y:S10]  /*1600*/  BRA.U !UP0, `(.L_x_18) ;  /* 0x0000000108d47547 */ /* 0x002ff4000b800000 */
[----:B------:R-:W1:Y:S01]  /*1610*/  LDCU.128 UR12, c[0x0][0xf10] ;  /* 0x0001e200ff0c77ac */ /* 0x000e620008000c00 */
[----:B------:R-:W2:Y:S01]  /*1620*/  LDCU UR6, c[0x0][0x370] ;  /* 0x00006e00ff0677ac */ /* 0x000ea20008000800 */
[----:B------:R-:W3:Y:S01]  /*1630*/  LDCU UR5, c[0x0][0x374] ;  /* 0x00006e80ff0577ac */ /* 0x000ee20008000800 */
[----:B------:R-:W4:Y:S01]  /*1640*/  LDCU UR28, c[0x0][0xf0c] ;  /* 0x0001e180ff1c77ac */ /* 0x000f220008000800 */
[----:B------:R-:W4:Y:S01]  /*1650*/  LDCU UR7, c[0x0][0xf20] ;  /* 0x0001e400ff0777ac */ /* 0x000f220008000800 */
[----:B------:R-:W4:Y:S01]  /*1660*/  LDCU.64 UR8, c[0x0][0xf28] ;  /* 0x0001e500ff0877ac */ /* 0x000f220008000a00 */
[----:B-1----:R-:W-:Y:S02]  /*1670*/  UISETP.NE.AND UP0, UPT, UR14, 0x1, UPT ;  /* 0x000000010e00788c */ /* 0x002fe4000bf05270 */
[----:B---3--:R-:W-:Y:S02]  /*1680*/  UIMAD.WIDE.U32 UR18, UR5, UR15, URZ ;  /* 0x0000000f051272a5 */ /* 0x008fe4000f8e00ff */
[----:B--2---:R-:W-:-:S02]  /*1690*/  UIMAD.WIDE.U32 UR22, UR6, UR12, URZ ;  /* 0x0000000c061672a5 */ /* 0x004fc4000f8e00ff */
[----:B----4-:R-:W-:Y:S02]  /*16a0*/  UISETP.NE.AND UP1, UPT, UR28, 0x1, UPT ;  /* 0x000000011c00788c */ /* 0x010fe4000bf25270 */
[----:B------:R-:W-:Y:S01]  /*16b0*/  UISETP.NE.AND UP2, UPT, UR27, 0x1, UPT ;  /* 0x000000011b00788c */ /* 0x000fe2000bf45270 */
[----:B------:R-:W-:Y:S02]  /*16c0*/  UMOV UR18, UR19 ;  /* 0x0000001300127c82 */ /* 0x000fe40008000000 */
[----:B------:R-:W-:Y:S01]  /*16d0*/  UMOV UR22, UR23 ;  /* 0x0000001700167c82 */ /* 0x000fe20008000000 */
[----:B------:R-:W-:Y:S02]  /*16e0*/  @UP0 USHF.R.U32.HI UR5, URZ, UR7, UR18 ;  /* 0x00000007ff050299 */ /* 0x000fe40008011612 */
[----:B------:R-:W-:Y:S02]  /*16f0*/  UIMAD.WIDE.U32 UR24, UR11, UR15, URZ ;  /* 0x0000000f0b1872a5 */ /* 0x000fe4000f8e00ff */
[----:B------:R-:W-:-:S02]  /*1700*/  UIMAD.WIDE.U32 UR18, UR5, UR8, URZ ;  /* 0x00000008051272a5 */ /* 0x000fc4000f8e00ff */
[----:B------:R-:W-:Y:S02]  /*1710*/  @UP1 USHF.R.U32.HI UR6, URZ, UR13, UR22 ;  /* 0x0000000dff061299 */ /* 0x000fe40008011616 */
[----:B------:R-:W-:Y:S02]  /*1720*/  UIMAD.WIDE.U32 UR20, UR16, UR12, URZ ;  /* 0x0000000c101472a5 */ /* 0x000fe4000f8e00ff */
[----:B------:R-:W-:Y:S01]  /*1730*/  UIMAD.WIDE.U32 UR22, UR6, UR8, URZ ;  /* 0x00000008061672a5 */ /* 0x000fe2000f8e00ff */
[----:B------:R-:W-:Y:S01]  /*1740*/  UMOV UR4, UR25 ;  /* 0x0000001900047c82 */ /* 0x000fe20008000000 */
[----:B------:R-:W-:Y:S01]  /*1750*/  UMOV UR18, UR19 ;  /* 0x0000001300127c82 */ /* 0x000fe20008000000 */
[----:B------:R-:W-:Y:S02]  /*1760*/  USHF.R.U32.HI UR4, URZ, UR7, UR4 ;  /* 0x00000007ff047299 */ /* 0x000fe40008011604 */
[----:B------:R-:W-:Y:S01]  /*1770*/  @UP2 USHF.R.U32.HI UR5, URZ, UR9, UR18 ;  /* 0x00000009ff052299 */ /* 0x000fe20008011612 */
[----:B------:R-:W-:Y:S01]  /*1780*/  UMOV UR20, UR21 ;  /* 0x0000001500147c82 */ /* 0x000fe20008000000 */
[----:B------:R-:W-:Y:S01]  /*1790*/  UMOV UR22, UR23 ;  /* 0x0000001700167c82 */ /* 0x000fe20008000000 */
[----:B------:R-:W-:-:S02]  /*17a0*/  USHF.R.U32.HI UR13, URZ, UR13, UR20 ;  /* 0x0000000dff0d7299 */ /* 0x000fc40008011614 */
[----:B------:R-:W-:Y:S02]  /*17b0*/  USEL UR4, UR11, UR4, !UP0 ;  /* 0x000000040b047287 */ /* 0x000fe4000c000000 */
[----:B------:R-:W-:Y:S02]  /*17c0*/  @UP2 USHF.R.U32.HI UR6, URZ, UR9, UR22 ;  /* 0x00000009ff062299 */ /* 0x000fe40008011616 */
[----:B------:R-:W-:Y:S02]  /*17d0*/  UIMAD UR7, UR5, UR27, URZ ;  /* 0x0000001b050772a4 */ /* 0x000fe4000f8e02ff */
[----:B------:R-:W-:Y:S02]  /*17e0*/  USEL UR5, UR16, UR13, !UP1 ;  /* 0x0000000d10057287 */ /* 0x000fe4000c800000 */
[----:B------:R-:W-:Y:S02]  /*17f0*/  UIMAD UR15, UR6, UR27, URZ ;  /* 0x0000001b060f72a4 */ /* 0x000fe4000f8e02ff */
[----:B------:R-:W-:-:S02]  /*1800*/  UISETP.GE.AND UP0, UPT, UR4, UR7, UPT ;  /* 0x000000070400728c */ /* 0x000fc4000bf06270 */
[----:B------:R-:W-:Y:S02]  /*1810*/  UIMAD.WIDE.U32 UR12, UR4, UR8, URZ ;  /* 0x00000008040c72a5 */ /* 0x000fe4000f8e00ff */
[----:B------:R-:W-:Y:S02]  /*1820*/  UISETP.GE.OR UP0, UPT, UR5, UR15, UP0 ;  /* 0x0000000f0500728c */ /* 0x000fe40008706670 */
[----:B------:R-:W-:Y:S02]  /*1830*/  UIMAD.WIDE.U32 UR18, UR5, UR8, URZ ;  /* 0x00000008051272a5 */ /* 0x000fe4000f8e00ff */
[----:B------:R-:W-:Y:S01]  /*1840*/  UIADD3 UR12, UPT, UPT, -UR4, URZ, URZ ;  /* 0x000000ff040c7290 */ /* 0x000fe2000fffe1ff */
[----:B------:R-:W-:Y:S01]  /*1850*/  UMOV UR8, UR13 ;  /* 0x0000000d00087c82 */ /* 0x000fe20008000000 */
[----:B------:R-:W-:Y:S02]  /*1860*/  UIADD3 UR13, UPT, UPT, -UR5, URZ, URZ ;  /* 0x000000ff050d7290 */ /* 0x000fe4000fffe1ff */
[----:B------:R-:W-:-:S03]  /*1870*/  USHF.R.U32.HI UR8, URZ, UR9, UR8 ;  /* 0x00000009ff087299 */ /* 0x000fc60008011608 */
[----:B------:R-:W-:Y:S01]  /*1880*/  @!UP0 UMOV UR7, UR19 ;  /* 0x0000001300078c82 */ /* 0x000fe20008000000 */
[----:B------:R-:W-:Y:S02]  /*1890*/  UIMAD UR11, UR14, UR12, UR11 ;  /* 0x0000000c0e0b72a4 */ /* 0x000fe4000f8e020b */
[----:B------:R-:W-:Y:S02]  /*18a0*/  USEL UR8, UR4, UR8, !UP2 ;  /* 0x0000000804087287 */ /* 0x000fe4000d000000 */
[----:B------:R-:W-:Y:S02]  /*18b0*/  @!UP0 USHF.R.U32.HI UR7, URZ, UR9, UR7 ;  /* 0x00000009ff078299 */ /* 0x000fe40008011607 */
[----:B------:R-:W-:Y:S02]  /*18c0*/  UIADD3 UR9, UPT, UPT, -UR8, URZ, URZ ;  /* 0x000000ff08097290 */ /* 0x000fe4000fffe1ff */
[----:B------:R-:W-:Y:S02]  /*18d0*/  @!UP0 USEL UR7, UR5, UR7, !UP2 ;  /* 0x0000000705078287 */ /* 0x000fe4000d000000 */
[----:B------:R-:W-:-:S02]  /*18e0*/  UIMAD UR9, UR27, UR9, UR4 ;  /* 0x000000091b0972a4 */ /* 0x000fc4000f8e0204 */
[----:B------:R-:W-:Y:S02]  /*18f0*/  @!UP0 UIADD3 UR8, UPT, UPT, UR8, -UR7, URZ ;  /* 0x8000000708088290 */ /* 0x000fe4000fffe0ff */
[----:B------:R-:W-:Y:S02]  /*1900*/  @!UP0 UIMAD UR6, UR9, UR6, UR7 ;  /* 0x00000006090682a4 */ /* 0x000fe4000f8e0207 */
[----:B------:R-:W-:Y:S02]  /*1910*/  @!UP0 UIMAD UR4, UR8, UR27, UR5 ;  /* 0x0000001b080482a4 */ /* 0x000fe4000f8e0205 */
[----:B------:R-:W-:Y:S02]  /*1920*/  UIMAD UR16, UR28, UR13, UR16 ;  /* 0x0000000d1c1072a4 */ /* 0x000fe4000f8e0210 */
[----:B------:R-:W-:Y:S01]  /*1930*/  UIMAD UR11, UR4, UR14, UR11 ;  /* 0x0000000e040b72a4 */ /* 0x000fe2000f8e020b */
[----:B------:R-:W-:Y:S02]  /*1940*/  @!UP0 UMOV UR5, UR6 ;  /* 0x0000000600058c82 */ /* 0x000fe40008000000 */
[----:B------:R-:W-:-:S12]  /*1950*/  UIMAD UR16, UR5, UR28, UR16 ;  /* 0x0000001c051072a4 */ /* 0x000fd8000f8e0210 */
.L_x_18:
[----:B------:R-:W-:-:S09]  /*1960*/  UISETP.NE.AND UP0, UPT, UR30, 0x1, UPT ;  /* 0x000000011e00788c */ /* 0x000fd2000bf05270 */
[----:B------:R-:W-:Y:S05]  /*1970*/  BRA.U UP0, `(.L_x_19) ;  /* 0x0000000100447547 */ /* 0x000fea000b800000 */
[----:B------:R-:W1:Y:S01]  /*1980*/  LDCU.128 UR12, c[0x0][0xf10] ;  /* 0x0001e200ff0c77ac */ /* 0x000e620008000c00 */
[----:B------:R-:W2:Y:S01]  /*1990*/  LDCU UR8, c[0x0][0xf0c] ;  /* 0x0001e180ff0877ac */ /* 0x000ea20008000800 */
[----:B------:R-:W3:Y:S01]  /*19a0*/  LDCU UR9, c[0x0][0xf20] ;  /* 0x0001e400ff0977ac */ /* 0x000ee20008000800 */
[----:B-1----:R-:W-:Y:S02]  /*19b0*/  UIMAD.WIDE.U32 UR6, UR16, UR12, URZ ;  /* 0x0000000c100672a5 */ /* 0x002fe4000f8e00ff */
[----:B------:R-:W-:Y:S02]  /*19c0*/  UIMAD.WIDE.U32 UR4, UR11, UR15, URZ ;  /* 0x0000000f0b0472a5 */ /* 0x000fe4000f8e00ff */
[----:B--2---:R-:W-:Y:S02]  /*19d0*/  UISETP.NE.AND UP1, UPT, UR8, 0x1, UPT ;  /* 0x000000010800788c */ /* 0x004fe4000bf25270 */
[----:B------:R-:W-:Y:S01]  /*19e0*/  UISETP.NE.AND UP0, UPT, UR14, 0x1, UPT ;  /* 0x000000010e00788c */ /* 0x000fe2000bf05270 */
[----:B------:R-:W-:-:S02]  /*19f0*/  UMOV UR6, UR7 ;  /* 0x0000000700067c82 */ /* 0x000fc40008000000 */
[----:B------:R-:W-:Y:S01]  /*1a00*/  UMOV UR4, UR5 ;  /* 0x0000000500047c82 */ /* 0x000fe20008000000 */
[----:B------:R-:W-:Y:S02]  /*1a10*/  USHF.R.U32.HI UR13, URZ, UR13, UR6 ;  /* 0x0000000dff0d7299 */ /* 0x000fe40008011606 */
[----:B---3--:R-:W-:Y:S02]  /*1a20*/  USHF.R.U32.HI UR4, URZ, UR9, UR4 ;  /* 0x00000009ff047299 */ /* 0x008fe40008011604 */
[----:B------:R-:W-:Y:S02]  /*1a30*/  USEL UR5, UR16, UR13, !UP1 ;  /* 0x0000000d10057287 */ /* 0x000fe4000c800000 */
[----:B------:R-:W-:-:S04]  /*1a40*/  USEL UR4, UR11, UR4, !UP0 ;  /* 0x000000040b047287 */ /* 0x000fc8000c000000 */
[----:B------:R-:W-:Y:S02]  /*1a50*/  UIADD3 UR6, UPT, UPT, UR5, -UR4, URZ ;  /* 0x8000000405067290 */ /* 0x000fe4000fffe0ff */
[----:B------:R-:W-:Y:S02]  /*1a60*/  UIADD3 UR4, UPT, UPT, -UR5, UR4, URZ ;  /* 0x0000000405047290 */ /* 0x000fe4000fffe1ff */
[----:B------:R-:W-:Y:S02]  /*1a70*/  UIMAD UR11, UR6, UR14, UR11 ;  /* 0x0000000e060b72a4 */ /* 0x000fe4000f8e020b */
[----:B------:R-:W-:-:S12]  /*1a80*/  UIMAD UR16, UR4, UR8, UR16 ;  /* 0x00000008041072a4 */ /* 0x000fd8000f8e0210 */
.L_x_19:
[----:B------:R-:W-:-:S09]  /*1a90*/  UISETP.EQ.U32.AND UP0, UPT, UR31, 0x1, UPT ;  /* 0x000000011f00788c */ /* 0x000fd2000bf02070 */
[----:B------:R-:W-:Y:S05]  /*1aa0*/  BRA.U !UP0, `(.L_x_20) ;  /* 0x00000001080c7547 */ /* 0x000fea000b800000 */
[----:B------:R-:W-:Y:S01]  /*1ab0*/  UCGABAR_WAIT ;  /* 0x0000000000007dc7 */ /* 0x000fe20008000000 */
[----:B------:R-:W-:Y:S01]  /*1ac0*/  CCTL.IVALL ;  /* 0x00000000ff00798f */ /* 0x000fe20002000000 */
[----:B------:R-:W-:Y:S05]  /*1ad0*/  BRA `(.L_x_21) ;  /* 0x0000000000047947 */ /* 0x000fea0003800000 */
.L_x_20:
[----:B------:R-:W-:Y:S06]  /*1ae0*/  BAR.SYNC.DEFER_BLOCKING 0x0 ;  /* 0x0000000000007b1d */ /* 0x000fec0000010000 */
.L_x_21:
[----:B------:R-:W-:Y:S05]  /*1af0*/  BRA.U UP3, `(.L_x_22) ;  /* 0x0000001903147547 */ /* 0x000fea000b800000 */
[----:B------:R-:W1:Y:S01]  /*1b00*/  LDCU UR6, c[0x0][0x38c] ;  /* 0x00007180ff0677ac */ /* 0x000e620008000800 */
[----:B------:R-:W2:Y:S01]  /*1b10*/  S2UR UR8, SR_CgaCtaId ;  /* 0x00000000000879c3 */ /* 0x000ea20000008800 */
[----:B------:R-:W-:Y:S01]  /*1b20*/  PLOP3.LUT P2, PT, PT, PT, UP5, 0x80, 0x8 ;  /* 0x000000000008781c */ /* 0x000fe20003f4f058 */
[----:B------:R-:W-:Y:S01]  /*1b30*/  IMAD.MOV.U32 R12, RZ, RZ, 0x1 ;  /* 0x00000001ff0c7424 */ /* 0x000fe200078e00ff */
[----:B------:R-:W-:Y:S01]  /*1b40*/  UMOV UR7, 0x400 ;  /* 0x0000040000077882 */ /* 0x000fe20000000000 */
[----:B------:R-:W-:Y:S01]  /*1b50*/  UISETP.NE.AND UP1, UPT, UR17, URZ, UPT ;  /* 0x000000ff1100728c */ /* 0x000fe2000bf25270 */
[----:B------:R-:W-:Y:S02]  /*1b60*/  ISETP.NE.AND P3, PT, R0, RZ, P4 ;  /* 0x000000ff0000720c */ /* 0x000fe40002765270 */
[----:B------:R-:W-:Y:S02]  /*1b70*/  CS2R R10, SRZ ;  /* 0x00000000000a7805 */ /* 0x000fe4000001ff00 */
[----:B------:R-:W-:Y:S01]  /*1b80*/  PLOP3.LUT P2, PT, P2, PT, PT, 0x8, 0x80 ;  /* 0x000000000080781c */ /* 0x000fe2000174e170 */
[----:B------:R-:W-:Y:S01]  /*1b90*/  IMAD.MOV.U32 R9, RZ, RZ, RZ ;  /* 0x000000ffff097224 */ /* 0x000fe200078e00ff */
[----:B------:R-:W3:Y:S01]  /*1ba0*/  LDCU UR61, c[0x0][0x370] ;  /* 0x00006e00ff3d77ac */ /* 0x000ee20008000800 */
[----:B------:R-:W-:Y:S01]  /*1bb0*/  IMAD.MOV.U32 R8, RZ, RZ, 0x1 ;  /* 0x00000001ff087424 */ /* 0x000fe200078e00ff */
[----:B------:R-:W4:Y:S01]  /*1bc0*/  LDCU.64 UR46, c[0x0][0x348] ;  /* 0x00006900ff2e77ac */ /* 0x000f220008000a00 */
[----:B-1----:R-:W-:-:S02]  /*1bd0*/  UIADD3 UR5, UPT, UPT, UR6, 0x7f, URZ ;  /* 0x0000007f06057890 */ /* 0x002fc4000fffe0ff */
[----:B------:R-:W-:Y:S02]  /*1be0*/  ULEA UR67, UR29, UR67, 0x1 ;  /* 0x000000431d437291 */ /* 0x000fe4000f8e08ff */
[----:B------:R-:W-:Y:S02]  /*1bf0*/  USHF.R.S32.HI UR4, URZ, 0x1f, UR5 ;  /* 0x0000001fff047899 */ /* 0x000fe40008011405 */
[----:B------:R-:W-:Y:S02]  /*1c00*/  ULEA UR66, UR29, UR66, 0x1 ;  /* 0x000000421d427291 */ /* 0x000fe4000f8e08ff */
[----:B------:R-:W-:Y:S02]  /*1c10*/  ULEA.HI UR4, UR4, UR5, URZ, 0x7 ;  /* 0x0000000504047291 */ /* 0x000fe4000f8f38ff */
[----:B--2---:R-:W-:Y:S02]  /*1c20*/  ULEA UR7, UR8, UR7, 0x18 ;  /* 0x0000000708077291 */ /* 0x004fe4000f8ec0ff */
[----:B------:R-:W-:-:S02]  /*1c30*/  USHF.R.S32.HI UR63, URZ, 0x7, UR4 ;  /* 0x00000007ff3f7899 */ /* 0x000fc40008011404 */
[----:B------:R-:W-:Y:S02]  /*1c40*/  UIADD3 UR4, UPT, UPT, UR6, -0x1, URZ ;  /* 0xffffffff06047890 */ /* 0x000fe4000fffe0ff */
[----:B------:R-:W-:Y:S02]  /*1c50*/  UISETP.LT.U32.AND UP0, UPT, UR63, 0x7, UPT ;  /* 0x000000073f00788c */ /* 0x000fe4000bf01070 */
[----:B------:R-:W-:Y:S02]  /*1c60*/  UISETP.GE.U32.AND UP2, UPT, UR4, -0xff, UPT ;  /* 0xffffff010400788c */ /* 0x000fe4000bf46070 */
[----:B------:R-:W-:Y:S02]  /*1c70*/  USEL UR62, UR63, 0x7, UP0 ;  /* 0x000000073f3e7887 */ /* 0x000fe40008000000 */
[----:B------:R-:W-:Y:S02]  /*1c80*/  UIADD3 UR68, UPT, UPT, UR6, 0xfe, URZ ;  /* 0x000000fe06447890 */ /* 0x000fe4000fffe0ff */
[----:B------:R-:W-:Y:S01]  /*1c90*/  UIADD3 UR4, UPT, UPT, UR62, -0x1, URZ ;  /* 0xffffffff3e047890 */ /* 0x000fe2000fffe0ff */
[----:B------:R-:W1:Y:S04]  /*1ca0*/  LDCU UR60, c[0x0][0x374] ;  /* 0x00006e80ff3c77ac */ /* 0x000e680008000800 */
[----:B------:R-:W-:-:S02]  /*1cb0*/  @UP2 UIADD3 UR4, UPT, UPT, UR62, URZ, URZ ;  /* 0x000000ff3e042290 */ /* 0x000fc4000fffe0ff */
[----:B------:R-:W-:Y:S02]  /*1cc0*/  USEL UR38, UR52, 0x2, UP1 ;  /* 0x0000000234267887 */ /* 0x000fe40008800000 */
[----:B------:R-:W-:Y:S02]  /*1cd0*/  UIADD3 UR57, UPT, UPT, UR7, 0x8400, UR54 ;  /* 0x0000840007397890 */ /* 0x000fe4000fffe036 */
[----:B------:R-:W-:Y:S02]  /*1ce0*/  UIADD3 UR56, UPT, UPT, UR7, 0x24400, UR51 ;  /* 0x0002440007387890 */ /* 0x000fe4000fffe033 */
[----:B------:R-:W-:Y:S02]  /*1cf0*/  UIADD3 UR65, UPT, UPT, UR63, -UR62, URZ ;  /* 0x8000003e3f417290 */ /* 0x000fe4000fffe0ff */
[----:B------:R-:W-:Y:S02]  /*1d00*/  UIADD3 UR55, UPT, UPT, UR4, 0x1, URZ ;  /* 0x0000000104377890 */ /* 0x000fe4000fffe0ff */
[----:B------:R-:W-:Y:S01]  /*1d10*/  UIADD3 UR64, UPT, UPT, -UR4, URZ, URZ ;  /* 0x000000ff04407290 */ /* 0x000fe2000fffe1ff */
[----:B---34-:R-:W-:-:S11]  /*1d20*/  UMOV UR14, URZ ;  /* 0x000000ff000e7c82 */ /* 0x018fd60008000000 */
.L_x_46:
[----:B------:R-:W2:Y:S02]  /*1d30*/  S2UR UR4, SR_CgaCtaId ;  /* 0x00000000000479c3 */ /* 0x000ea40000008800 */
[----:B--2---:R-:W-:-:S09]  /*1d40*/  UISETP.NE.AND UP0, UPT, UR4, URZ, UPT ;  /* 0x000000ff0400728c */ /* 0x004fd2000bf05270 */
[----:B-1-3--:R-:W-:Y:S05]  /*1d50*/  BRA.U UP0, `(.L_x_23) ;  /* 0x0000000100287547 */ /* 0x00afea000b800000 */
[----:B------:R-:W-:Y:S02]  /*1d60*/  LEA R0, R9, UR7, 0x3 ;  /* 0x0000000709007c11 */ /* 0x000fe4000f8e18ff */
[----:B------:R-:W-:-:S04]  /*1d70*/  SHF.L.U32 R3, R8, 0x1f, RZ ;  /* 0x0000001f08037819 */ /* 0x000fc800000006ff */
[----:B------:R-:W2:Y:S02]  /*1d80*/  SYNCS.PHASECHK.TRANS64.TRYWAIT P0, [R0+URZ+0x110], R3 ;  /* 0x00011003000075a7 */ /* 0x000ea400080011ff */
[----:B--2---:R-:W-:Y:S05]  /*1d90*/  @!P0 BRA `(.L_x_24) ;  /* 0x0000008400848947 */ /* 0x004fea0003800000 */
.L_x_154:
[----:B------:R3:W-:Y:S01]  /*1da0*/  SYNCS.ARRIVE.TRANS64.A1T0 RZ, [R0+URZ+0x100], RZ ;  /* 0x000100ff00ff79a7 */ /* 0x0007e200081000ff */
[----:B------:R-:W-:-:S05]  /*1db0*/  VIADD R9, R9, 0x1 ;  /* 0x0000000109097836 */ /* 0x000fca0000000000 */
[----:B------:R-:W-:-:S04]  /*1dc0*/  ISETP.NE.AND P0, PT, R9, 0x2, PT ;  /* 0x000000020900780c */ /* 0x000fc80003f05270 */
[----:B--2---:R-:W-:Y:S02]  /*1dd0*/  SEL R3, RZ, 0x1, P0 ;  /* 0x00000001ff037807 */ /* 0x004fe40000000000 */
[----:B------:R-:W-:Y:S02]  /*1de0*/  SEL R9, R9, RZ, P0 ;  /* 0x000000ff09097207 */ /* 0x000fe40000000000 */
[----:B------:R-:W-:Y:S02]  /*1df0*/  LOP3.LUT R8, R8, R3, RZ, 0x3c, !PT ;  /* 0x0000000308087212 */ /* 0x000fe400078e3cff */
.L_x_23:
[----:B------:R-:W-:Y:S01]  /*1e00*/  ULEA UR4, UR14, UR7, 0x3 ;  /* 0x000000070e047291 */ /* 0x000fe2000f8e18ff */
[----:B---3--:R-:W-:Y:S01]  /*1e10*/  SHF.L.U32 R0, R12, 0x1f, RZ ;  /* 0x0000001f0c007819 */ /* 0x008fe200000006ff */
[----:B------:R-:W-:Y:S02]  /*1e20*/  UISETP.GE.U32.AND UP0, UPT, UR68, 0xff, UPT ;  /* 0x000000ff4400788c */ /* 0x000fe4000bf06070 */
[----:B------:R-:W-:Y:S01]  /*1e30*/  ULEA UR35, UR11, UR67, 0x2 ;  /* 0x000000430b237291 */ /* 0x000fe2000f8e10ff */
[----:B------:R-:W-:-:S03]  /*1e40*/  UMOV UR20, URZ ;  /* 0x000000ff00147c82 */ /* 0x000fc60008000000 */
[----:B------:R-:W-:Y:S01]  /*1e50*/  USHF.L.U32 UR35, UR35, 0x5, URZ ;  /* 0x0000000523237899 */ /* 0x000fe200080006ff */
[----:B------:R2:W3:Y:S01]  /*1e60*/  SYNCS.PHASECHK.TRANS64.TRYWAIT P1, [UR4+0x38], R0 ;  /* 0x00003800ff0075a7 */ /* 0x0004e20008021104 */
[----:B------:R-:W-:-:S04]  /*1e70*/  ULEA.HI UR4, UR16, UR16, URZ, 0x1 ;  /* 0x0000001010047291 */ /* 0x000fc8000f8f08ff */
[----:B------:R-:W-:Y:S02]  /*1e80*/  USHF.L.U32 UR5, UR4, 0x7, URZ ;  /* 0x0000000704057899 */ /* 0x000fe400080006ff */
[----:B------:R-:W-:Y:S02]  /*1e90*/  ULOP3.LUT UR27, UR4, 0xfffffffe, URZ, 0xc0, !UPT ;  /* 0xfffffffe041b7892 */ /* 0x000fe4000f8ec0ff */
[----:B------:R-:W-:Y:S02]  /*1ea0*/  ULOP3.LUT UR5, UR5, 0xffffff00, URZ, 0xc0, !UPT ;  /* 0xffffff0005057892 */ /* 0x000fe4000f8ec0ff */
[----:B------:R-:W-:Y:S02]  /*1eb0*/  ULOP3.LUT UR27, UR27, 0x1, UR69, 0xf8, !UPT ;  /* 0x000000011b1b7892 */ /* 0x000fe4000f8ef845 */
[----:B------:R-:W-:Y:S01]  /*1ec0*/  ULEA UR43, UR66, UR5, 0x6 ;  /* 0x00000005422b7291 */ /* 0x000fe2000f8e30ff */
[----:B------:R-:W-:Y:S11]  /*1ed0*/  BRA.U !UP0, `(.L_x_25) ;  /* 0x0000000508287547 */ /* 0x000ff6000b800000 */
[----:B------:R-:W-:Y:S01]  /*1ee0*/  UMOV UR15, UR64 ;  /* 0x00000040000f7c82 */ /* 0x000fe20008000000 */
[----:B------:R-:W-:Y:S01]  /*1ef0*/  UMOV UR4, UR14 ;  /* 0x0000000e00047c82 */ /* 0x000fe20008000000 */
[----:B------:R-:W-:Y:S01]  /*1f00*/  UMOV UR28, 0xffffffff ;  /* 0xffffffff001c7882 */ /* 0x000fe20000000000 */
[----:B------:R-:W-:-:S05]  /*1f10*/  UMOV UR42, URZ ;  /* 0x000000ff002a7c82 */ /* 0x000fca0008000000 */
.L_x_33:
[----:B------:R-:W-:Y:S01]  /*1f20*/  ULEA UR5, UR4, UR7, 0x3 ;  /* 0x0000000704057291 */ /* 0x000fe2000f8e18ff */
[----:B---3--:R-:W-:Y:S01]  /*1f30*/  @P4 MOV R2, 0xc800 ;  /* 0x0000c80000024802 */ /* 0x008fe20000000f00 */
[----:B-123--:R-:W-:Y:S10]  /*1f40*/  @P1 BRA `(.L_x_26) ;  /* 0x00000000000c1947 */ /* 0x00eff40003800000 */
[----:B------:R-:W-:-:S04]  /*1f50*/  SHF.L.U32 R3, R12, 0x1f, RZ ;  /* 0x0000001f0c037819 */ /* 0x000fc800000006ff */
[----:B------:R-:W3:Y:S02]  /*1f60*/  SYNCS.PHASECHK.TRANS64.TRYWAIT P0, [UR5+0x38], R3 ;  /* 0x00003803ff0075a7 */ /* 0x000ee40008001105 */
[----:B---3--:R-:W-:Y:S05]  /*1f70*/  @!P0 BRA `(.L_x_27) ;  /* 0x0000008400208947 */ /* 0x008fea0003800000 */
.L_x_26:
[----:B------:R3:W-:Y:S01]  /*1f80*/  @P4 SYNCS.ARRIVE.TRANS64 RZ, [UR5], R2 ;  /* 0x00000002ffff49a7 */ /* 0x0007e20008000005 */
[----:B------:R-:W-:Y:S02]  /*1f90*/  ULOP3.LUT UR6, UR38, 0x2, URZ, 0xfc, !UPT ;  /* 0x0000000226067892 */ /* 0x000fe4000f8efcff */
[----:B------:R-:W-:Y:S02]  /*1fa0*/  UIADD3 UR15, UPT, UPT, UR15, 0x1, URZ ;  /* 0x000000010f0f7890 */ /* 0x000fe4000fffe0ff */
[----:B------:R-:W-:Y:S02]  /*1fb0*/  UISETP.NE.AND UP0, UPT, UR6, 0x2, UPT ;  /* 0x000000020600788c */ /* 0x000fe4000bf05270 */
[----:B------:R-:W-:Y:S02]  /*1fc0*/  UIADD3 UR28, UPT, UPT, UR28, 0x1, URZ ;  /* 0x000000011c1c7890 */ /* 0x000fe4000fffe0ff */
[----:B------:R-:W-:-:S05]  /*1fd0*/  UISETP.NE.AND UP4, UPT, UR15, 0x1, UPT ;  /* 0x000000010f00788c */ /* 0x000fca000bf85270 */
[----:B------:R-:W-:Y:S05]  /*1fe0*/  BRA.U UP0, `(.L_x_28) ;  /* 0x0000000100047547 */ /* 0x000fea000b800000 */
[----:B-1----:R-:W-:Y:S05]  /*1ff0*/  BPT.TRAP 0x1 ;  /* 0x000000040000795c */ /* 0x002fea0000300000 */
.L_x_28:
[----:B------:R-:W-:Y:S04]  /*2000*/  BSSY.RECONVERGENT B0, `(.L_x_29) ;  /* 0x0000003000007945 */ /* 0x000fe80003800200 */
[----:B------:R-:W-:Y:S05]  /*2010*/  @!P3 BRA `(.L_x_30) ;  /* 0x000000000004b947 */ /* 0x000fea0003800000 */
[----:B-1----:R-:W-:Y:S05]  /*2020*/  BPT.TRAP 0x1 ;  /* 0x000000040000795c */ /* 0x002fea0000300000 */
.L_x_30:
[----:B-1----:R-:W-:Y:S05]  /*2030*/  BSYNC.RECONVERGENT B0 ;  /* 0x0000000000007941 */ /* 0x002fea0003800200 */
.L_x_29:
[----:B------:R-:W-:Y:S01]  /*2040*/  UIADD3 UR6, UPT, UPT, UR4, 0x1, URZ ;  /* 0x0000000104067890 */ /* 0x000fe2000fffe0ff */
[----:B------:R-:W-:Y:S01]  /*2050*/  BSSY.RECONVERGENT B0, `(.L_x_31) ;  /* 0x000002e000007945 */ /* 0x000fe20003800200 */
[----:B------:R-:W-:Y:S02]  /*2060*/  ELECT P0, URZ, PT ;  /* 0x0000000000ff782f */ /* 0x000fe40003800000 */
[----:B------:R-:W-:-:S04]  /*2070*/  UISETP.NE.AND UP0, UPT, UR6, 0x7, UPT ;  /* 0x000000070600788c */ /* 0x000fc8000bf05270 */
[----:B------:R-:W-:Y:S02]  /*2080*/  USEL UR8, URZ, 0x1, UP0 ;  /* 0x00000001ff087887 */ /* 0x000fe40008000000 */
[----:B------:R-:W-:-:S04]  /*2090*/  USEL UR14, UR6, URZ, UP0 ;  /* 0x000000ff060e7287 */ /* 0x000fc80008000000 */
[----:B------:R-:W-:Y:S01]  /*20a0*/  ULEA UR6, UR14, UR7, 0x3 ;  /* 0x000000070e067291 */ /* 0x000fe2000f8e18ff */
[----:B------:R-:W-:-:S04]  /*20b0*/  LOP3.LUT R12, R12, UR8, RZ, 0x3c, !PT ;  /* 0x000000080c0c7c12 */ /* 0x000fc8000f8e3cff */
[----:B--2---:R-:W-:-:S04]  /*20c0*/  SHF.L.U32 R0, R12, 0x1f, RZ ;  /* 0x0000001f0c007819 */ /* 0x004fc800000006ff */
[----:B------:R1:W2:Y:S01]  /*20d0*/  SYNCS.PHASECHK.TRANS64.TRYWAIT P1, [UR6+0x38], R0 ;  /* 0x00003800ff0075a7 */ /* 0x0002a20008021106 */
[----:B------:R-:W-:Y:S05]  /*20e0*/  @!P0 BRA `(.L_x_32) ;  /* 0x0000000000908947 */ /* 0x000fea0003800000 */
[----:B------:R-:W-:Y:S02]  /*20f0*/  USHF.L.U32 UR6, UR4, 0x9, URZ ;  /* 0x0000000904067899 */ /* 0x000fe400080006ff */
[----:B------:R-:W-:Y:S02]  /*2100*/  ULEA UR40, UR4, UR54, 0xe ;  /* 0x0000003604287291 */ /* 0x000fe4000f8e70ff */
[----:B------:R-:W-:Y:S02]  /*2110*/  UIADD3 UR22, UP3, UPT, UR46, 0x80, URZ ;  /* 0x000000802e167890 */ /* 0x000fe4000ff7e0ff */
[----:B------:R-:W-:Y:S02]  /*2120*/  ULEA UR32, UR4, UR51, 0xd ;  /* 0x0000003304207291 */ /* 0x000fe4000f8e68ff */
[----:B------:R-:W-:Y:S02]  /*2130*/  UIADD3 UR20, UP2, UPT, UR46, 0x180, URZ ;  /* 0x000001802e147890 */ /* 0x000fe4000ff5e0ff */
[----:B------:R-:W-:-:S02]  /*2140*/  UIADD3 UR18, UP1, UPT, UR46, 0x280, URZ ;  /* 0x000002802e127890 */ /* 0x000fc4000ff3e0ff */
[----:B------:R-:W-:Y:S02]  /*2150*/  ULOP3.LUT UR24, UR50, UR6, URZ, 0xfc, !UPT ;  /* 0x0000000632187292 */ /* 0x000fe4000f8efcff */
[----:B------:R-:W-:Y:S02]  /*2160*/  UIADD3 UR16, UP0, UPT, UR46, 0x380, URZ ;  /* 0x000003802e107890 */ /* 0x000fe4000ff1e0ff */
[----:B------:R-:W-:Y:S02]  /*2170*/  ULOP3.LUT UR8, UR6, UR37, URZ, 0xfc, !UPT ;  /* 0x0000002506087292 */ /* 0x000fe4000f8efcff */
[----:B------:R-:W-:Y:S02]  /*2180*/  ULOP3.LUT UR41, UR5, 0xfefffff8, URZ, 0xc0, !UPT ;  /* 0xfefffff805297892 */ /* 0x000fe4000f8ec0ff */
[----:B------:R-:W-:Y:S02]  /*2190*/  UIADD3.X UR23, UPT, UPT, URZ, UR47, URZ, UP3, !UPT ;  /* 0x0000002fff177290 */ /* 0x000fe40009ffe4ff */
[----:B------:R-:W-:-:S02]  /*21a0*/  UIADD3 UR40, UPT, UPT, UR7, 0x8400, UR40 ;  /* 0x0000840007287890 */ /* 0x000fc4000fffe028 */
[----:B------:R-:W-:Y:S02]  /*21b0*/  UPRMT UR6, URZ, 0x5410, UR49 ;  /* 0x00005410ff067896 */ /* 0x000fe40008000031 */
[----:B------:R-:W-:Y:S02]  /*21c0*/  UIADD3.X UR21, UPT, UPT, URZ, UR47, URZ, UP2, !UPT ;  /* 0x0000002fff157290 */ /* 0x000fe400097fe4ff */
[----:B------:R-:W-:Y:S02]  /*21d0*/  UIADD3 UR32, UPT, UPT, UR7, 0x24400, UR32 ;  /* 0x0002440007207890 */ /* 0x000fe4000fffe020 */
[----:B------:R-:W-:Y:S02]  /*21e0*/  UPRMT UR31, URZ, 0x5410, UR48 ;  /* 0x00005410ff1f7896 */ /* 0x000fe40008000030 */
[----:B------:R-:W-:Y:S02]  /*21f0*/  UIADD3.X UR19, UPT, UPT, URZ, UR47, URZ, UP1, !UPT ;  /* 0x0000002fff137290 */ /* 0x000fe40008ffe4ff */
[----:B------:R-:W-:-:S02]  /*2200*/  UIADD3 UR24, UPT, UPT, UR7, 0x32400, UR24 ;  /* 0x0003240007187890 */ /* 0x000fc4000fffe018 */
[----:B------:R-:W-:Y:S02]  /*2210*/  UIADD3.X UR17, UPT, UPT, URZ, UR47, URZ, UP0, !UPT ;  /* 0x0000002fff117290 */ /* 0x000fe400087fe4ff */
[----:B------:R-:W-:Y:S02]  /*2220*/  UPRMT UR30, URZ, 0x5410, UR45 ;  /* 0x00005410ff1e7896 */ /* 0x000fe4000800002d */
[----:B------:R-:W-:Y:S01]  /*2230*/  UIADD3 UR8, UPT, UPT, UR7, 0x33200, UR8 ;  /* 0x0003320007087890 */ /* 0x000fe2000fffe008 */
[----:B------:R-:W-:Y:S01]  /*2240*/  UMOV UR52, 0x0 ;  /* 0x0000000000347882 */ /* 0x000fe20000000000 */
[----:B------:R-:W-:Y:S01]  /*2250*/  UMOV UR53, 0x10000000 ;  /* 0x1000000000357882 */ /* 0x000fe20000000000 */
[----:B------:R-:W-:Y:S01]  /*2260*/  UMOV UR34, UR42 ;  /* 0x0000002a00227c82 */ /* 0x000fe20008000000 */
[----:B------:R-:W-:Y:S01]  /*2270*/  UMOV UR36, UR44 ;  /* 0x0000002c00247c82 */ /* 0x000fe20008000000 */
[----:B------:R-:W-:Y:S01]  /*2280*/  UMOV UR33, UR41 ;  /* 0x0000002900217c82 */ /* 0x000fe20008000000 */
[----:B------:R-:W-:Y:S01]  /*2290*/  UMOV UR29, UR44 ;  /* 0x0000002c001d7c82 */ /* 0x000fe20008000000 */
[----:B------:R-:W-:Y:S01]  /*22a0*/  UMOV UR25, UR41 ;  /* 0x0000002900197c82 */ /* 0x000fe20008000000 */
[----:B------:R4:W-:Y:S01]  /*22b0*/  UTMALDG.3D.MULTICAST.2CTA [UR40], [UR22], UR6, desc[UR52] ;  /* 0x00003428160073b4 */ /* 0x0009e20008211806 */
[----:B------:R-:W-:Y:S01]  /*22c0*/  UMOV UR12, UR28 ;  /* 0x0000001c000c7c82 */ /* 0x000fe20008000000 */
[----:B------:R-:W-:Y:S01]  /*22d0*/  UMOV UR13, UR44 ;  /* 0x0000002c000d7c82 */ /* 0x000fe20008000000 */
[----:B------:R-:W-:Y:S01]  /*22e0*/  UMOV UR9, UR41 ;  /* 0x0000002900097c82 */ /* 0x000fe20008000000 */
[----:B------:R4:W-:Y:S01]  /*22f0*/  UTMALDG.3D.MULTICAST.2CTA [UR32], [UR20], UR31, desc[UR52] ;  /* 0x00003420140073b4 */ /* 0x0009e2000821181f */
[----:B------:R4:W-:Y:S01]  /*2300*/  UTMALDG.4D.MULTICAST.2CTA [UR24], [UR18], UR6, desc[UR52] ;  /* 0x00003418120073b4 */ /* 0x0009e20008219806 */
[----:B------:R4:W-:Y:S02]  /*2310*/  UTMALDG.4D.MULTICAST.2CTA [UR8], [UR16], UR30, desc[UR52] ;  /* 0x00003408100073b4 */ /* 0x0009e4000821981e */
[----:B----4-:R-:W-:Y:S01]  /*2320*/  NOP ;  /* 0x0000000000007918 */ /* 0x010fe20000000000 */
.L_x_32:
[----:B------:R-:W-:Y:S05]  /*2330*/  BSYNC.RECONVERGENT B0 ;  /* 0x0000000000007941 */ /* 0x000fea0003800200 */
.L_x_31:
[----:B------:R-:W-:Y:S01]  /*2340*/  UIADD3 UR42, UPT, UPT, UR42, 0x80, URZ ;  /* 0x000000802a2a7890 */ /* 0x000fe2000fffe0ff */
[----:B------:R-:W-:Y:S01]  /*2350*/  UMOV UR4, UR14 ;  /* 0x0000000e00047c82 */ /* 0x000fe20008000000 */
[----:B------:R-:W-:Y:S01]  /*2360*/  UMOV UR20, UR55 ;  /* 0x0000003700147c82 */ /* 0x000fe20008000000 */
[----:B------:R-:W-:Y:S09]  /*2370*/  BRA.U UP4, `(.L_x_33) ;  /* 0xfffffff904e87547 */ /* 0x000ff2000b83ffff */
.L_x_25:
[----:B------:R-:W-:Y:S01]  /*2380*/  ULEA UR4, UR14, UR7, 0x3 ;  /* 0x000000070e047291 */ /* 0x000fe2000f8e18ff */
[----:B-12---:R-:W-:Y:S01]  /*2390*/  SHF.L.U32 R0, R12, 0x1f, RZ ;  /* 0x0000001f0c007819 */ /* 0x006fe200000006ff */
[----:B------:R-:W-:Y:S01]  /*23a0*/  @!P2 SYNCS.ARRIVE.TRANS64.A1T0 RZ, [UR7+0xb8], RZ ;  /* 0x0000b8ffffffa9a7 */ /* 0x000fe20008100007 */
[----:B------:R-:W-:-:S06]  /*23b0*/  UISETP.GT.AND UP0, UPT, UR63, UR62, UPT ;  /* 0x0000003e3f00728c */ /* 0x000fcc000bf04270 */
[----:B---3--:R1:W2:Y:S03]  /*23c0*/  SYNCS.PHASECHK.TRANS64.TRYWAIT P1, [UR4+0x38], R0 ;  /* 0x00003800ff0075a7 */ /* 0x0082a60008021104 */
[----:B------:R-:W-:Y:S05]  /*23d0*/  BRA.U !UP0, `(.L_x_34) ;  /* 0x0000000508187547 */ /* 0x000fea000b800000 */
[----:B------:R-:W-:Y:S01]  /*23e0*/  UIADD3 UR28, UPT, UPT, UR65, UR20, URZ ;  /* 0x00000014411c7290 */ /* 0x000fe2000fffe0ff */
[----:B------:R-:W-:-:S11]  /*23f0*/  UMOV UR5, UR14 ;  /* 0x0000000e00057c82 */ /* 0x000fd60008000000 */
.L_x_42:
[----:B------:R-:W-:Y:S01]  /*2400*/  ULEA UR6, UR5, UR7, 0x3 ;  /* 0x0000000705067291 */ /* 0x000fe2000f8e18ff */
[----:B--2---:R-:W-:Y:S01]  /*2410*/  @P4 MOV R2, 0xc800 ;  /* 0x0000c80000024802 */ /* 0x004fe20000000f00 */
[----:B--23--:R-:W-:Y:S10]  /*2420*/  @P1 BRA `(.L_x_35) ;  /* 0x00000000000c1947 */ /* 0x00cff40003800000 */
[----:B------:R-:W-:-:S04]  /*2430*/  SHF.L.U32 R3, R12, 0x1f, RZ ;  /* 0x0000001f0c037819 */ /* 0x000fc800000006ff */
[----:B------:R-:W2:Y:S02]  /*2440*/  SYNCS.PHASECHK.TRANS64.TRYWAIT P0, [UR6+0x38], R3 ;  /* 0x00003803ff0075a7 */ /* 0x000ea40008001106 */
[----:B--2---:R-:W-:Y:S05]  /*2450*/  @!P0 BRA `(.L_x_36) ;  /* 0x0000008000008947 */ /* 0x004fea0003800000 */
.L_x_35:
[----:B------:R2:W-:Y:S01]  /*2460*/  @P4 SYNCS.ARRIVE.TRANS64 RZ, [UR6], R2 ;  /* 0x00000002ffff49a7 */ /* 0x0005e20008000006 */
[----:B------:R-:W-:-:S04]  /*2470*/  ULOP3.LUT UR4, UR38, 0x2, URZ, 0xfc, !UPT ;  /* 0x0000000226047892 */ /* 0x000fc8000f8efcff */
[----:B------:R-:W-:-:S09]  /*2480*/  UISETP.NE.AND UP0, UPT, UR4, 0x2, UPT ;  /* 0x000000020400788c */ /* 0x000fd2000bf05270 */
[----:B------:R-:W-:Y:S05]  /*2490*/  BRA.U UP0, `(.L_x_37) ;  /* 0x0000000100047547 */ /* 0x000fea000b800000 */
[----:B------:R-:W-:Y:S05]  /*24a0*/  BPT.TRAP 0x1 ;  /* 0x000000040000795c */ /* 0x000fea0000300000 */
.L_x_37:
[----:B------:R-:W-:Y:S04]  /*24b0*/  BSSY.RECONVERGENT B0, `(.L_x_38) ;  /* 0x0000003000007945 */ /* 0x000fe80003800200 */
[----:B------:R-:W-:Y:S05]  /*24c0*/  @!P3 BRA `(.L_x_39) ;  /* 0x000000000004b947 */ /* 0x000fea0003800000 */
[----:B------:R-:W-:Y:S05]  /*24d0*/  BPT.TRAP 0x1 ;  /* 0x000000040000795c */ /* 0x000fea0000300000 */
.L_x_39:
[----:B------:R-:W-:Y:S05]  /*24e0*/  BSYNC.RECONVERGENT B0 ;  /* 0x0000000000007941 */ /* 0x000fea0003800200 */
.L_x_38:
        /* <DEDUP_REMOVED lines=8> */
[----:B-1----:R-:W-:-:S04]  /*2570*/  SHF.L.U32 R0, R12, 0x1f, RZ ;  /* 0x0000001f0c007819 */ /* 0x002fc800000006ff */
[----:B------:R1:W3:Y:S01]  /*2580*/  SYNCS.PHASECHK.TRANS64.TRYWAIT P1, [UR4+0x38], R0 ;  /* 0x00003800ff0075a7 */ /* 0x0002e20008021104 */
[----:B------:R-:W-:Y:S05]  /*2590*/  @!P0 BRA `(.L_x_41) ;  /* 0x0000000000948947 */ /* 0x000fea0003800000 */
[----:B------:R-:W-:Y:S02]  /*25a0*/  UIADD3 UR12, UP3, UPT, UR46, 0x80, URZ ;  /* 0x000000802e0c7890 */ /* 0x000fe4000ff7e0ff */
[----:B------:R-:W-:Y:S02]  /*25b0*/  UIADD3 UR8, UP2, UPT, UR46, 0x180, URZ ;  /* 0x000001802e087890 */ /* 0x000fe4000ff5e0ff */
[----:B------:R-:W-:Y:S02]  /*25c0*/  USHF.L.U32 UR42, UR20, 0x7, URZ ;  /* 0x00000007142a7899 */ /* 0x000fe400080006ff */
[----:B------:R-:W-:Y:S02]  /*25d0*/  ULOP3.LUT UR41, UR6, 0xfefffff8, URZ, 0xc0, !UPT ;  /* 0xfefffff806297892 */ /* 0x000fe4000f8ec0ff */
[----:B------:R-:W-:Y:S02]  /*25e0*/  ULEA UR40, UR5, UR57, 0xe ;  /* 0x0000003905287291 */ /* 0x000fe4000f8e70ff */
[----:B------:R-:W-:-:S02]  /*25f0*/  UIADD3.X UR13, UPT, UPT, URZ, UR47, URZ, UP3, !UPT ;  /* 0x0000002fff0d7290 */ /* 0x000fc40009ffe4ff */
[----:B------:R-:W-:Y:S02]  /*2600*/  UPRMT UR15, URZ, 0x5410, UR49 ;  /* 0x00005410ff0f7896 */ /* 0x000fe40008000031 */
[----:B------:R-:W-:Y:S02]  /*2610*/  ULEA UR32, UR5, UR56, 0xd ;  /* 0x0000003805207291 */ /* 0x000fe4000f8e68ff */
[----:B------:R-:W-:Y:S02]  /*2620*/  UIADD3.X UR9, UPT, UPT, URZ, UR47, URZ, UP2, !UPT ;  /* 0x0000002fff097290 */ /* 0x000fe400097fe4ff */
[----:B------:R-:W-:Y:S02]  /*2630*/  UPRMT UR17, URZ, 0x5410, UR48 ;  /* 0x00005410ff117896 */ /* 0x000fe40008000030 */
[----:B------:R-:W-:Y:S01]  /*2640*/  USHF.L.U32 UR4, UR5, 0x9, URZ ;  /* 0x0000000905047899 */ /* 0x000fe200080006ff */
[----:B------:R-:W-:Y:S01]  /*2650*/  UMOV UR30, 0x0 ;  /* 0x00000000001e7882 */ /* 0x000fe20000000000 */
[----:B------:R-:W-:-:S02]  /*2660*/  UMOV UR31, 0x10000000 ;  /* 0x10000000001f7882 */ /* 0x000fc40000000000 */
[----:B------:R-:W-:Y:S01]  /*2670*/  ULOP3.LUT UR16, UR50, UR4, URZ, 0xfc, !UPT ;  /* 0x0000000432107292 */ /* 0x000fe2000f8efcff */
[----:B------:R4:W-:Y:S01]  /*2680*/  UTMALDG.3D.MULTICAST.2CTA [UR40], [UR12], UR15, desc[UR30] ;  /* 0x00001e280c0073b4 */ /* 0x0009e2000821180f */
[----:B------:R-:W-:Y:S02]  /*2690*/  UIADD3 UR24, UP1, UPT, UR46, 0x280, URZ ;  /* 0x000002802e187890 */ /* 0x000fe4000ff3e0ff */
[----:B------:R-:W-:Y:S02]  /*26a0*/  ULOP3.LUT UR4, UR4, UR37, URZ, 0xfc, !UPT ;  /* 0x0000002504047292 */ /* 0x000fe4000f8efcff */
[----:B------:R-:W-:Y:S01]  /*26b0*/  UIADD3 UR22, UP0, UPT, UR46, 0x380, URZ ;  /* 0x000003802e167890 */ /* 0x000fe2000ff1e0ff */
[----:B------:R-:W-:Y:S01]  /*26c0*/  UMOV UR36, UR44 ;  /* 0x0000002c00247c82 */ /* 0x000fe20008000000 */
[----:B------:R-:W-:Y:S01]  /*26d0*/  UMOV UR33, UR41 ;  /* 0x0000002900217c82 */ /* 0x000fe20008000000 */
[----:B------:R-:W-:Y:S01]  /*26e0*/  UMOV UR34, UR42 ;  /* 0x0000002a00227c82 */ /* 0x000fe20008000000 */
[----:B------:R-:W-:Y:S01]  /*26f0*/  UIADD3.X UR25, UPT, UPT, URZ, UR47, URZ, UP1, !UPT ;  /* 0x0000002fff197290 */ /* 0x000fe20008ffe4ff */
[----:B------:R2:W-:Y:S01]  /*2700*/  UTMALDG.3D.MULTICAST.2CTA [UR32], [UR8], UR17, desc[UR30] ;  /* 0x00001e20080073b4 */ /* 0x0005e20008211811 */
[----:B------:R-:W-:-:S02]  /*2710*/  UIADD3 UR16, UPT, UPT, UR7, 0x32400, UR16 ;  /* 0x0003240007107890 */ /* 0x000fc4000fffe010 */
[----:B------:R-:W-:Y:S01]  /*2720*/  UIADD3.X UR23, UPT, UPT, URZ, UR47, URZ, UP0, !UPT ;  /* 0x0000002fff177290 */ /* 0x000fe200087fe4ff */
[----:B------:R-:W-:Y:S01]  /*2730*/  UMOV UR18, UR26 ;  /* 0x0000001a00127c82 */ /* 0x000fe20008000000 */
[----:B------:R-:W-:Y:S01]  /*2740*/  UMOV UR19, UR27 ;  /* 0x0000001b00137c82 */ /* 0x000fe20008000000 */
[----:B------:R-:W-:Y:S01]  /*2750*/  UMOV UR21, UR44 ;  /* 0x0000002c00157c82 */ /* 0x000fe20008000000 */
[----:B----4-:R-:W-:Y:S01]  /*2760*/  UMOV UR12, UR20 ;  /* 0x00000014000c7c82 */ /* 0x010fe20008000000 */
[----:B------:R-:W-:Y:S01]  /*2770*/  UMOV UR13, UR44 ;  /* 0x0000002c000d7c82 */ /* 0x000fe20008000000 */
[----:B--2---:R-:W-:Y:S02]  /*2780*/  UIADD3 UR8, UPT, UPT, UR7, 0x33200, UR4 ;  /* 0x0003320007087890 */ /* 0x004fe4000fffe004 */
[----:B------:R-:W-:Y:S01]  /*2790*/  UPRMT UR4, URZ, 0x5410, UR45 ;  /* 0x00005410ff047896 */ /* 0x000fe2000800002d */
[----:B------:R-:W-:Y:S01]  /*27a0*/  UMOV UR17, UR41 ;  /* 0x0000002900117c82 */ /* 0x000fe20008000000 */
[----:B------:R-:W-:Y:S01]  /*27b0*/  UMOV UR9, UR41 ;  /* 0x0000002900097c82 */ /* 0x000fe20008000000 */
[----:B------:R4:W-:Y:S06]  /*27c0*/  UTMALDG.4D.MULTICAST.2CTA [UR16], [UR24], UR15, desc[UR30] ;  /* 0x00001e10180073b4 */ /* 0x0009ec000821980f */
[----:B------:R4:W-:Y:S02]  /*27d0*/  UTMALDG.4D.MULTICAST.2CTA [UR8], [UR22], UR4, desc[UR30] ;  /* 0x00001e08160073b4 */ /* 0x0009e40008219804 */
[----:B----4-:R-:W-:Y:S01]  /*27e0*/  NOP ;  /* 0x0000000000007918 */ /* 0x010fe20000000000 */
.L_x_41:
[----:B------:R-:W-:Y:S05]  /*27f0*/  BSYNC.RECONVERGENT B0 ;  /* 0x0000000000007941 */ /* 0x000fea0003800200 */
.L_x_40:
[----:B------:R-:W-:Y:S01]  /*2800*/  UIADD3 UR20, UPT, UPT, UR20, 0x1, URZ ;  /* 0x0000000114147890 */ /* 0x000fe2000fffe0ff */
[----:B------:R-:W-:-:S03]  /*2810*/  UMOV UR5, UR14 ;  /* 0x0000000e00057c82 */ /* 0x000fc60008000000 */
[----:B------:R-:W-:-:S09]  /*2820*/  UISETP.NE.AND UP0, UPT, UR20, UR28, UPT ;  /* 0x0000001c1400728c */ /* 0x000fd2000bf05270 */
[----:B------:R-:W-:Y:S05]  /*2830*/  BRA.U UP0, `(.L_x_42) ;  /* 0xfffffff900f07547 */ /* 0x000fea000b83ffff */
.L_x_34:
[C---:B------:R-:W-:Y:S01]  /*2840*/  LEA R3, R11.reuse, UR7, 0x3 ;  /* 0x000000070b037c11 */ /* 0x040fe2000f8e18ff */
[----:B------:R-:W-:Y:S01]  /*2850*/  NOP ;  /* 0x0000000000007918 */ /* 0x000fe20000000000 */
[----:B-1----:R-:W-:Y:S02]  /*2860*/  SHF.L.U32 R0, R10, 0x1f, RZ ;  /* 0x0000001f0a007819 */ /* 0x002fe400000006ff */
[----:B------:R-:W-:Y:S02]  /*2870*/  LEA R5, R11, UR7, 0x4 ;  /* 0x000000070b057c11 */ /* 0x000fe4000f8e20ff */
[----:B------:R-:W1:Y:S02]  /*2880*/  SYNCS.PHASECHK.TRANS64.TRYWAIT P0, [R3+URZ+0xc0], R0 ;  /* 0x0000c000030075a7 */ /* 0x000e6400080011ff */
[----:B-1----:R-:W-:Y:S05]  /*2890*/  @!P0 BRA `(.L_x_43) ;  /* 0x0000007c00088947 */ /* 0x002fea0003800000 */
.L_x_157:
[----:B------:R-:W4:Y:S01]  /*28a0*/  LDS.128 R4, [R5+0x130] ;  /* 0x0001300005047984 */ /* 0x000f220000000c00 */
[----:B------:R-:W-:Y:S01]  /*28b0*/  UISETP.GE.AND UP0, UPT, UR39, 0x1, UPT ;  /* 0x000000012700788c */ /* 0x000fe2000bf06270 */
[----:B------:R-:W-:Y:S01]  /*28c0*/  @!PT LDS RZ, [RZ] ;  /* 0x00000000fffff984 */ /* 0x000fe20000000800 */
[----:B------:R-:W-:Y:S01]  /*28d0*/  @!PT LDS RZ, [RZ] ;  /* 0x00000000fffff984 */ /* 0x000fe20000000800 */
[----:B------:R-:W-:Y:S01]  /*28e0*/  @!PT LDS RZ, [RZ] ;  /* 0x00000000fffff984 */ /* 0x000fe20000000800 */
[----:B------:R-:W-:Y:S01]  /*28f0*/  @!PT LDS RZ, [RZ] ;  /* 0x00000000fffff984 */ /* 0x000fe20000000800 */
[----:B------:R1:W-:Y:S06]  /*2900*/  MEMBAR.ALL.CTA ;  /* 0x0000000000007992 */ /* 0x0003ec0000008000 */
[----:B-1----:R-:W1:Y:S01]  /*2910*/  FENCE.VIEW.ASYNC.S ;  /* 0x00000000000073c6 */ /* 0x002e620000000000 */
[----:B----4-:R-:W-:-:S13]  /*2920*/  LOP3.LUT P0, RZ, R6, 0x1, RZ, 0xc0, !PT ;  /* 0x0000000106ff7812 */ /* 0x010fda000780c0ff */
[----:B-1----:R-:W-:Y:S01]  /*2930*/  VOTEU.ANY UP1, P0 ;  /* 0x0000000000ff7886 */ /* 0x002fe20000020100 */
[----:B------:R-:W-:-:S13]  /*2940*/  PLOP3.LUT P0, PT, PT, PT, UP1, 0x80, 0x8 ;  /* 0x000000000008781c */ /* 0x000fda0003f0f018 */
[----:B------:R-:W-:Y:S02]  /*2950*/  @P0 LOP3.LUT R0, R5, 0xffff, RZ, 0xc0, !PT ;  /* 0x0000ffff05000812 */ /* 0x000fe400078ec0ff */
[----:B--2---:R-:W-:Y:S02]  /*2960*/  @P0 MOV R2, R4 ;  /* 0x0000000400020202 */ /* 0x004fe40000000f00 */
[----:B------:R-:W-:Y:S01]  /*2970*/  @P0 R2UR UR5, R0 ;  /* 0x00000000000502ca */ /* 0x000fe200000e0000 */
[----:B------:R-:W-:Y:S01]  /*2980*/  VIADD R0, R3, 0xd0 ;  /* 0x000000d003007836 */ /* 0x000fe20000000000 */
[----:B------:R-:W-:Y:S02]  /*2990*/  @P0 SHF.R.U32.HI R4, RZ, 0x10, R5 ;  /* 0x00000010ff040819 */ /* 0x000fe40000011605 */
[----:B------:R-:W-:Y:S02]  /*29a0*/  @P0 R2UR UR6, R2 ;  /* 0x00000000020602ca */ /* 0x000fe400000e0000 */
[----:B------:R-:W-:-:S02]  /*29b0*/  PRMT R0, RZ, 0x654, R0 ;  /* 0x00000654ff007816 */ /* 0x000fc40000000000 */
[----:B------:R-:W-:Y:S02]  /*29c0*/  @P0 R2UR UR4, R4 ;  /* 0x00000000040402ca */ /* 0x000fe400000e0000 */
[----:B------:R1:W-:Y:S03]  /*29d0*/  SYNCS.ARRIVE.TRANS64.RED.A1T0 RZ, [R0+URZ], RZ ;  /* 0x000000ff00ff79a7 */ /* 0x0003e600081004ff */
[----:B------:R-:W-:-:S04]  /*29e0*/  @UP1 UMOV UR58, UR5 ;  /* 0x00000005003a1c82 */ /* 0x000fc80008000000 */
[----:B------:R-:W-:-:S04]  /*29f0*/  @UP1 UMOV UR59, UR6 ;  /* 0x00000006003b1c82 */ /* 0x000fc80008000000 */
[----:B------:R-:W-:Y:S01]  /*2a00*/  @UP1 UMOV UR44, UR4 ;  /* 0x00000004002c1c82 */ /* 0x000fe20008000000 */
[----:B------:R-:W-:Y:S05]  /*2a10*/  BRA.U !UP0, `(.L_x_44) ;  /* 0x0000000108d47547 */ /* 0x000fea000b800000 */
[----:B------:R-:W2:Y:S01]  /*2a20*/  LDCU.128 UR16, c[0x0][0xf10] ;  /* 0x0001e200ff1077ac */ /* 0x000ea20008000c00 */
[----:B------:R-:W4:Y:S01]  /*2a30*/  LDCU UR11, c[0x0][0xf20] ;  /* 0x0001e400ff0b77ac */ /* 0x000f220008000800 */
[----:B------:R-:W3:Y:S01]  /*2a40*/  LDCU UR24, c[0x0][0xf0c] ;  /* 0x0001e180ff1877ac */ /* 0x000ee20008000800 */
[----:B------:R-:W1:Y:S01]  /*2a50*/  LDCU.64 UR8, c[0x0][0xf28] ;  /* 0x0001e500ff0877ac */ /* 0x000e620008000a00 */
[----:B------:R-:W-:Y:S02]  /*2a60*/  UISETP.NE.AND UP3, UPT, UR39, 0x1, UPT ;  /* 0x000000012700788c */ /* 0x000fe4000bf65270 */
[----:B--2---:R-:W-:Y:S02]  /*2a70*/  UIMAD.WIDE.U32 UR12, UR60, UR19, URZ ;  /* 0x000000133c0c72a5 */ /* 0x004fe4000f8e00ff */
[----:B------:R-:W-:Y:S02]  /*2a80*/  UIMAD.WIDE.U32 UR4, UR61, UR16, URZ ;  /* 0x000000103d0472a5 */ /* 0x000fe4000f8e00ff */
[----:B------:R-:W-:-:S02]  /*2a90*/  UISETP.NE.AND UP0, UPT, UR18, 0x1, UPT ;  /* 0x000000011200788c */ /* 0x000fc4000bf05270 */
[----:B------:R-:W-:Y:S01]  /*2aa0*/  UIMAD.WIDE.U32 UR22, UR58, UR19, URZ ;  /* 0x000000133a1672a5 */ /* 0x000fe2000f8e00ff */
[----:B------:R-:W-:Y:S02]  /*2ab0*/  UMOV UR12, UR13 ;  /* 0x0000000d000c7c82 */ /* 0x000fe40008000000 */
[----:B------:R-:W-:Y:S01]  /*2ac0*/  UMOV UR4, UR5 ;  /* 0x0000000500047c82 */ /* 0x000fe20008000000 */
[----:B----4-:R-:W-:Y:S02]  /*2ad0*/  USHF.R.U32.HI UR12, URZ, UR11, UR12 ;  /* 0x0000000bff0c7299 */ /* 0x010fe4000801160c */
[----:B---3--:R-:W-:Y:S02]  /*2ae0*/  UISETP.NE.AND UP2, UPT, UR24, 0x1, UPT ;  /* 0x000000011800788c */ /* 0x008fe4000bf45270 */
[----:B------:R-:W-:Y:S02]  /*2af0*/  USHF.R.U32.HI UR4, URZ, UR17, UR4 ;  /* 0x00000011ff047299 */ /* 0x000fe40008011604 */
[----:B------:R-:W-:-:S02]  /*2b00*/  USEL UR5, UR60, UR12, !UP0 ;  /* 0x0000000c3c057287 */ /* 0x000fc4000c000000 */
[----:B------:R-:W-:Y:S02]  /*2b10*/  USEL UR6, UR61, UR4, !UP2 ;  /* 0x000000043d067287 */ /* 0x000fe4000d000000 */
[----:B-1----:R-:W-:Y:S01]  /*2b20*/  UIMAD.WIDE.U32 UR12, UR5, UR8, URZ ;  /* 0x00000008050c72a5 */ /* 0x002fe2000f8e00ff */
[----:B------:R-:W-:Y:S01]  /*2b30*/  UMOV UR4, UR23 ;  /* 0x0000001700047c82 */ /* 0x000fe20008000000 */
[----:B------:R-:W-:Y:S02]  /*2b40*/  UIMAD.WIDE.U32 UR20, UR59, UR16, URZ ;  /* 0x000000103b1472a5 */ /* 0x000fe4000f8e00ff */
[----:B------:R-:W-:-:S03]  /*2b50*/  UIMAD.WIDE.U32 UR22, UR6, UR8, URZ ;  /* 0x00000008061672a5 */ /* 0x000fc6000f8e00ff */
[----:B------:R-:W-:Y:S01]  /*2b60*/  UMOV UR12, UR13 ;  /* 0x0000000d000c7c82 */ /* 0x000fe20008000000 */
[----:B------:R-:W-:Y:S02]  /*2b70*/  USHF.R.U32.HI UR4, URZ, UR11, UR4 ;  /* 0x0000000bff047299 */ /* 0x000fe40008011604 */
[----:B------:R-:W-:Y:S01]  /*2b80*/  @UP3 USHF.R.U32.HI UR5, URZ, UR9, UR12 ;  /* 0x00000009ff053299 */ /* 0x000fe2000801160c */
[----:B------:R-:W-:Y:S01]  /*2b90*/  UMOV UR20, UR21 ;  /* 0x0000001500147c82 */ /* 0x000fe20008000000 */
[----:B------:R-:W-:Y:S01]  /*2ba0*/  UMOV UR22, UR23 ;  /* 0x0000001700167c82 */ /* 0x000fe20008000000 */
[----:B------:R-:W-:Y:S02]  /*2bb0*/  USHF.R.U32.HI UR17, URZ, UR17, UR20 ;  /* 0x00000011ff117299 */ /* 0x000fe40008011614 */
[----:B------:R-:W-:Y:S02]  /*2bc0*/  USEL UR4, UR58, UR4, !UP0 ;  /* 0x000000043a047287 */ /* 0x000fe4000c000000 */
[----:B------:R-:W-:-:S02]  /*2bd0*/  @UP3 USHF.R.U32.HI UR6, URZ, UR9, UR22 ;  /* 0x00000009ff063299 */ /* 0x000fc40008011616 */
[----:B------:R-:W-:Y:S02]  /*2be0*/  UIMAD UR11, UR39, UR5, URZ ;  /* 0x00000005270b72a4 */ /* 0x000fe4000f8e02ff */
[----:B------:R-:W-:Y:S02]  /*2bf0*/  USEL UR5, UR59, UR17, !UP2 ;  /* 0x000000113b057287 */ /* 0x000fe4000d000000 */
[----:B------:R-:W-:Y:S02]  /*2c00*/  UIMAD UR12, UR39, UR6, URZ ;  /* 0x00000006270c72a4 */ /* 0x000fe4000f8e02ff */
[----:B------:R-:W-:Y:S02]  /*2c10*/  UISETP.GE.AND UP0, UPT, UR4, UR11, UPT ;  /* 0x0000000b0400728c */ /* 0x000fe4000bf06270 */
[----:B------:R-:W-:Y:S02]  /*2c20*/  UIMAD.WIDE.U32 UR16, UR4, UR8, URZ ;  /* 0x00000008041072a5 */ /* 0x000fe4000f8e00ff */
[----:B------:R-:W-:-:S02]  /*2c30*/  UISETP.GE.OR UP0, UPT, UR5, UR12, UP0 ;  /* 0x0000000c0500728c */ /* 0x000fc40008706670 */
        /* <DEDUP_REMOVED lines=19> */
.L_x_44:
[----:B------:R-:W2:Y:S02]  /*2d70*/  LDCU UR4, c[0x0][0xf30] ;  /* 0x0001e600ff0477ac */ /* 0x000ea40008000800 */
[----:B--2---:R-:W-:-:S09]  /*2d80*/  UISETP.NE.AND UP0, UPT, UR4, 0x1, UPT ;  /* 0x000000010400788c */ /* 0x004fd2000bf05270 */
[----:B------:R-:W-:Y:S05]  /*2d90*/  BRA.U UP0, `(.L_x_45) ;  /* 0x0000000100447547 */ /* 0x000fea000b800000 */
[----:B------:R-:W2:Y:S01]  /*2da0*/  LDCU.128 UR16, c[0x0][0xf10] ;  /* 0x0001e200ff1077ac */ /* 0x000ea20008000c00 */
[----:B------:R-:W4:Y:S01]  /*2db0*/  LDCU UR11, c[0x0][0xf0c] ;  /* 0x0001e180ff0b77ac */ /* 0x000f220008000800 */
[----:B------:R-:W1:Y:S01]  /*2dc0*/  LDCU UR6, c[0x0][0xf20] ;  /* 0x0001e400ff0677ac */ /* 0x000e620008000800 */
[----:B--2---:R-:W-:Y:S02]  /*2dd0*/  UIMAD.WIDE.U32 UR8, UR59, UR16, URZ ;  /* 0x000000103b0872a5 */ /* 0x004fe4000f8e00ff */
[----:B------:R-:W-:Y:S02]  /*2de0*/  UIMAD.WIDE.U32 UR4, UR58, UR19, URZ ;  /* 0x000000133a0472a5 */ /* 0x000fe4000f8e00ff */
[----:B----4-:R-:W-:Y:S02]  /*2df0*/  UISETP.NE.AND UP2, UPT, UR11, 0x1, UPT ;  /* 0x000000010b00788c */ /* 0x010fe4000bf45270 */
[----:B------:R-:W-:Y:S01]  /*2e00*/  UISETP.NE.AND UP0, UPT, UR18, 0x1, UPT ;  /* 0x000000011200788c */ /* 0x000fe2000bf05270 */
[----:B------:R-:W-:-:S02]  /*2e10*/  UMOV UR8, UR9 ;  /* 0x0000000900087c82 */ /* 0x000fc40008000000 */
[----:B------:R-:W-:Y:S01]  /*2e20*/  UMOV UR4, UR5 ;  /* 0x0000000500047c82 */ /* 0x000fe20008000000 */
[----:B------:R-:W-:Y:S02]  /*2e30*/  USHF.R.U32.HI UR17, URZ, UR17, UR8 ;  /* 0x00000011ff117299 */ /* 0x000fe40008011608 */
[----:B-1----:R-:W-:Y:S02]  /*2e40*/  USHF.R.U32.HI UR4, URZ, UR6, UR4 ;  /* 0x00000006ff047299 */ /* 0x002fe40008011604 */
[----:B------:R-:W-:Y:S02]  /*2e50*/  USEL UR5, UR59, UR17, !UP2 ;  /* 0x000000113b057287 */ /* 0x000fe4000d000000 */
[----:B------:R-:W-:-:S04]  /*2e60*/  USEL UR4, UR58, UR4, !UP0 ;  /* 0x000000043a047287 */ /* 0x000fc8000c000000 */
[----:B------:R-:W-:Y:S02]  /*2e70*/  UIADD3 UR6, UPT, UPT, UR5, -UR4, URZ ;  /* 0x8000000405067290 */ /* 0x000fe4000fffe0ff */
[----:B------:R-:W-:Y:S02]  /*2e80*/  UIADD3 UR4, UPT, UPT, -UR5, UR4, URZ ;  /* 0x0000000405047290 */ /* 0x000fe4000fffe1ff */
[----:B------:R-:W-:Y:S02]  /*2e90*/  UIMAD UR58, UR6, UR18, UR58 ;  /* 0x00000012063a72a4 */ /* 0x000fe4000f8e023a */
[----:B------:R-:W-:-:S12]  /*2ea0*/  UIMAD UR59, UR4, UR11, UR59 ;  /* 0x0000000b043b72a4 */ /* 0x000fd8000f8e023b */
.L_x_45:
[----:B------:R-:W-:Y:S01]  /*2eb0*/  VIADD R11, R11, 0x1 ;  /* 0x000000010b0b7836 */ /* 0x000fe20000000000 */
[----:B------:R-:W-:Y:S02]  /*2ec0*/  R2UR UR5, R87 ;  /* 0x00000000570572ca */ /* 0x000fe400000e0000 */
[----:B------:R-:W-:Y:S02]  /*2ed0*/  R2UR UR4, R86 ;  /* 0x00000000560472ca */ /* 0x000fe400000e0000 */
[C---:B------:R-:W-:Y:S02]  /*2ee0*/  ISETP.NE.AND P0, PT, R11.reuse, 0x2, PT ;  /* 0x000000020b00780c */ /* 0x040fe40003f05270 */
[----:B------:R-:W-:Y:S02]  /*2ef0*/  PLOP3.LUT P2, PT, PT, PT, PT, 0x80, 0x8 ;  /* 0x000000000008781c */ /* 0x000fe40003f4f070 */
[----:B------:R-:W-:Y:S02]  /*2f00*/  SEL R3, RZ, 0x1, P0 ;  /* 0x00000001ff037807 */ /* 0x000fe40000000000 */
[----:B------:R-:W-:-:S02]  /*2f10*/  SEL R11, R11, RZ, P0 ;  /* 0x000000ff0b0b7207 */ /* 0x000fc40000000000 */
[----:B------:R-:W-:Y:S01]  /*2f20*/  LOP3.LUT R10, R10, R3, RZ, 0x3c, !PT ;  /* 0x000000030a0a7212 */ /* 0x000fe200078e3cff */
[----:B------:R-:W-:Y:S02]  /*2f30*/  UIADD3 UR16, UPT, UPT, UR59, UR5, URZ ;  /* 0x000000053b107290 */ /* 0x000fe4000fffe0ff */
[----:B------:R-:W-:Y:S01]  /*2f40*/  UIADD3 UR11, UPT, UPT, UR58, UR4, URZ ;  /* 0x000000043a0b7290 */ /* 0x000fe2000fffe0ff */
[----:B------:R-:W-:Y:S11]  /*2f50*/  BRA.U UP1, `(.L_x_46) ;  /* 0xffffffed01747547 */ /* 0x000ff6000b83ffff */
[----:B------:R-:W-:Y:S01]  /*2f60*/  UIADD3 UR7, UPT, UPT, UR7, 0x38, URZ ;  /* 0x0000003807077890 */ /* 0x000fe2000fffe0ff */
[----:B------:R-:W-:-:S03]  /*2f70*/  SHF.L.U32 R3, R12, 0x1f, RZ ;  /* 0x0000001f0c037819 */ /* 0x000fc600000006ff */
[----:B------:R-:W-:-:S09]  /*2f80*/  ULEA UR4, UR14, UR7, 0x3 ;  /* 0x000000070e047291 */ /* 0x000fd2000f8e18ff */
[----:B------:R-:W2:Y:S02]  /*2f90*/  SYNCS.PHASECHK.TRANS64.TRYWAIT P0, [UR4], R3 ;  /* 0x00000003ff0075a7 */ /* 0x000ea40008001104 */
[----:B--2---:R-:W-:Y:S05]  /*2fa0*/  @!P0 BRA `(.L_x_47) ;  /* 0x0000007400588947 */ /* 0x004fea0003800000 */
.L_x_159:
[----:B------:R-:W-:-:S04]  /*2fb0*/  UIADD3 UR4, UPT, UPT, UR14, 0x1, URZ ;  /* 0x000000010e047890 */ /* 0x000fc8000fffe0ff */
[----:B------:R-:W-:-:S04]  /*2fc0*/  UISETP.NE.AND UP0, UPT, UR4, 0x7, UPT ;  /* 0x000000070400788c */ /* 0x000fc8000bf05270 */
[----:B------:R-:W-:Y:S02]  /*2fd0*/  USEL UR6, URZ, 0x1, UP0 ;  /* 0x00000001ff067887 */ /* 0x000fe40008000000 */
[----:B------:R-:W-:-:S04]  /*2fe0*/  USEL UR4, UR4, URZ, UP0 ;  /* 0x000000ff04047287 */ /* 0x000fc80008000000 */
[----:B------:R-:W-:Y:S01]  /*2ff0*/  ULEA UR5, UR4, UR7, 0x3 ;  /* 0x0000000704057291 */ /* 0x000fe2000f8e18ff */
[----:B------:R-:W-:-:S04]  /*3000*/  LOP3.LUT R2, R12, UR6, RZ, 0x3c, !PT ;  /* 0x000000060c027c12 */ /* 0x000fc8000f8e3cff */
[----:B-1----:R-:W-:-:S04]  /*3010*/  SHF.L.U32 R3, R2, 0x1f, RZ ;  /* 0x0000001f02037819 */ /* 0x002fc800000006ff */
[----:B------:R-:W1:Y:S02]  /*3020*/  SYNCS.PHASECHK.TRANS64.TRYWAIT P0, [UR5], R3 ;  /* 0x00000003ff0075a7 */ /* 0x000e640008001105 */
[----:B-1----:R-:W-:Y:S05]  /*3030*/  @!P0 BRA `(.L_x_48) ;  /* 0x00000074004c8947 */ /* 0x002fea0003800000 */
.L_x_161:
        /* <DEDUP_REMOVED lines=9> */
.L_x_163:
        /* <DEDUP_REMOVED lines=9> */
.L_x_165:
        /* <DEDUP_REMOVED lines=9> */
.L_x_167:
        /* <DEDUP_REMOVED lines=9> */
.L_x_169:
[----:B------:R-:W-:-:S04]  /*3280*/  UIADD3 UR4, UPT, UPT, UR4, 0x1, URZ ;  /* 0x0000000104047890 */ /* 0x000fc8000fffe0ff */
[----:B------:R-:W-:-:S04]  /*3290*/  UISETP.NE.AND UP0, UPT, UR4, 0x7, UPT ;  /* 0x000000070400788c */ /* 0x000fc8000bf05270 */
[----:B------:R-:W-:Y:S02]  /*32a0*/  USEL UR5, URZ, 0x1, UP0 ;  /* 0x00000001ff057887 */ /* 0x000fe40008000000 */
[----:B------:R-:W-:-:S04]  /*32b0*/  USEL UR4, UR4, URZ, UP0 ;  /* 0x000000ff04047287 */ /* 0x000fc80008000000 */
[----:B------:R-:W-:Y:S01]  /*32c0*/  ULEA UR4, UR4, UR7, 0x3 ;  /* 0x0000000704047291 */ /* 0x000fe2000f8e18ff */
[----:B-1----:R-:W-:-:S04]  /*32d0*/  LOP3.LUT R3, R2, UR5, RZ, 0x3c, !PT ;  /* 0x0000000502037c12 */ /* 0x002fc8000f8e3cff */
[----:B------:R-:W-:Y:S01]  /*32e0*/  SHF.L.U32 R3, R3, 0x1f, RZ ;  /* 0x0000001f03037819 */ /* 0x000fe200000006ff */
[----:B------:R-:W-:-:S07]  /*32f0*/  IMAD.U32 R0, RZ, RZ, UR4 ;  /* 0x00000004ff007e24 */ /* 0x000fce000f8e00ff */
.L_x_53:
[----:B-1----:R1:W2:Y:S02]  /*3300*/  SYNCS.PHASECHK.TRANS64.TRYWAIT P0, [R0+URZ], R3 ;  /* 0x00000003000075a7 */ /* 0x0022a400080011ff */
[----:B--2---:R-:W-:Y:S05]  /*3310*/  @!P0 NANOSLEEP.SYNCS 0x989680 ;  /* 0x009896800000895d */ /* 0x004fea0003900000 */
[----:B------:R-:W2:Y:S02]  /*3320*/  @!P0 SYNCS.PHASECHK.TRANS64 P0, [R0+URZ], R3 ;  /* 0x00000003000085a7 */ /* 0x000ea400080010ff */
[----:B--2---:R-:W-:Y:S05]  /*3330*/  @P0 EXIT ;  /* 0x000000000000094d */ /* 0x004fea0003800000 */
[----:B------:R-:W-:Y:S05]  /*3340*/  BRA `(.L_x_53) ;  /* 0xfffffffc00ec7947 */ /* 0x000fea000383ffff */
.L_x_22:
[----:B------:R-:W1:Y:S02]  /*3350*/  S2UR UR4, SR_CgaCtaId ;  /* 0x00000000000479c3 */ /* 0x000e640000008800 */
[----:B-1----:R-:W-:-:S04]  /*3360*/  UISETP.NE.AND UP0, UPT, UR4, URZ, UPT ;  /* 0x000000ff0400728c */ /* 0x002fc8000bf05270 */
[----:B------:R-:W-:-:S09]  /*3370*/  UISETP.NE.OR UP0, UPT, UR17, 0x1, UP0 ;  /* 0x000000011100788c */ /* 0x000fd20008705670 */
[----:B------:R-:W-:Y:S05]  /*3380*/  BRA.U UP0, `(.L_x_54) ;  /* 0x00000005004c7547 */ /* 0x000fea000b800000 */
[----:B------:R-:W1:Y:S01]  /*3390*/  S2UR UR5, SR_CgaCtaId ;  /* 0x00000000000579c3 */ /* 0x000e620000008800 */
[----:B------:R-:W-:Y:S01]  /*33a0*/  UMOV UR4, 0x400 ;  /* 0x0000040000047882 */ /* 0x000fe20000000000 */
[----:B------:R-:W-:Y:S01]  /*33b0*/  ISETP.GE.U32.AND P2, PT, R0, 0x8, PT ;  /* 0x000000080000780c */ /* 0x000fe20003f46070 */
[----:B------:R-:W-:Y:S01]  /*33c0*/  IMAD.MOV.U32 R12, RZ, RZ, 0x1 ;  /* 0x00000001ff0c7424 */ /* 0x000fe200078e00ff */
[----:B------:R-:W-:Y:S02]  /*33d0*/  CS2R R10, SRZ ;  /* 0x00000000000a7805 */ /* 0x000fe4000001ff00 */
[----:B------:R-:W-:Y:S01]  /*33e0*/  CS2R R8, SRZ ;  /* 0x0000000000087805 */ /* 0x000fe2000001ff00 */
[----:B-1----:R-:W-:-:S03]  /*33f0*/  ULEA UR6, UR5, UR4, 0x18 ;  /* 0x0000000405067291 */ /* 0x002fc6000f8ec0ff */
[----:B------:R-:W-:-:S09]  /*3400*/  UMOV UR5, URZ ;  /* 0x000000ff00057c82 */ /* 0x000fd20008000000 */
.L_x_58:
[----:B------:R-:W-:Y:S02]  /*3410*/  LEA R2, R8, UR6, 0x3 ;  /* 0x0000000608027c11 */ /* 0x000fe4000f8e18ff */
[----:B------:R-:W-:-:S03]  /*3420*/  SHF.L.U32 R5, R9, 0x1f, RZ ;  /* 0x0000001f09057819 */ /* 0x000fc600000006ff */
[----:B------:R-:W-:Y:S01]  /*3430*/  VIADD R4, R2, 0x110 ;  /* 0x0000011002047836 */ /* 0x000fe20000000000 */
[----:B------:R-:W1:Y:S02]  /*3440*/  SYNCS.PHASECHK.TRANS64.TRYWAIT P0, [R2+URZ+0x100], R5 ;  /* 0x00010005020075a7 */ /* 0x000e6400080011ff */
[----:B-1----:R-:W-:Y:S05]  /*3450*/  @!P0 BRA `(.L_x_55) ;  /* 0x0000007000bc8947 */ /* 0x002fea0003800000 */
.L_x_170:
[----:B------:R-:W-:Y:S01]  /*3460*/  ULEA UR4, UR5, UR6, 0x3 ;  /* 0x0000000605047291 */ /* 0x000fe2000f8e18ff */
[----:B------:R-:W-:Y:S02]  /*3470*/  PRMT R4, RZ, 0x654, R4 ;  /* 0x00000654ff047816 */ /* 0x000fe40000000004 */
[----:B-1----:R-:W-:Y:S01]  /*3480*/  SHF.L.U32 R5, R12, 0x1f, RZ ;  /* 0x0000001f0c057819 */ /* 0x002fe200000006ff */
[----:B------:R-:W-:Y:S01]  /*3490*/  UIADD3 UR7, UPT, UPT, UR4, 0xc0, URZ ;  /* 0x000000c004077890 */ /* 0x000fe2000fffe0ff */
[----:B------:R1:W-:Y:S05]  /*34a0*/  SYNCS.ARRIVE.TRANS64.RED.A1T0 RZ, [R4+URZ], RZ ;  /* 0x000000ff04ff79a7 */ /* 0x0003ea00081004ff */
[----:B------:R-:W-:Y:S01]  /*34b0*/  IMAD.U32 R7, RZ, RZ, UR7 ;  /* 0x00000007ff077e24 */ /* 0x000fe2000f8e00ff */
[----:B------:R-:W2:Y:S04]  /*34c0*/  SYNCS.PHASECHK.TRANS64.TRYWAIT P0, [UR4+0xd0], R5 ;  /* 0x0000d005ff0075a7 */ /* 0x000ea80008001104 */
[----:B------:R-:W-:Y:S01]  /*34d0*/  PRMT R6, R0, 0x654, R7 ;  /* 0x0000065400067816 */ /* 0x000fe20000000007 */
[----:B-1----:R-:W-:Y:S01]  /*34e0*/  @!P2 IMAD.MOV.U32 R4, RZ, RZ, 0x10 ;  /* 0x00000010ff04a424 */ /* 0x002fe200078e00ff */
[----:B--2---:R-:W-:Y:S06]  /*34f0*/  @!P0 BRA `(.L_x_56) ;  /* 0x0000007000a88947 */ /* 0x004fec0003800000 */
.L_x_172:
[----:B------:R-:W-:Y:S01]  /*3500*/  ULEA UR8, UR5, UR6, 0x4 ;  /* 0x0000000605087291 */ /* 0x000fe2000f8e20ff */
[----:B------:R-:W-:Y:S01]  /*3510*/  SEL R3, R6, R3, !P2 ;  /* 0x0000000306037207 */ /* 0x000fe20005000000 */
[----:B------:R-:W-:Y:S01]  /*3520*/  UIADD3 UR9, UPT, UPT, UR4, 0xc0, URZ ;  /* 0x000000c004097890 */ /* 0x000fe2000fffe0ff */
[----:B-1----:R-:W-:Y:S01]  /*3530*/  LEA R2, R11, UR6, 0x3 ;  /* 0x000000060b027c11 */ /* 0x002fe2000f8e18ff */
[----:B------:R-:W-:Y:S01]  /*3540*/  UIADD3 UR8, UPT, UPT, UR8, 0x130, URZ ;  /* 0x0000013008087890 */ /* 0x000fe2000fffe0ff */
[----:B------:R-:W-:Y:S01]  /*3550*/  SHF.L.U32 R5, R10, 0x1f, RZ ;  /* 0x0000001f0a057819 */ /* 0x000fe200000006ff */
[----:B------:R1:W-:Y:S01]  /*3560*/  @!P2 SYNCS.ARRIVE.TRANS64.RED RZ, [R3+URZ], R4 ;  /* 0x0000000403ffa9a7 */ /* 0x0003e200080004ff */
[----:B------:R-:W-:Y:S01]  /*3570*/  UIADD3 UR4, UPT, UPT, UR5, 0x1, URZ ;  /* 0x0000000105047890 */ /* 0x000fe2000fffe0ff */
[----:B------:R-:W-:-:S03]  /*3580*/  VIADD R8, R8, 0x1 ;  /* 0x0000000108087836 */ /* 0x000fc60000000000 */
[----:B------:R-:W-:Y:S02]  /*3590*/  UISETP.NE.AND UP0, UPT, UR4, 0x2, UPT ;  /* 0x000000020400788c */ /* 0x000fe4000bf05270 */
[----:B------:R-:W-:Y:S06]  /*35a0*/  UGETNEXTWORKID.BROADCAST [UR8], [UR9] ;  /* 0x00000000080073ca */ /* 0x000fec0008000100 */
[----:B------:R-:W-:Y:S01]  /*35b0*/  USEL UR7, URZ, 0x1, UP0 ;  /* 0x00000001ff077887 */ /* 0x000fe20008000000 */
[----:B------:R-:W-:Y:S01]  /*35c0*/  ISETP.NE.AND P0, PT, R8, 0x2, PT ;  /* 0x000000020800780c */ /* 0x000fe20003f05270 */
[----:B------:R-:W-:Y:S01]  /*35d0*/  USEL UR5, UR4, URZ, UP0 ;  /* 0x000000ff04057287 */ /* 0x000fe20008000000 */
[----:B------:R-:W2:Y:S03]  /*35e0*/  SYNCS.PHASECHK.TRANS64.TRYWAIT P1, [R2+URZ+0xc0], R5 ;  /* 0x0000c005020075a7 */ /* 0x000ea600080211ff */
[----:B------:R-:W-:Y:S01]  /*35f0*/  LOP3.LUT R12, R12, UR7, RZ, 0x3c, !PT ;  /* 0x000000070c0c7c12 */ /* 0x000fe2000f8e3cff */
[----:B-12---:R-:W-:Y:S07]  /*3600*/  @!P1 BRA `(.L_x_57) ;  /* 0x00000070007c9947 */ /* 0x006fee0003800000 */
.L_x_173:
[C---:B------:R-:W-:Y:S01]  /*3610*/  LEA R4, R11.reuse, UR6, 0x4 ;  /* 0x000000060b047c11 */ /* 0x040fe2000f8e20ff */
[----:B-1----:R-:W-:Y:S01]  /*3620*/  VIADD R2, R2, 0xd0 ;  /* 0x000000d002027836 */ /* 0x002fe20000000000 */
[----:B------:R-:W-:Y:S01]  /*3630*/  SEL R8, R8, RZ, P0 ;  /* 0x000000ff08087207 */ /* 0x000fe20000000000 */
[----:B------:R-:W-:-:S03]  /*3640*/  VIADD R11, R11, 0x1 ;  /* 0x000000010b0b7836 */ /* 0x000fc60000000000 */
[----:B------:R-:W1:Y:S01]  /*3650*/  LDS.128 R4, [R4+0x130] ;  /* 0x0001300004047984 */ /* 0x000e620000000c00 */
[----:B------:R-:W-:Y:S02]  /*3660*/  PRMT R2, RZ, 0x654, R2 ;  /* 0x00000654ff027816 */ /* 0x000fe40000000002 */
[C---:B------:R-:W-:Y:S01]  /*3670*/  ISETP.NE.AND P1, PT, R11.reuse, 0x2, PT ;  /* 0x000000020b00780c */ /* 0x040fe20003f25270 */
[----:B------:R-:W-:Y:S01]  /*3680*/  @!PT LDS RZ, [RZ] ;  /* 0x00000000fffff984 */ /* 0x000fe20000000800 */
[----:B------:R-:W-:Y:S01]  /*3690*/  @!PT LDS RZ, [RZ] ;  /* 0x00000000fffff984 */ /* 0x000fe20000000800 */
[----:B------:R-:W-:Y:S01]  /*36a0*/  @!PT LDS RZ, [RZ] ;  /* 0x00000000fffff984 */ /* 0x000fe20000000800 */
[----:B------:R-:W-:Y:S01]  /*36b0*/  @!PT LDS RZ, [RZ] ;  /* 0x00000000fffff984 */ /* 0x000fe20000000800 */
[----:B------:R2:W-:Y:S06]  /*36c0*/  MEMBAR.ALL.CTA ;  /* 0x0000000000007992 */ /* 0x0005ec0000008000 */
[----:B--2---:R-:W2:Y:S01]  /*36d0*/  FENCE.VIEW.ASYNC.S ;  /* 0x00000000000073c6 */ /* 0x004ea20000000000 */
[----:B------:R-:W-:Y:S01]  /*36e0*/  SEL R11, R11, RZ, P1 ;  /* 0x000000ff0b0b7207 */ /* 0x000fe20000800000 */
[----:B--2---:R2:W-:Y:S01]  /*36f0*/  SYNCS.ARRIVE.TRANS64.RED.A1T0 RZ, [R2+URZ], RZ ;  /* 0x000000ff02ff79a7 */ /* 0x0045e200081004ff */
[----:B-1----:R-:W-:-:S02]  /*3700*/  LOP3.LUT P3, RZ, R6, 0x1, RZ, 0xc0, !PT ;  /* 0x0000000106ff7812 */ /* 0x002fc4000786c0ff */
[----:B------:R-:W-:-:S04]  /*3710*/  SEL R5, RZ, 0x1, P1 ;  /* 0x00000001ff057807 */ /* 0x000fc80000800000 */
[----:B------:R-:W-:Y:S02]  /*3720*/  LOP3.LUT R10, R10, R5, RZ, 0x3c, !PT ;  /* 0x000000050a0a7212 */ /* 0x000fe400078e3cff */
[----:B--2---:R-:W-:-:S04]  /*3730*/  SEL R2, RZ, 0x1, P0 ;  /* 0x00000001ff027807 */ /* 0x004fc80000000000 */
[----:B------:R-:W-:Y:S01]  /*3740*/  LOP3.LUT R9, R9, R2, RZ, 0x3c, !PT ;  /* 0x0000000209097212 */ /* 0x000fe200078e3cff */
[----:B------:R-:W-:Y:S06]  /*3750*/  @P3 BRA `(.L_x_58) ;  /* 0xfffffffc002c3947 */ /* 0x000fec000383ffff */
[----:B------:R-:W-:Y:S01]  /*3760*/  ULEA UR4, UR5, UR6, 0x3 ;  /* 0x0000000605047291 */ /* 0x000fe2000f8e18ff */
[----:B------:R-:W-:-:S08]  /*3770*/  SHF.L.U32 R3, R12, 0x1f, RZ ;  /* 0x0000001f0c037819 */ /* 0x000fd000000006ff */
[----:B------:R-:W1:Y:S02]  /*3780*/  SYNCS.PHASECHK.TRANS64 P0, [UR4+0xd0], R3 ;  /* 0x0000d003ff0075a7 */ /* 0x000e640008001004 */
[----:B-1----:R-:W-:Y:S05]  /*3790*/  @P0 BRA `(.L_x_59) ;  /* 0x0000000000080947 */ /* 0x002fea0003800000 */
[----:B------:R-:W1:Y:S02]  /*37a0*/  SYNCS.PHASECHK.TRANS64.TRYWAIT P0, [UR4+0xd0], R3 ;  /* 0x0000d003ff0075a7 */ /* 0x000e640008001104 */
[----:B-1----:R-:W-:Y:S05]  /*37b0*/  @!P0 BRA `(.L_x_60) ;  /* 0x0000007000248947 */ /* 0x002fea0003800000 */
.L_x_59:
[----:B------:R-:W-:-:S04]  /*37c0*/  UIADD3 UR7, UPT, UPT, UR5, 0x1, URZ ;  /* 0x0000000105077890 */ /* 0x000fc8000fffe0ff */
[----:B------:R-:W-:-:S04]  /*37d0*/  UISETP.NE.AND UP0, UPT, UR7, 0x2, UPT ;  /* 0x000000020700788c */ /* 0x000fc8000bf05270 */
[----:B------:R-:W-:Y:S02]  /*37e0*/  USEL UR8, URZ, 0x1, UP0 ;  /* 0x00000001ff087887 */ /* 0x000fe40008000000 */
[----:B------:R-:W-:-:S04]  /*37f0*/  USEL UR7, UR7, URZ, UP0 ;  /* 0x000000ff07077287 */ /* 0x000fc80008000000 */
[----:B------:R-:W-:Y:S01]  /*3800*/  ULEA UR7, UR7, UR6, 0x3 ;  /* 0x0000000607077291 */ /* 0x000fe2000f8e18ff */
[----:B-1----:R-:W-:-:S04]  /*3810*/  LOP3.LUT R3, R12, UR8, RZ, 0x3c, !PT ;  /* 0x000000080c037c12 */ /* 0x002fc8000f8e3cff */
[----:B------:R-:W-:-:S04]  /*3820*/  SHF.L.U32 R0, R3, 0x1f, RZ ;  /* 0x0000001f03007819 */ /* 0x000fc800000006ff */
[----:B------:R-:W1:Y:S02]  /*3830*/  SYNCS.PHASECHK.TRANS64 P0, [UR7+0xd0], R0 ;  /* 0x0000d000ff0075a7 */ /* 0x000e640008001007 */
[----:B-1----:R-:W-:Y:S05]  /*3840*/  @P0 EXIT ;  /* 0x000000000000094d */ /* 0x002fea0003800000 */
[----:B------:R-:W-:Y:S02]  /*3850*/  SHF.L.U32 R3, R3, 0x1f, RZ ;  /* 0x0000001f03037819 */ /* 0x000fe400000006ff */
[----:B------:R-:W-:-:S07]  /*3860*/  MOV R0, UR7 ;  /* 0x0000000700007c02 */ /* 0x000fce0008000f00 */
.L_x_61:
[----:B-1----:R1:W2:Y:S02]  /*3870*/  SYNCS.PHASECHK.TRANS64.TRYWAIT P0, [R0+URZ+0xd0], R3 ;  /* 0x0000d003000075a7 */ /* 0x0022a400080011ff */
[----:B--2---:R-:W-:Y:S05]  /*3880*/  @!P0 NANOSLEEP.SYNCS 0x989680 ;  /* 0x009896800000895d */ /* 0x004fea0003900000 */
[----:B------:R-:W2:Y:S02]  /*3890*/  @!P0 SYNCS.PHASECHK.TRANS64 P0, [R0+URZ+0xd0], R3 ;  /* 0x0000d003000085a7 */ /* 0x000ea400080010ff */
[----:B--2---:R-:W-:Y:S05]  /*38a0*/  @P0 EXIT ;  /* 0x000000000000094d */ /* 0x004fea0003800000 */
[----:B------:R-:W-:Y:S05]  /*38b0*/  BRA `(.L_x_61) ;  /* 0xfffffffc00ec7947 */ /* 0x000fea000383ffff */
.L_x_54:
[----:B------:R-:W-:Y:S05]  /*38c0*/  BRA.U UP6, `(.L_x_62) ;  /* 0x0000001506407547 */ /* 0x000fea000b800000 */
[----:B------:R-:W1:Y:S01]  /*38d0*/  S2UR UR7, SR_CgaCtaId ;  /* 0x00000000000779c3 */ /* 0x000e620000008800 */
[----:B------:R-:W-:Y:S01]  /*38e0*/  UMOV UR4, 0x40 ;  /* 0x0000004000047882 */ /* 0x000fe20000000000 */
[----:B------:R-:W-:Y:S01]  /*38f0*/  NOP ;  /* 0x0000000000007918 */ /* 0x000fe20000000000 */
[----:B------:R-:W-:Y:S01]  /*3900*/  UMOV UR6, 0x400 ;  /* 0x0000040000067882 */ /* 0x000fe20000000000 */
[----:B-1----:R-:W-:Y:S02]  /*3910*/  ULEA UR5, UR7, UR4, 0x18 ;  /* 0x0000000407057291 */ /* 0x002fe4000f8ec0ff */
[----:B------:R-:W-:-:S07]  /*3920*/  ULEA UR6, UR7, UR6, 0x18 ;  /* 0x0000000607067291 */ /* 0x000fce000f8ec0ff */
[----:B------:R-:W1:Y:S02]  /*3930*/  LDS.U8 R0, [UR5+0x1c] ;  /* 0x00001c05ff007984 */ /* 0x000e640008000000 */
[----:B-1----:R-:W-:-:S13]  /*3940*/  ISETP.NE.AND P0, PT, R0, RZ, PT ;  /* 0x000000ff0000720c */ /* 0x002fda0003f05270 */
[----:B------:R-:W-:Y:S05]  /*3950*/  @P0 BRA `(.L_x_63) ;  /* 0x0000000400080947 */ /* 0x000fea0003800000 */
[----:B------:R-:W-:Y:S02]  /*3960*/  UISETP.NE.U32.AND UP1, UPT, UR61, 0x1, UPT ;  /* 0x000000013d00788c */ /* 0x000fe4000bf25070 */
[----:B------:R-:W-:-:S07]  /*3970*/  UIADD3 UR7, UPT, UPT, UR5, 0x8, URZ ;  /* 0x0000000805077890 */ /* 0x000fce000fffe0ff */
[----:B------:R-:W-:Y:S05]  /*3980*/  BRA.U !UP1, `(.L_x_64) ;  /* 0x00000001099c7547 */ /* 0x000fea000b800000 */
[----:B------:R-:W-:Y:S01]  /*3990*/  ELECT P0, URZ, PT ;  /* 0x0000000000ff782f */ /* 0x000fe20003800000 */
[----:B------:R-:W-:-:S12]  /*39a0*/  BSSY B0, `(.L_x_64) ;  /* 0x0000025000007945 */ /* 0x000fd80003800000 */
[----:B------:R-:W-:Y:S05]  /*39b0*/  @!P0 BRA `(.L_x_65) ;  /* 0x00000000008c8947 */ /* 0x000fea0003800000 */
[----:B------:R-:W-:-:S05]  /*39c0*/  UMOV UR4, 0x10 ;  /* 0x0000001000047882 */ /* 0x000fca0000000000 */
[----:B------:R-:W-:Y:S04]  /*39d0*/  DEPBAR.LE SB1, 0x36 ;  /* 0x00009d800000791a */ /* 0x000fe80000000000 */
[----:B------:R-:W1:Y:S02]  /*39e0*/  UTCATOMSWS.2CTA.FIND_AND_SET.ALIGN UP0, UR4, UR4 ;  /* 0x00000004000475e3 */ /* 0x000e640008200800 */
[----:B-1----:R-:W-:Y:S01]  /*39f0*/  MOV R11, UR4 ;  /* 0x00000004000b7c02 */ /* 0x002fe20008000f00 */
[----:B------:R-:W-:Y:S06]  /*3a00*/  BRA.U UP0, `(.L_x_66) ;  /* 0x0000000100187547 */ /* 0x000fec000b800000 */
.L_x_67:
[----:B------:R-:W-:Y:S05]  /*3a10*/  NANOSLEEP 0x64 ;  /* 0x000000640000795d */ /* 0x000fea0003800000 */
[----:B------:R-:W-:-:S05]  /*3a20*/  UMOV UR4, 0x10 ;  /* 0x0000001000047882 */ /* 0x000fca0000000000 */
[----:B------:R-:W-:Y:S04]  /*3a30*/  DEPBAR.LE SB1, 0x36 ;  /* 0x00009d800000791a */ /* 0x000fe80000000000 */
[----:B------:R-:W1:Y:S02]  /*3a40*/  UTCATOMSWS.2CTA.FIND_AND_SET.ALIGN UP0, UR4, UR4 ;  /* 0x00000004000475e3 */ /* 0x000e640008200800 */
[----:B-1----:R-:W-:Y:S01]  /*3a50*/  MOV R11, UR4 ;  /* 0x00000004000b7c02 */ /* 0x002fe20008000f00 */
[----:B------:R-:W-:Y:S05]  /*3a60*/  BRA.U !UP0, `(.L_x_67) ;  /* 0xfffffffd08e87547 */ /* 0x000fea000b83ffff */
.L_x_66:
[----:B------:R-:W1:Y:S01]  /*3a70*/  LDS R7, [UR5+0x10] ;  /* 0x00001005ff077984 */ /* 0x000e620008000800 */
[----:B------:R-:W-:Y:S01]  /*3a80*/  IMAD.U32 R5, RZ, RZ, UR6 ;  /* 0x00000006ff057e24 */ /* 0x000fe2000f8e00ff */
[----:B------:R-:W-:-:S03]  /*3a90*/  MOV R4, UR60 ;  /* 0x0000003c00047c02 */ /* 0x000fc60008000f00 */
[----:B------:R-:W-:Y:S01]  /*3aa0*/  VIADD R5, R5, 0x150 ;  /* 0x0000015005057836 */ /* 0x000fe20000000000 */
[----:B-1----:R-:W-:-:S04]  /*3ab0*/  SHF.L.U32 R7, R7, 0x1f, RZ ;  /* 0x0000001f07077819 */ /* 0x002fc800000006ff */
[----:B------:R-:W1:Y:S02]  /*3ac0*/  SYNCS.PHASECHK.TRANS64.TRYWAIT P0, [UR5+0x8], R7 ;  /* 0x00000807ff0075a7 */ /* 0x000e640008001105 */
[----:B-1----:R-:W-:Y:S05]  /*3ad0*/  @P0 BRA `(.L_x_68) ;  /* 0x0000000000080947 */ /* 0x002fea0003800000 */
[----:B------:R-:W1:Y:S02]  /*3ae0*/  SYNCS.PHASECHK.TRANS64.TRYWAIT P0, [UR5+0x8], R7 ;  /* 0x00000807ff0075a7 */ /* 0x000e640008001105 */
[----:B-1----:R-:W-:Y:S05]  /*3af0*/  @!P0 BRA `(.L_x_69) ;  /* 0x0000006c006c8947 */ /* 0x002fea0003800000 */
.L_x_68:
[----:B-1----:R-:W-:Y:S01]  /*3b00*/  HFMA2 R0, -RZ, RZ, 0, 5.9604644775390625e-08 ;  /* 0x00000001ff007431 */ /* 0x002fe200000001ff */
[----:B------:R-:W-:Y:S01]  /*3b10*/  UPRMT UR4, UR60, 0x654, UR7 ;  /* 0x000006543c047896 */ /* 0x000fe20008000007 */
[----:B------:R-:W-:Y:S01]  /*3b20*/  IMAD.MOV.U32 R8, RZ, RZ, 0xffff ;  /* 0x0000ffffff087424 */ /* 0x000fe200078e00ff */
[----:B------:R-:W-:Y:S01]  /*3b30*/  PRMT R4, R4, 0x654, R5 ;  /* 0x0000065404047816 */ /* 0x000fe20000000005 */
[----:B------:R-:W-:Y:S02]  /*3b40*/  IMAD.MOV.U32 R6, RZ, RZ, 0x4 ;  /* 0x00000004ff067424 */ /* 0x000fe400078e00ff */
[----:B------:R-:W-:Y:S01]  /*3b50*/  IMAD.SHL.U32 R9, R11, 0x20, RZ ;  /* 0x000000200b097824 */ /* 0x000fe200078e00ff */
[----:B------:R-:W-:Y:S02]  /*3b60*/  MOV R5, UR4 ;  /* 0x0000000400057c02 */ /* 0x000fe40008000f00 */
[-C--:B------:R-:W-:Y:S01]  /*3b70*/  SHF.L.U32 R8, R8, R11.reuse, RZ ;  /* 0x0000000b08087219 */ /* 0x080fe200000006ff */
[----:B------:R1:W-:Y:S01]  /*3b80*/  SYNCS.ARRIVE.TRANS64.RED RZ, [UR4], R6 ;  /* 0x00000006ffff79a7 */ /* 0x0003e20008000404 */
[----:B------:R-:W-:Y:S01]  /*3b90*/  SHF.L.U32 R7, R0, R11, RZ ;  /* 0x0000000b00077219 */ /* 0x000fe200000006ff */
[----:B------:R1:W-:Y:S04]  /*3ba0*/  STS [UR6+0x150], R9 ;  /* 0x00015009ff007988 */ /* 0x0003e80008000806 */
[----:B------:R1:W-:Y:S04]  /*3bb0*/  STAS [R4.64], R11 ;  /* 0x0000000b04007dbd */ /* 0x0003e8000c0008ff */
[----:B------:R1:W-:Y:S04]  /*3bc0*/  ATOMS.OR RZ, [UR5+0x14], R8 ;  /* 0x00001408ffff798c */ /* 0x0003e8000b000005 */
[----:B------:R1:W-:Y:S04]  /*3bd0*/  ATOMS.OR RZ, [UR5+0x18], R7 ;  /* 0x00001807ffff798c */ /* 0x0003e8000b000005 */
[----:B------:R1:W-:Y:S02]  /*3be0*/  ATOMS.XOR RZ, [UR5+0x10], R0 ;  /* 0x00001000ffff798c */ /* 0x0003e4000b800005 */
.L_x_65:
[----:B------:R-:W-:Y:S05]  /*3bf0*/  BSYNC B0 ;  /* 0x0000000000007941 */ /* 0x000fea0003800000 */
.L_x_64:
[----:B------:R-:W-:Y:S05]  /*3c00*/  BRA.U UP1, `(.L_x_70) ;  /* 0x00000001016c7547 */ /* 0x000fea000b800000 */
[----:B------:R-:W-:-:S03]  /*3c10*/  UMOV UR4, 0xffffffff ;  /* 0xffffffff00047882 */ /* 0x000fc60000000000 */
[----:B------:R-:W-:Y:S05]  /*3c20*/  BRA.DIV UR4, `(.L_x_71) ;  /* 0x0000006e04387947 */ /* 0x000fea000b800000 */
[----:B------:R-:W-:-:S13]  /*3c30*/  ELECT P0, URZ, PT ;  /* 0x0000000000ff782f */ /* 0x000fda0003800000 */
.L_x_177:
[----:B------:R-:W-:Y:S05]  /*3c40*/  @!P0 BRA `(.L_x_70) ;  /* 0x00000000005c8947 */ /* 0x000fea0003800000 */
[----:B-1----:R-:W1:Y:S02]  /*3c50*/  LDS R5, [UR5+0x10] ;  /* 0x00001005ff057984 */ /* 0x002e640008000800 */
[----:B-1----:R-:W-:-:S04]  /*3c60*/  SHF.L.U32 R5, R5, 0x1f, RZ ;  /* 0x0000001f05057819 */ /* 0x002fc800000006ff */
[----:B------:R-:W1:Y:S02]  /*3c70*/  SYNCS.PHASECHK.TRANS64.TRYWAIT P0, [UR5+0x8], R5 ;  /* 0x00000805ff0075a7 */ /* 0x000e640008001105 */
[----:B-1----:R-:W-:Y:S05]  /*3c80*/  @P0 BRA `(.L_x_72) ;  /* 0x0000000000080947 */ /* 0x002fea0003800000 */
[----:B------:R-:W1:Y:S02]  /*3c90*/  SYNCS.PHASECHK.TRANS64.TRYWAIT P0, [UR5+0x8], R5 ;  /* 0x00000805ff0075a7 */ /* 0x000e640008001105 */
[----:B-1----:R-:W-:Y:S05]  /*3ca0*/  @!P0 BRA `(.L_x_73) ;  /* 0x0000006c003c8947 */ /* 0x002fea0003800000 */
.L_x_72:
[----:B------:R-:W2:Y:S01]  /*3cb0*/  LDS R7, [UR6+0x150] ;  /* 0x00015006ff077984 */ /* 0x000ea20008000800 */
[----:B-1----:R-:W-:Y:S02]  /*3cc0*/  HFMA2 R0, -RZ, RZ, 0, 5.9604644775390625e-08 ;  /* 0x00000001ff007431 */ /* 0x002fe400000001ff */
[----:B------:R-:W-:Y:S01]  /*3cd0*/  IMAD.MOV.U32 R4, RZ, RZ, 0xffff ;  /* 0x0000ffffff047424 */ /* 0x000fe200078e00ff */
[----:B------:R-:W-:Y:S01]  /*3ce0*/  UPRMT UR4, UR60, 0x654, UR7 ;  /* 0x000006543c047896 */ /* 0x000fe20008000007 */
[----:B--2---:R-:W-:-:S03]  /*3cf0*/  IMAD.SHL.U32 R5, R7, 0x20, RZ ;  /* 0x0000002007057824 */ /* 0x004fc600078e00ff */
[-C--:B------:R-:W-:Y:S02]  /*3d00*/  SHF.L.U32 R4, R4, R7.reuse, RZ ;  /* 0x0000000704047219 */ /* 0x080fe400000006ff */
[----:B------:R-:W-:Y:S01]  /*3d10*/  SHF.L.U32 R7, R0, R7, RZ ;  /* 0x0000000700077219 */ /* 0x000fe200000006ff */
[----:B------:R2:W-:Y:S04]  /*3d20*/  STS [UR6+0x150], R5 ;  /* 0x00015005ff007988 */ /* 0x0005e80008000806 */
[----:B------:R2:W-:Y:S04]  /*3d30*/  ATOMS.OR RZ, [UR5+0x14], R4 ;  /* 0x00001404ffff798c */ /* 0x0005e8000b000005 */
[----:B------:R2:W-:Y:S01]  /*3d40*/  ATOMS.OR RZ, [UR5+0x18], R7 ;  /* 0x00001807ffff798c */ /* 0x0005e2000b000005 */
[----:B------:R-:W-:Y:S03]  /*3d50*/  SYNCS.ARRIVE.TRANS64.RED.A1T0 RZ, [UR4], RZ ;  /* 0x000000ffffff79a7 */ /* 0x000fe60008100404 */
[----:B------:R2:W-:Y:S01]  /*3d60*/  ATOMS.XOR RZ, [UR5+0x10], R0 ;  /* 0x00001000ffff798c */ /* 0x0005e2000b800005 */
[----:B------:R-:W-:Y:S05]  /*3d70*/  BRA `(.L_x_70) ;  /* 0x0000000000107947 */ /* 0x000fea0003800000 */
.L_x_63:
[----:B------:R-:W-:Y:S02]  /*3d80*/  MOV R0, 0xffffffff ;  /* 0xffffffff00007802 */ /* 0x000fe40000000f00 */
[----:B------:R-:W-:-:S03]  /*3d90*/  MOV R4, 0x3dc0 ;  /* 0x00003dc000047802 */ /* 0x000fc60000000f00 */
[----:B------:R1:W-:Y:S04]  /*3da0*/  STS [UR6+0x150], R0 ;  /* 0x00015000ff007988 */ /* 0x0003e80008000806 */
[----:B-1---5:R-:W-:Y:S05]  /*3db0*/  CALL.REL.NOINC `($__internal_1_$__cuda_sm10x_tcgen05_guardrail_trap_phase_invalid_during_alloc) ;  /* 0x0000007000e07944 */ /* 0x022fea0003c00000 */
.L_x_70:
[----:B------:R-:W-:Y:S05]  /*3dc0*/  WARPSYNC.ALL ;  /* 0x0000000000007948 */ /* 0x000fea0003800000 */
[----:B------:R-:W3:Y:S01]  /*3dd0*/  S2UR UR4, SR_CgaCtaId ;  /* 0x00000000000479c3 */ /* 0x000ee20000008800 */
[----:B------:R-:W-:Y:S01]  /*3de0*/  UMOV UR31, 0x400 ;  /* 0x00000400001f7882 */ /* 0x000fe20000000000 */
[----:B------:R-:W-:-:S06]  /*3df0*/  NOP ;  /* 0x0000000000007918 */ /* 0x000fcc0000000000 */
[----:B------:R-:W-:Y:S06]  /*3e00*/  BAR.ARV 0x6, 0xa0 ;  /* 0x0182800000007b1d */ /* 0x000fec0000002000 */
[----:B------:R-:W4:Y:S01]  /*3e10*/  LDCU UR11, c[0x0][0x38c] ;  /* 0x00007180ff0b77ac */ /* 0x000f220008000800 */
[----:B------:R-:W-:Y:S01]  /*3e20*/  LOP3.LUT R3, R3, 0xffff, RZ, 0xc0, !PT ;  /* 0x0000ffff03037812 */ /* 0x000fe200078ec0ff */
[----:B-1----:R-:W-:Y:S01]  /*3e30*/  IMAD.MOV.U32 R9, RZ, RZ, 0x1 ;  /* 0x00000001ff097424 */ /* 0x002fe200078e00ff */
[----:B------:R-:W-:Y:S01]  /*3e40*/  LOP3.LUT R2, R2, 0xffff, RZ, 0xc0, !PT ;  /* 0x0000ffff02027812 */ /* 0x000fe200078ec0ff */
[----:B------:R-:W-:Y:S01]  /*3e50*/  IMAD.MOV.U32 R8, RZ, RZ, RZ ;  /* 0x000000ffff087224 */ /* 0x000fe200078e00ff */
[----:B------:R-:W-:Y:S01]  /*3e60*/  R2UR UR50, R3 ;  /* 0x00000000033272ca */ /* 0x000fe200000e0000 */
[----:B------:R-:W-:Y:S01]  /*3e70*/  UMOV UR55, URZ ;  /* 0x000000ff00377c82 */ /* 0x000fe20008000000 */
[----:B------:R-:W-:-:S02]  /*3e80*/  R2UR UR58, R2 ;  /* 0x00000000023a72ca */ /* 0x000fc400000e0000 */
[----:B------:R-:W-:Y:S01]  /*3e90*/  CS2R R2, SRZ ;  /* 0x0000000000027805 */ /* 0x000fe2000001ff00 */
[----:B------:R-:W-:Y:S01]  /*3ea0*/  UMOV UR28, URZ ;  /* 0x000000ff001c7c82 */ /* 0x000fe20008000000 */
[----:B---3--:R-:W-:Y:S01]  /*3eb0*/  ULEA UR31, UR4, UR31, 0x18 ;  /* 0x0000001f041f7291 */ /* 0x008fe2000f8ec0ff */
[----:B------:R-:W-:Y:S01]  /*3ec0*/  UMOV UR27, URZ ;  /* 0x000000ff001b7c82 */ /* 0x000fe20008000000 */
[----:B------:R-:W-:Y:S02]  /*3ed0*/  UISETP.NE.AND UP2, UPT, UR61, URZ, UPT ;  /* 0x000000ff3d00728c */ /* 0x000fe4000bf45270 */
[----:B------:R-:W-:Y:S02]  /*3ee0*/  UIADD3 UR6, UPT, UPT, UR31, 0x8400, URZ ;  /* 0x000084001f067890 */ /* 0x000fe4000fffe0ff */
[----:B------:R-:W-:-:S03]  /*3ef0*/  UIADD3 UR5, UPT, UPT, UR31, 0x24400, URZ ;  /* 0x000244001f057890 */ /* 0x000fc6000fffe0ff */
[----:B--2---:R-:W1:Y:S01]  /*3f00*/  LDS R0, [UR31+0x150] ;  /* 0x0001501fff007984 */ /* 0x004e620008000800 */
[----:B------:R-:W-:Y:S02]  /*3f10*/  UIADD3 UR4, UPT, UPT, UR31, 0x32400, URZ ;  /* 0x000324001f047890 */ /* 0x000fe4000fffe0ff */
[----:B------:R-:W-:Y:S02]  /*3f20*/  UIADD3 UR7, UPT, UPT, UR31, 0x33200, URZ ;  /* 0x000332001f077890 */ /* 0x000fe4000fffe0ff */
[----:B----4-:R-:W-:Y:S02]  /*3f30*/  UIADD3 UR11, UPT, UPT, UR11, 0x7f, URZ ;  /* 0x0000007f0b0b7890 */ /* 0x010fe4000fffe0ff */
[----:B------:R-:W-:Y:S02]  /*3f40*/  USHF.R.U32.HI UR10, URZ, 0x4, UR6 ;  /* 0x00000004ff0a7899 */ /* 0x000fe40008011606 */
[----:B------:R-:W-:Y:S02]  /*3f50*/  USHF.R.U32.HI UR8, URZ, 0x4, UR5 ;  /* 0x00000004ff087899 */ /* 0x000fe40008011605 */
[----:B------:R-:W-:-:S02]  /*3f60*/  USHF.R.U32.HI UR6, URZ, 0x4, UR4 ;  /* 0x00000004ff067899 */ /* 0x000fc40008011604 */
[----:B------:R-:W-:Y:S02]  /*3f70*/  USHF.R.U32.HI UR5, URZ, 0x4, UR7 ;  /* 0x00000004ff057899 */ /* 0x000fe40008011607 */
[----:B------:R-:W-:Y:S02]  /*3f80*/  USHF.R.S32.HI UR9, URZ, 0x1f, UR11 ;  /* 0x0000001fff097899 */ /* 0x000fe4000801140b */
[----:B------:R-:W-:Y:S02]  /*3f90*/  ULOP3.LUT UR8, UR8, 0x3fff, URZ, 0xc0, !UPT ;  /* 0x00003fff08087892 */ /* 0x000fe4000f8ec0ff */
[----:B------:R-:W-:Y:S02]  /*3fa0*/  ULOP3.LUT UR6, UR6, 0x3fff, URZ, 0xc0, !UPT ;  /* 0x00003fff06067892 */ /* 0x000fe4000f8ec0ff */
[----:B------:R-:W-:Y:S02]  /*3fb0*/  ULOP3.LUT UR5, UR5, 0x3fff, URZ, 0xc0, !UPT ;  /* 0x00003fff05057892 */ /* 0x000fe4000f8ec0ff */
[----:B------:R-:W-:-:S02]  /*3fc0*/  ULEA.HI UR4, UR9, UR11, URZ, 0x7 ;  /* 0x0000000b09047291 */ /* 0x000fc4000f8f38ff */
[----:B------:R-:W-:Y:S02]  /*3fd0*/  ULOP3.LUT UR52, UR8, 0x10000, URZ, 0xfc, !UPT ;  /* 0x0001000008347892 */ /* 0x000fe4000f8efcff */
[----:B------:R-:W-:Y:S02]  /*3fe0*/  ULOP3.LUT UR53, UR6, 0x10000, URZ, 0xfc, !UPT ;  /* 0x0001000006357892 */ /* 0x000fe4000f8efcff */
[----:B------:R-:W-:Y:S02]  /*3ff0*/  ULOP3.LUT UR54, UR5, 0x10000, URZ, 0xfc, !UPT ;  /* 0x0001000005367892 */ /* 0x000fe4000f8efcff */
[----:B------:R-:W-:Y:S02]  /*4000*/  USHF.R.S32.HI UR57, URZ, 0x7, UR4 ;  /* 0x00000007ff397899 */ /* 0x000fe40008011404 */
[----:B------:R-:W-:Y:S02]  /*4010*/  ULOP3.LUT UR10, UR10, 0x3fff, URZ, 0xc0, !UPT ;  /* 0x00003fff0a0a7892 */ /* 0x000fe4000f8ec0ff */
[----:B------:R-:W-:-:S02]  /*4020*/  UISETP.LT.AND UP0, UPT, UR57, 0x1, UPT ;  /* 0x000000013900788c */ /* 0x000fc4000bf01270 */
[----:B------:R-:W-:Y:S02]  /*4030*/  ULOP3.LUT UR51, UR10, 0x10000, URZ, 0xfc, !UPT ;  /* 0x000100000a337892 */ /* 0x000fe4000f8efcff */
[----:B------:R-:W-:Y:S01]  /*4040*/  USEL UR59, UR57, 0x1, !UP0 ;  /* 0x00000001393b7887 */ /* 0x000fe2000c000000 */
[----:B-1----:R-:W-:Y:S01]  /*4050*/  R2UR UR32, R0 ;  /* 0x00000000002072ca */ /* 0x002fe200000e0000 */
[----:B------:R-:W-:Y:S01]  /*4060*/  UMOV UR36, URZ ;  /* 0x000000ff00247c82 */ /* 0x000fe20008000000 */
[----:B------:R-:W-:-:S11]  /*4070*/  UMOV UR34, URZ ;  /* 0x000000ff00227c82 */ /* 0x000fd60008000000 */
[----:B------:R-:W-:Y:S02]  /*4080*/  UIADD3 UR48, UPT, UPT, UR32, 0x100, URZ ;  /* 0x0000010020307890 */ /* 0x000fe4000fffe0ff */
[----:B------:R-:W-:Y:S02]  /*4090*/  UIADD3 UR46, UPT, UPT, UR32, 0x40000100, URZ ;  /* 0x40000100202e7890 */ /* 0x000fe4000fffe0ff */
[----:B------:R-:W-:Y:S02]  /*40a0*/  UIADD3 UR47, UPT, UPT, UR32, 0x40000104, URZ ;  /* 0x40000104202f7890 */ /* 0x000fe4000fffe0ff */
[----:B------:R-:W-:Y:S02]  /*40b0*/  UIADD3 UR44, UPT, UPT, UR32, -0x7fffff00, URZ ;  /* 0x80000100202c7890 */ /* 0x000fe4000fffe0ff */
[----:B------:R-:W-:Y:S02]  /*40c0*/  UIADD3 UR42, UPT, UPT, UR32, -0x3fffff00, URZ ;  /* 0xc0000100202a7890 */ /* 0x000fe4000fffe0ff */
[----:B------:R-:W-:-:S02]  /*40d0*/  USHF.R.U32.HI UR8, URZ, 0x11, UR48 ;  /* 0x00000011ff087899 */ /* 0x000fc40008011630 */
[----:B------:R-:W-:Y:S02]  /*40e0*/  USHF.R.U32.HI UR6, URZ, 0x11, UR46 ;  /* 0x00000011ff067899 */ /* 0x000fe4000801162e */
[----:B------:R-:W-:Y:S02]  /*40f0*/  USHF.R.U32.HI UR5, URZ, 0x1a, UR47 ;  /* 0x0000001aff057899 */ /* 0x000fe4000801162f */
[----:B------:R-:W-:Y:S02]  /*4100*/  UIADD3 UR49, UPT, UPT, UR32, 0x104, URZ ;  /* 0x0000010420317890 */ /* 0x000fe4000fffe0ff */
[----:B------:R-:W-:Y:S02]  /*4110*/  USHF.R.U32.HI UR4, URZ, 0x11, UR44 ;  /* 0x00000011ff047899 */ /* 0x000fe4000801162c */
[----:B------:R-:W-:Y:S02]  /*4120*/  UIADD3 UR45, UPT, UPT, UR32, -0x7ffffefc, URZ ;  /* 0x80000104202d7890 */ /* 0x000fe4000fffe0ff */
[----:B------:R-:W-:-:S02]  /*4130*/  UIADD3 UR43, UPT, UPT, UR32, -0x3ffffefc, URZ ;  /* 0xc0000104202b7890 */ /* 0x000fc4000fffe0ff */
[----:B------:R-:W-:Y:S02]  /*4140*/  USHF.R.U32.HI UR9, URZ, 0x11, UR42 ;  /* 0x00000011ff097899 */ /* 0x000fe4000801162a */
[----:B------:R-:W-:Y:S02]  /*4150*/  ULOP3.LUT UR8, UR8, 0x6000, URZ, 0xc0, !UPT ;  /* 0x0000600008087892 */ /* 0x000fe4000f8ec0ff */
[----:B------:R-:W-:Y:S02]  /*4160*/  ULOP3.LUT UR6, UR6, 0x6000, URZ, 0xc0, !UPT ;  /* 0x0000600006067892 */ /* 0x000fe4000f8ec0ff */
[----:B------:R-:W-:Y:S02]  /*4170*/  ULOP3.LUT UR39, UR5, 0x30, URZ, 0xc0, !UPT ;  /* 0x0000003005277892 */ /* 0x000fe4000f8ec0ff */
[----:B------:R-:W-:Y:S02]  /*4180*/  USHF.R.U32.HI UR7, URZ, 0x1a, UR49 ;  /* 0x0000001aff077899 */ /* 0x000fe40008011631 */
[----:B------:R-:W-:-:S02]  /*4190*/  ULOP3.LUT UR5, UR4, 0x6000, URZ, 0xc0, !UPT ;  /* 0x0000600004057892 */ /* 0x000fc4000f8ec0ff */
[----:B------:R-:W-:Y:S02]  /*41a0*/  USHF.R.U32.HI UR10, URZ, 0x1a, UR45 ;  /* 0x0000001aff0a7899 */ /* 0x000fe4000801162d */
[----:B------:R-:W-:Y:S02]  /*41b0*/  USHF.R.U32.HI UR11, URZ, 0x1a, UR43 ;  /* 0x0000001aff0b7899 */ /* 0x000fe4000801162b */
[----:B------:R-:W-:Y:S02]  /*41c0*/  ULOP3.LUT UR4, UR9, 0x6000, URZ, 0xc0, !UPT ;  /* 0x0000600009047892 */ /* 0x000fe4000f8ec0ff */
[----:B------:R-:W-:Y:S02]  /*41d0*/  ULOP3.LUT UR40, UR8, 0x10a0, URZ, 0xfc, !UPT ;  /* 0x000010a008287892 */ /* 0x000fe4000f8efcff */
[----:B------:R-:W-:Y:S02]  /*41e0*/  ULOP3.LUT UR38, UR6, 0x10a0, URZ, 0xfc, !UPT ;  /* 0x000010a006267892 */ /* 0x000fe4000f8efcff */
[----:B------:R-:W-:-:S02]  /*41f0*/  ULOP3.LUT UR7, UR7, 0x30, URZ, 0xc0, !UPT ;  /* 0x0000003007077892 */ /* 0x000fc4000f8ec0ff */
[----:B------:R-:W-:Y:S02]  /*4200*/  ULOP3.LUT UR10, UR10, 0x30, URZ, 0xc0, !UPT ;  /* 0x000000300a0a7892 */ /* 0x000fe4000f8ec0ff */
[----:B------:R-:W-:Y:S02]  /*4210*/  ULOP3.LUT UR11, UR11, 0x30, URZ, 0xc0, !UPT ;  /* 0x000000300b0b7892 */ /* 0x000fe4000f8ec0ff */
[----:B------:R-:W-:Y:S02]  /*4220*/  ULOP3.LUT UR5, UR5, 0x10a0, URZ, 0xfc, !UPT ;  /* 0x000010a005057892 */ /* 0x000fe4000f8efcff */
[----:B------:R-:W-:Y:S02]  /*4230*/  ULOP3.LUT UR4, UR4, 0x10a0, URZ, 0xfc, !UPT ;  /* 0x000010a004047892 */ /* 0x000fe4000f8efcff */
[----:B------:R-:W-:Y:S02]  /*4240*/  UPRMT UR41, UR7, 0x5410, UR40 ;  /* 0x0000541007297896 */ /* 0x000fe40008000028 */
[----:B------:R-:W-:-:S02]  /*4250*/  UPRMT UR39, UR39, 0x5410, UR38 ;  /* 0x0000541027277896 */ /* 0x000fc40008000026 */
[----:B------:R-:W-:Y:S02]  /*4260*/  UPRMT UR37, UR10, 0x5410, UR5 ;  /* 0x000054100a257896 */ /* 0x000fe40008000005 */
[----:B------:R-:W-:Y:S01]  /*4270*/  UPRMT UR35, UR11, 0x5410, UR4 ;  /* 0x000054100b237896 */ /* 0x000fe20008000004 */
[----:B------:R-:W-:Y:S01]  /*4280*/  UMOV UR40, URZ ;  /* 0x000000ff00287c82 */ /* 0x000fe20008000000 */
[----:B------:R-:W-:-:S10]  /*4290*/  UMOV UR38, URZ ;  /* 0x000000ff00267c82 */ /* 0x000fd40008000000 */
.L_x_81:
[C---:B------:R-:W-:Y:S02]  /*42a0*/  LEA R0, R8.reuse, UR31, 0x3 ;  /* 0x0000001f08007c11 */ /* 0x040fe4000f8e18ff */
[----:B------:R-:W-:Y:S02]  /*42b0*/  SHF.L.U32 R5, R3, 0x1f, RZ ;  /* 0x0000001f03057819 */ /* 0x000fe400000006ff */
[----:B------:R-:W-:Y:S02]  /*42c0*/  LEA R4, R8, UR31, 0x4 ;  /* 0x0000001f08047c11 */ /* 0x000fe4000f8e20ff */
[----:B------:R-:W1:Y:S02]  /*42d0*/  SYNCS.PHASECHK.TRANS64.TRYWAIT P0, [R0+URZ+0xc0], R5 ;  /* 0x0000c005000075a7 */ /* 0x000e6400080011ff */
[----:B-1-3--:R-:W-:Y:S05]  /*42e0*/  @!P0 BRA `(.L_x_74) ;  /* 0x0000006400c48947 */ /* 0x00afea0003800000 */
.L_x_178:
[----:B-1----:R-:W1:Y:S01]  /*42f0*/  LDS.128 R4, [R4+0x130] ;  /* 0x0001300004047984 */ /* 0x002e620000000c00 */
[----:B------:R-:W-:Y:S02]  /*4300*/  VIADD R0, R0, 0xd0 ;  /* 0x000000d000007836 */ /* 0x000fe40000000000 */
[----:B------:R-:W-:Y:S01]  /*4310*/  VIADD R8, R8, 0x1 ;  /* 0x0000000108087836 */ /* 0x000fe20000000000 */
[----:B------:R-:W-:Y:S01]  /*4320*/  @!PT LDS RZ, [RZ] ;  /* 0x00000000fffff984 */ /* 0x000fe20000000800 */
[----:B------:R-:W-:Y:S01]  /*4330*/  @!PT LDS RZ, [RZ] ;  /* 0x00000000fffff984 */ /* 0x000fe20000000800 */
[----:B------:R-:W-:Y:S01]  /*4340*/  @!PT LDS RZ, [RZ] ;  /* 0x00000000fffff984 */ /* 0x000fe20000000800 */
[----:B------:R-:W-:Y:S01]  /*4350*/  @!PT LDS RZ, [RZ] ;  /* 0x00000000fffff984 */ /* 0x000fe20000000800 */
[----:B------:R2:W-:Y:S06]  /*4360*/  MEMBAR.ALL.CTA ;  /* 0x0000000000007992 */ /* 0x0005ec0000008000 */
[----:B--2---:R-:W2:Y:S01]  /*4370*/  FENCE.VIEW.ASYNC.S ;  /* 0x00000000000073c6 */ /* 0x004ea20000000000 */
[----:B------:R-:W-:-:S04]  /*4380*/  PRMT R0, RZ, 0x654, R0 ;  /* 0x00000654ff007816 */ /* 0x000fc80000000000 */
[----:B--2---:R2:W-:Y:S01]  /*4390*/  SYNCS.ARRIVE.TRANS64.RED.A1T0 RZ, [R0+URZ], RZ ;  /* 0x000000ff00ff79a7 */ /* 0x0045e200081004ff */
[----:B-1----:R-:W-:Y:S01]  /*43a0*/  LOP3.LUT P1, RZ, R6, 0x1, RZ, 0xc0, !PT ;  /* 0x0000000106ff7812 */ /* 0x002fe2000782c0ff */
[----:B--2---:R-:W-:-:S12]  /*43b0*/  BRA.U UP2, `(.L_x_75) ;  /* 0x0000000502247547 */ /* 0x004fd8000b800000 */
[----:B------:R-:W1:Y:S01]  /*43c0*/  LDCU UR4, c[0x0][0x38c] ;  /* 0x00007180ff0477ac */ /* 0x000e620008000800 */
[----:B------:R-:W-:Y:S02]  /*43d0*/  PLOP3.LUT P2, PT, PT, PT, PT, 0x80, 0x8 ;  /* 0x000000000008781c */ /* 0x000fe40003f4f070 */
[----:B------:R-:W-:Y:S01]  /*43e0*/  SHF.L.U32 R5, R9, 0x1f, RZ ;  /* 0x0000001f09057819 */ /* 0x000fe200000006ff */
[----:B------:R-:W-:Y:S02]  /*43f0*/  ULEA UR56, UR55, UR31, 0x3 ;  /* 0x0000001f37387291 */ /* 0x000fe4000f8e18ff */
[----:B------:R-:W-:Y:S02]  /*4400*/  ULEA UR13, UR55, UR32, 0x7 ;  /* 0x00000020370d7291 */ /* 0x000fe4000f8e38ff */
[----:B-1----:R-:W-:-:S06]  /*4410*/  UISETP.GE.AND UP0, UPT, UR4, 0x1, UPT ;  /* 0x000000010400788c */ /* 0x002fcc000bf06270 */
[----:B------:R-:W-:-:S05]  /*4420*/  PLOP3.LUT P0, PT, PT, PT, UP0, 0x80, 0x8 ;  /* 0x000000000008781c */ /* 0x000fca0003f0f008 */
[----:B------:R-:W-:-:S08]  /*4430*/  @UP0 ULEA UR4, UR28, UR31, 0x3 ;  /* 0x0000001f1c040291 */ /* 0x000fd0000f8e18ff */
[----:B------:R-:W-:-:S04]  /*4440*/  @P0 SHF.L.U32 R0, R2, 0x1f, RZ ;  /* 0x0000001f02000819 */ /* 0x000fc800000006ff */
[----:B------:R1:W2:Y:S01]  /*4450*/  @P0 SYNCS.PHASECHK.TRANS64.TRYWAIT P2, [UR4], R0 ;  /* 0x00000000ff0005a7 */ /* 0x0002a20008041104 */
[----:B------:R-:W3:Y:S02]  /*4460*/  SYNCS.PHASECHK.TRANS64.TRYWAIT P0, [UR56+0xf0], R5 ;  /* 0x0000f005ff0075a7 */ /* 0x000ee40008001138 */
[----:B-123--:R-:W-:Y:S05]  /*4470*/  @!P0 BRA `(.L_x_76) ;  /* 0x0000006400748947 */ /* 0x00efea0003800000 */
.L_x_180:
[----:B------:R-:W-:Y:S01]  /*4480*/  UMOV UR33, UR27 ;  /* 0x0000001b00217c82 */ /* 0x000fe20008000000 */
[----:B------:R-:W-:Y:S05]  /*4490*/  BRA.U !UP0, `(.L_x_77) ;  /* 0x0000000108dc7547 */ /* 0x000fea000b800000 */
[----:B------:R-:W-:Y:S01]  /*44a0*/  UIADD3 UR33, UPT, UPT, UR59, UR27, URZ ;  /* 0x0000001b3b217290 */ /* 0x000fe2000fffe0ff */
[----:B------:R-:W-:Y:S01]  /*44b0*/  UMOV UR26, URZ ;  /* 0x000000ff001a7c82 */ /* 0x000fe20008000000 */
[----:B------:R-:W-:Y:S01]  /*44c0*/  UMOV UR29, UR57 ;  /* 0x00000039001d7c82 */ /* 0x000fe20008000000 */
[----:B------:R-:W-:-:S09]  /*44d0*/  UMOV UR12, UR28 ;  /* 0x0000001c000c7c82 */ /* 0x000fd20008000000 */
.L_x_80:
[----:B--2---:R-:W-:Y:S01]  /*44e0*/  ULEA UR7, UR12, UR31, 0x3 ;  /* 0x0000001f0c077291 */ /* 0x004fe2000f8e18ff */
[----:B---3--:R-:W-:Y:S11]  /*44f0*/  @P2 BRA `(.L_x_78) ;  /* 0x00000000000c2947 */ /* 0x008ff60003800000 */
[----:B-1----:R-:W-:Y:S04]  /*4500*/  SHF.L.U32 R5, R2, 0x1f, RZ ;  /* 0x0000001f02057819 */ /* 0x002fe800000006ff */
[----:B------:R-:W1:Y:S02]  /*4510*/  SYNCS.PHASECHK.TRANS64.TRYWAIT P0, [UR7], R5 ;  /* 0x00000005ff0075a7 */ /* 0x000e640008001107 */
[----:B-1----:R-:W-:Y:S05]  /*4520*/  @!P0 BRA `(.L_x_79) ;  /* 0x0000006400608947 */ /* 0x002fea0003800000 */
.L_x_78:
[----:B------:R-:W-:Y:S01]  /*4530*/  UISETP.NE.AND UP0, UPT, UR29, 0x1, UPT ;  /* 0x000000011d00788c */ /* 0x000fe2000bf05270 */
[----:B------:R-:W-:Y:S01]  /*4540*/  PLOP3.LUT P2, PT, PT, PT, PT, 0x80, 0x8 ;  /* 0x000000000008781c */ /* 0x000fe20003f4f070 */
[----:B------:R-:W-:Y:S02]  /*4550*/  UIADD3 UR4, UPT, UPT, UR12, 0x1, URZ ;  /* 0x000000010c047890 */ /* 0x000fe4000fffe0ff */
[----:B------:R-:W-:Y:S02]  /*4560*/  ULEA UR6, UR12, UR52, 0x9 ;  /* 0x000000340c067291 */ /* 0x000fe4000f8e48ff */
[----:B------:R-:W-:Y:S01]  /*4570*/  UISETP.NE.AND UP1, UPT, UR4, 0x7, UPT ;  /* 0x000000070400788c */ /* 0x000fe2000bf25270 */
[----:B------:R-:W-:Y:S01]  /*4580*/  PLOP3.LUT P0, PT, PT, PT, UP0, 0x80, 0x8 ;  /* 0x000000000008781c */ /* 0x000fe20003f0f008 */
[----:B------:R-:W-:Y:S02]  /*4590*/  ULEA UR24, UR12, UR53, 0x5 ;  /* 0x000000350c187291 */ /* 0x000fe4000f8e28ff */
[----:B------:R-:W-:Y:S02]  /*45a0*/  USEL UR5, URZ, 0x1, UP1 ;  /* 0x00000001ff057887 */ /* 0x000fe40008800000 */
[----:B------:R-:W-:Y:S02]  /*45b0*/  USEL UR28, UR4, URZ, UP1 ;  /* 0x000000ff041c7287 */ /* 0x000fe40008800000 */
[----:B------:R-:W-:Y:S02]  /*45c0*/  ULEA UR22, UR12, UR54, 0x5 ;  /* 0x000000360c167291 */ /* 0x000fe4000f8e28ff */
[----:B------:R-:W-:Y:S01]  /*45d0*/  @UP0 ULEA UR4, UR28, UR31, 0x3 ;  /* 0x0000001f1c040291 */ /* 0x000fe2000f8e18ff */
[----:B------:R-:W-:Y:S01]  /*45e0*/  LOP3.LUT R2, R2, UR5, RZ, 0x3c, !PT ;  /* 0x0000000502027c12 */ /* 0x000fe2000f8e3cff */
[----:B------:R-:W-:Y:S02]  /*45f0*/  UISETP.NE.U32.AND UP0, UPT, UR26, URZ, UPT ;  /* 0x000000ff1a00728c */ /* 0x000fe4000bf05070 */
[----:B------:R-:W-:Y:S01]  /*4600*/  UIADD3 UR20, UPT, UPT, UR6, 0x2, URZ ;  /* 0x0000000206147890 */ /* 0x000fe2000fffe0ff */
[----:B-1----:R-:W-:Y:S01]  /*4610*/  @P0 SHF.L.U32 R0, R2, 0x1f, RZ ;  /* 0x0000001f02000819 */ /* 0x002fe200000006ff */
[----:B------:R-:W-:Y:S02]  /*4620*/  UIADD3 UR16, UPT, UPT, UR6, 0x4, URZ ;  /* 0x0000000406107890 */ /* 0x000fe4000fffe0ff */
[----:B------:R-:W-:Y:S01]  /*4630*/  UIADD3 UR10, UPT, UPT, UR6, 0x6, URZ ;  /* 0x00000006060a7890 */ /* 0x000fe2000fffe0ff */
[----:B------:R2:W3:Y:S01]  /*4640*/  @P0 SYNCS.PHASECHK.TRANS64.TRYWAIT P2, [UR4], R0 ;  /* 0x00000000ff0005a7 */ /* 0x0004e20008041104 */
[----:B------:R-:W-:Y:S02]  /*4650*/  ULEA UR4, UR12, UR51, 0xa ;  /* 0x000000330c047291 */ /* 0x000fe4000f8e50ff */
[----:B------:R-:W-:Y:S02]  /*4660*/  UIADD3 UR30, UPT, UPT, UR7, 0x38, URZ ;  /* 0x00000038071e7890 */ /* 0x000fe4000fffe0ff */
[----:B------:R-:W-:Y:S02]  /*4670*/  UIADD3 UR18, UPT, UPT, UR4, 0x2, URZ ;  /* 0x0000000204127890 */ /* 0x000fe4000fffe0ff */
[----:B------:R-:W-:Y:S02]  /*4680*/  UIADD3 UR14, UPT, UPT, UR4, 0x4, URZ ;  /* 0x00000004040e7890 */ /* 0x000fe4000fffe0ff */
[----:B------:R-:W-:Y:S02]  /*4690*/  UIADD3 UR8, UPT, UPT, UR4, 0x6, URZ ;  /* 0x0000000604087890 */ /* 0x000fe4000fffe0ff */
[----:B------:R-:W-:Y:S02]  /*46a0*/  UIADD3 UR27, UPT, UPT, UR27, 0x1, URZ ;  /* 0x000000011b1b7890 */ /* 0x000fe4000fffe0ff */
[----:B------:R-:W-:Y:S01]  /*46b0*/  UIADD3 UR29, UPT, UPT, UR29, -0x1, URZ ;  /* 0xffffffff1d1d7890 */ /* 0x000fe2000fffe0ff */
[----:B------:R-:W-:Y:S01]  /*46c0*/  UMOV UR25, 0x4008 ;  /* 0x0000400800197882 */ /* 0x000fe20000000000 */
[----:B------:R-:W-:Y:S01]  /*46d0*/  UMOV UR23, 0x4008 ;  /* 0x0000400800177882 */ /* 0x000fe20000000000 */
[----:B------:R2:W-:Y:S01]  /*46e0*/  UTCCP.T.S.2CTA.4x32dp128bit tmem[UR32+0x100], gdesc[UR24] ;  /* 0x00010018200079e7 */ /* 0x0005e20009300000 */
[----:B------:R2:W-:Y:S01]  /*46f0*/  UTCCP.T.S.2CTA.4x32dp128bit tmem[UR32+0x104], gdesc[UR22] ;  /* 0x00010416200079e7 */ /* 0x0005e20009300000 */
[----:B------:R-:W-:Y:S01]  /*4700*/  UMOV UR7, 0x40004040 ;  /* 0x4000404000077882 */ /* 0x000fe20000000000 */
[----:B------:R-:W-:Y:S01]  /*4710*/  UMOV UR5, 0x40004040 ;  /* 0x4000404000057882 */ /* 0x000fe20000000000 */
[----:B------:R-:W-:Y:S01]  /*4720*/  UMOV UR21, 0x40004040 ;  /* 0x4000404000157882 */ /* 0x000fe20000000000 */
[----:B------:R2:W-:Y:S01]  /*4730*/  UTCQMMA.2CTA gdesc[UR4], gdesc[UR6], tmem[UR13], tmem[UR40], idesc[UR41], tmem[UR48], UP0 ;  /* 0x0030280604007dea */ /* 0x0005e2000820030d */
[----:B------:R-:W-:Y:S01]  /*4740*/  UISETP.NE.AND UP0, UPT, UR27, UR33, UPT ;  /* 0x000000211b00728c */ /* 0x000fe2000bf05270 */
[----:B------:R-:W-:Y:S01]  /*4750*/  UMOV UR19, 0x40004040 ;  /* 0x4000404000137882 */ /* 0x000fe20000000000 */
[----:B------:R-:W-:Y:S01]  /*4760*/  UMOV UR17, 0x40004040 ;  /* 0x4000404000117882 */ /* 0x000fe20000000000 */
[----:B------:R2:W-:Y:S01]  /*4770*/  UTCQMMA.2CTA gdesc[UR18], gdesc[UR20], tmem[UR13], tmem[UR38], idesc[UR39], tmem[UR46], UPT ;  /* 0x002e261412007dea */ /* 0x0005e2000ba0030d */
[----:B------:R-:W-:Y:S01]  /*4780*/  UMOV UR15, 0x40004040 ;  /* 0x40004040000f7882 */ /* 0x000fe20000000000 */
[----:B------:R-:W-:Y:S01]  /*4790*/  UMOV UR11, 0x40004040 ;  /* 0x40004040000b7882 */ /* 0x000fe20000000000 */
[----:B------:R2:W-:Y:S01]  /*47a0*/  UTCQMMA.2CTA gdesc[UR14], gdesc[UR16], tmem[UR13], tmem[UR36], idesc[UR37], tmem[UR44], UPT ;  /* 0x002c24100e007dea */ /* 0x0005e2000ba0030d */
[----:B------:R-:W-:Y:S01]  /*47b0*/  UMOV UR9, 0x40004040 ;  /* 0x4000404000097882 */ /* 0x000fe20000000000 */
[----:B------:R-:W-:Y:S01]  /*47c0*/  UMOV UR26, 0x1 ;  /* 0x00000001001a7882 */ /* 0x000fe20000000000 */
[----:B------:R2:W-:Y:S01]  /*47d0*/  UTCQMMA.2CTA gdesc[UR8], gdesc[UR10], tmem[UR13], tmem[UR34], idesc[UR35], tmem[UR42], UPT ;  /* 0x002a220a08007dea */ /* 0x0005e2000ba0030d */
[----:B------:R2:W-:Y:S01]  /*47e0*/  UTCBAR.2CTA.MULTICAST [UR30], URZ, UR50 ;  /* 0x000000ff1e0073e9 */ /* 0x0005e20008200832 */
[----:B------:R-:W-:Y:S01]  /*47f0*/  UMOV UR12, UR28 ;  /* 0x0000001c000c7c82 */ /* 0x000fe20008000000 */
[----:B------:R-:W-:Y:S05]  /*4800*/  BRA.U UP0, `(.L_x_80) ;  /* 0xfffffffd00347547 */ /* 0x000fea000b83ffff */
.L_x_77:
[----:B--2---:R-:W-:Y:S01]  /*4810*/  UIADD3 UR4, UPT, UPT, UR56, 0xe0, URZ ;  /* 0x000000e038047890 */ /* 0x004fe2000fffe0ff */
[----:B------:R-:W-:-:S08]  /*4820*/  UMOV UR27, UR33 ;  /* 0x00000021001b7c82 */ /* 0x000fd00008000000 */
[----:B------:R2:W-:Y:S01]  /*4830*/  UTCBAR.2CTA.MULTICAST [UR4], URZ, UR58 ;  /* 0x000000ff040073e9 */ /* 0x0005e2000820083a */
[----:B------:R-:W-:Y:S02]  /*4840*/  NOP ;  /* 0x0000000000007918 */ /* 0x000fe40000000000 */
.L_x_75:
[----:B--2---:R-:W-:Y:S01]  /*4850*/  UIADD3 UR4, UPT, UPT, UR55, 0x1, URZ ;  /* 0x0000000137047890 */ /* 0x004fe2000fffe0ff */
[----:B------:R-:W-:-:S03]  /*4860*/  ISETP.NE.AND P0, PT, R8, 0x2, PT ;  /* 0x000000020800780c */ /* 0x000fc60003f05270 */
[----:B------:R-:W-:Y:S01]  /*4870*/  UISETP.NE.AND UP0, UPT, UR4, 0x2, UPT ;  /* 0x000000020400788c */ /* 0x000fe2000bf05270 */
[----:B-1----:R-:W-:Y:S02]  /*4880*/  SEL R0, RZ, 0x1, P0 ;  /* 0x00000001ff007807 */ /* 0x002fe40000000000 */
[----:B------:R-:W-:Y:S01]  /*4890*/  SEL R8, R8, RZ, P0 ;  /* 0x000000ff08087207 */ /* 0x000fe20000000000 */
[----:B------:R-:W-:Y:S01]  /*48a0*/  USEL UR5, URZ, 0x1, UP0 ;  /* 0x00000001ff057887 */ /* 0x000fe20008000000 */
[----:B------:R-:W-:Y:S01]  /*48b0*/  LOP3.LUT R3, R3, R0, RZ, 0x3c, !PT ;  /* 0x0000000003037212 */ /* 0x000fe200078e3cff */
[----:B------:R-:W-:-:S04]  /*48c0*/  USEL UR55, UR4, URZ, UP0 ;  /* 0x000000ff04377287 */ /* 0x000fc80008000000 */
[----:B------:R-:W-:Y:S01]  /*48d0*/  LOP3.LUT R9, R9, UR5, RZ, 0x3c, !PT ;  /* 0x0000000509097c12 */ /* 0x000fe2000f8e3cff */
[----:B------:R-:W-:Y:S07]  /*48e0*/  @P1 BRA `(.L_x_81) ;  /* 0xfffffff8006c1947 */ /* 0x000fee000383ffff */
[----:B------:R-:W1:Y:S01]  /*48f0*/  S2UR UR8, SR_CgaCtaId ;  /* 0x00000000000879c3 */ /* 0x000e620000008800 */
[----:B------:R-:W-:Y:S01]  /*4900*/  ELECT P0, URZ, PT ;  /* 0x0000000000ff782f */ /* 0x000fe20003800000 */
[----:B------:R-:W-:Y:S01]  /*4910*/  HFMA2 R0, -RZ, RZ, 0, 5.9604644775390625e-08 ;  /* 0x00000001ff007431 */ /* 0x000fe200000001ff */
[----:B------:R-:W-:-:S05]  /*4920*/  UMOV UR4, 0x40 ;  /* 0x0000004000047882 */ /* 0x000fca0000000000 */
[----:B------:R-:W-:Y:S01]  /*4930*/  UVIRTCOUNT.DEALLOC.SMPOOL 0x80 ;  /* 0x000000800000784c */ /* 0x000fe20000000000 */
[----:B------:R-:W-:Y:S02]  /*4940*/  UISETP.NE.AND UP0, UPT, UR61, URZ, UPT ;  /* 0x000000ff3d00728c */ /* 0x000fe4000bf05270 */
[----:B-1----:R-:W-:-:S09]  /*4950*/  ULEA UR8, UR8, UR4, 0x18 ;  /* 0x0000000408087291 */ /* 0x002fd2000f8ec0ff */
[----:B------:R1:W-:Y:S01]  /*4960*/  @P0 STS.U8 [UR8+0x1c], R0 ;  /* 0x00001c00ff000988 */ /* 0x0003e20008000008 */
[----:B------:R-:W-:Y:S05]  /*4970*/  BRA.U UP0, `(.L_x_82) ;  /* 0x0000000100587547 */ /* 0x000fea000b800000 */
[----:B------:R-:W-:Y:S01]  /*4980*/  UIADD3 UR5, UPT, UPT, UR31, 0xf0, URZ ;  /* 0x000000f01f057890 */ /* 0x000fe2000fffe0ff */
[----:B------:R-:W-:-:S03]  /*4990*/  SHF.L.U32 R3, R9, 0x1f, RZ ;  /* 0x0000001f09037819 */ /* 0x000fc600000006ff */
[----:B------:R-:W-:-:S09]  /*49a0*/  ULEA UR4, UR55, UR5, 0x3 ;  /* 0x0000000537047291 */ /* 0x000fd2000f8e18ff */
[----:B------:R-:W2:Y:S02]  /*49b0*/  SYNCS.PHASECHK.TRANS64.TRYWAIT P0, [UR4], R3 ;  /* 0x00000003ff0075a7 */ /* 0x000ea40008001104 */
[----:B--2---:R-:W-:Y:S05]  /*49c0*/  @!P0 BRA `(.L_x_83) ;  /* 0x0000006000508947 */ /* 0x004fea0003800000 */
.L_x_183:
[----:B------:R-:W-:-:S04]  /*49d0*/  UIADD3 UR4, UPT, UPT, UR55, 0x1, URZ ;  /* 0x0000000137047890 */ /* 0x000fc8000fffe0ff */
[----:B------:R-:W-:-:S04]  /*49e0*/  UISETP.NE.AND UP1, UPT, UR4, 0x2, UPT ;  /* 0x000000020400788c */ /* 0x000fc8000bf25270 */
[----:B------:R-:W-:Y:S02]  /*49f0*/  USEL UR6, URZ, 0x1, UP1 ;  /* 0x00000001ff067887 */ /* 0x000fe40008800000 */
[----:B------:R-:W-:-:S04]  /*4a00*/  USEL UR4, UR4, URZ, UP1 ;  /* 0x000000ff04047287 */ /* 0x000fc80008800000 */
[----:B------:R-:W-:Y:S01]  /*4a10*/  ULEA UR4, UR4, UR5, 0x3 ;  /* 0x0000000504047291 */ /* 0x000fe2000f8e18ff */
[----:B-1----:R-:W-:-:S04]  /*4a20*/  LOP3.LUT R3, R9, UR6, RZ, 0x3c, !PT ;  /* 0x0000000609037c12 */ /* 0x002fc8000f8e3cff */
[----:B------:R-:W-:Y:S01]  /*4a30*/  SHF.L.U32 R3, R3, 0x1f, RZ ;  /* 0x0000001f03037819 */ /* 0x000fe200000006ff */
[----:B------:R-:W-:-:S04]  /*4a40*/  IMAD.U32 R0, RZ, RZ, UR4 ;  /* 0x00000004ff007e24 */ /* 0x000fc8000f8e00ff */
[----:B------:R1:W2:Y:S03]  /*4a50*/  SYNCS.PHASECHK.TRANS64.TRYWAIT P0, [R0+URZ], R3 ;  /* 0x00000003000075a7 */ /* 0x0002a600080011ff */
[----:B--2---:R-:W-:Y:S05]  /*4a60*/  @!P0 NANOSLEEP.SYNCS 0x989680 ;  /* 0x009896800000895d */ /* 0x004fea0003900000 */
[----:B------:R-:W2:Y:S02]  /*4a70*/  @!P0 SYNCS.PHASECHK.TRANS64 P0, [R0+URZ], R3 ;  /* 0x00000003000085a7 */ /* 0x000ea400080010ff */
[----:B--2---:R-:W-:Y:S05]  /*4a80*/  @P0 BRA `(.L_x_84) ;  /* 0x0000000000200947 */ /* 0x004fea0003800000 */
.L_x_85:
[----:B--2---:R2:W4:Y:S02]  /*4a90*/  SYNCS.PHASECHK.TRANS64.TRYWAIT P0, [R0+URZ], R3 ;  /* 0x00000003000075a7 */ /* 0x00452400080011ff */
[----:B----4-:R-:W-:Y:S05]  /*4aa0*/  @!P0 NANOSLEEP.SYNCS 0x989680 ;  /* 0x009896800000895d */ /* 0x010fea0003900000 */
[----:B------:R-:W4:Y:S02]  /*4ab0*/  @!P0 SYNCS.PHASECHK.TRANS64 P0, [R0+URZ], R3 ;  /* 0x00000003000085a7 */ /* 0x000f2400080010ff */
[----:B----4-:R-:W-:Y:S05]  /*4ac0*/  @!P0 BRA `(.L_x_85) ;  /* 0xfffffffc00f08947 */ /* 0x010fea000383ffff */
[----:B------:R-:W-:Y:S05]  /*4ad0*/  BRA `(.L_x_84) ;  /* 0x00000000000c7947 */ /* 0x000fea0003800000 */
.L_x_82:
[----:B------:R-:W-:-:S04]  /*4ae0*/  UIADD3 UR4, UPT, UPT, UR31, 0x120, URZ ;  /* 0x000001201f047890 */ /* 0x000fc8000fffe0ff */
[----:B------:R-:W-:-:S09]  /*4af0*/  UPRMT UR4, UR60, 0x654, UR4 ;  /* 0x000006543c047896 */ /* 0x000fd20008000004 */
[----:B------:R-:W-:Y:S03]  /*4b00*/  SYNCS.ARRIVE.TRANS64.RED.A1T0 RZ, [UR4], RZ ;  /* 0x000000ffffff79a7 */ /* 0x000fe60008100404 */
.L_x_84:
[----:B-12---:R-:W-:Y:S01]  /*4b10*/  SHF.L.U32 R3, RZ, 0x1f, RZ ;  /* 0x0000001fff037819 */ /* 0x006fe200000006ff */
[----:B------:R-:W-:Y:S01]  /*4b20*/  UIADD3 UR4, UPT, UPT, UR31, 0x120, URZ ;  /* 0x000001201f047890 */ /* 0x000fe2000fffe0ff */
[----:B------:R-:W-:Y:S02]  /*4b30*/  PLOP3.LUT P0, PT, PT, PT, UP0, 0x80, 0x8 ;  /* 0x000000000008781c */ /* 0x000fe40003f0f008 */
[----:B------:R-:W1:Y:S02]  /*4b40*/  SYNCS.PHASECHK.TRANS64.TRYWAIT P1, [UR31+0x120], R3 ;  /* 0x00012003ff0075a7 */ /* 0x000e64000802111f */
[----:B-1----:R-:W-:Y:S09]  /*4b50*/  @!P1 BRA `(.L_x_86) ;  /* 0x0000006000049947 */ /* 0x002ff20003800000 */
.L_x_185:
[----:B------:R-:W-:Y:S01]  /*4b60*/  @!UP0 UPRMT UR4, UR60, 0x654, UR4 ;  /* 0x000006543c048896 */ /* 0x000fe20008000004 */
[----:B------:R-:W-:Y:S01]  /*4b70*/  UMOV UR5, 0xffff ;  /* 0x0000ffff00057882 */ /* 0x000fe20000000000 */
[----:B------:R-:W-:-:S07]  /*4b80*/  UMOV UR6, 0x1 ;  /* 0x0000000100067882 */ /* 0x000fce0000000000 */
[----:B------:R-:W-:Y:S01]  /*4b90*/  @!P0 SYNCS.ARRIVE.TRANS64.RED.A1T0 RZ, [UR4], RZ ;  /* 0x000000ffffff89a7 */ /* 0x000fe20008100404 */
[----:B------:R-:W-:Y:S01]  /*4ba0*/  NOP ;  /* 0x0000000000007918 */ /* 0x000fe20000000000 */
[----:B-1----:R-:W1:Y:S01]  /*4bb0*/  LDS R0, [UR8+0x14] ;  /* 0x00001408ff007984 */ /* 0x002e620008000800 */
[----:B------:R-:W-:-:S04]  /*4bc0*/  ULOP3.LUT UR4, UR32, 0xffff, URZ, 0xc0, !UPT ;  /* 0x0000ffff20047892 */ /* 0x000fc8000f8ec0ff */
[----:B------:R-:W-:-:S04]  /*4bd0*/  USHF.R.U32.HI UR4, URZ, 0x5, UR4 ;  /* 0x00000005ff047899 */ /* 0x000fc80008011604 */
[----:B------:R-:W-:Y:S02]  /*4be0*/  USHF.L.U32 UR5, UR5, UR4, URZ ;  /* 0x0000000405057299 */ /* 0x000fe400080006ff */
[----:B------:R-:W-:-:S04]  /*4bf0*/  USHF.L.U32 UR4, UR6, UR4, URZ ;  /* 0x0000000406047299 */ /* 0x000fc800080006ff */
[----:B-1----:R-:W-:-:S04]  /*4c00*/  LOP3.LUT R0, R0, UR5, RZ, 0xc0, !PT ;  /* 0x0000000500007c12 */ /* 0x002fc8000f8ec0ff */
[----:B------:R-:W-:-:S13]  /*4c10*/  ISETP.NE.AND P0, PT, R0, UR5, PT ;  /* 0x0000000500007c0c */ /* 0x000fda000bf05270 */
[----:B------:R-:W-:Y:S05]  /*4c20*/  @P0 BRA `(.L_x_87) ;  /* 0x0000000000580947 */ /* 0x000fea0003800000 */
[----:B------:R-:W1:Y:S02]  /*4c30*/  LDS R0, [UR8+0x18] ;  /* 0x00001808ff007984 */ /* 0x000e640008000800 */
[----:B-1----:R-:W-:-:S04]  /*4c40*/  LOP3.LUT R0, R0, UR4, RZ, 0xc0, !PT ;  /* 0x0000000400007c12 */ /* 0x002fc8000f8ec0ff */
[----:B------:R-:W-:-:S13]  /*4c50*/  ISETP.NE.AND P0, PT, R0, UR4, PT ;  /* 0x0000000400007c0c */ /* 0x000fda000bf05270 */
[----:B------:R-:W-:Y:S05]  /*4c60*/  @P0 BRA `(.L_x_88) ;  /* 0x00000000003c0947 */ /* 0x000fea0003800000 */
[----:B------:R-:W1:Y:S01]  /*4c70*/  S2R R2, SR_LANEID ;  /* 0x0000000000027919 */ /* 0x000e620000000000 */
[----:B------:R-:W-:Y:S01]  /*4c80*/  ULOP3.LUT UR5, URZ, UR5, URZ, 0x33, !UPT ;  /* 0x00000005ff057292 */ /* 0x000fe2000f8e33ff */
[----:B------:R-:W-:Y:S01]  /*4c90*/  LOP3.LUT R4, RZ, UR4, RZ, 0x33, !PT ;  /* 0x00000004ff047c12 */ /* 0x000fe2000f8e33ff */
[----:B------:R-:W-:Y:S02]  /*4ca0*/  VOTEU.ANY UR4, UPT, PT ;  /* 0x0000000000047886 */ /* 0x000fe400038e0100 */
[----:B------:R-:W-:Y:S01]  /*4cb0*/  UFLO.U32 UR4, UR4 ;  /* 0x00000004000472bd */ /* 0x000fe200080e0000 */
[----:B------:R-:W2:Y:S01]  /*4cc0*/  REDUX UR6, R4 ;  /* 0x00000000040673c4 */ /* 0x000ea20000000000 */
[----:B------:R-:W-:-:S06]  /*4cd0*/  IMAD.U32 R0, RZ, RZ, UR5 ;  /* 0x00000005ff007e24 */ /* 0x000fcc000f8e00ff */
[----:B------:R4:W-:Y:S01]  /*4ce0*/  UTCATOMSWS.AND URZ, UR5 ;  /* 0x0000000500ff79e3 */ /* 0x0009e20008000000 */
[----:B------:R-:W3:Y:S01]  /*4cf0*/  REDUX UR7, R0 ;  /* 0x00000000000773c4 */ /* 0x000ee20000000000 */
[----:B-1----:R-:W-:Y:S01]  /*4d00*/  ISETP.EQ.U32.AND P0, PT, R2, UR4, PT ;  /* 0x0000000402007c0c */ /* 0x002fe2000bf02070 */
[----:B--2---:R-:W-:Y:S01]  /*4d10*/  IMAD.U32 R2, RZ, RZ, UR6 ;  /* 0x00000006ff027e24 */ /* 0x004fe2000f8e00ff */
[----:B---3--:R-:W-:-:S11]  /*4d20*/  MOV R3, UR7 ;  /* 0x0000000700037c02 */ /* 0x008fd60008000f00 */
[----:B------:R4:W-:Y:S04]  /*4d30*/  @P0 ATOMS.AND RZ, [UR8+0x14], R3 ;  /* 0x00001403ffff098c */ /* 0x0009e8000a800008 */
[----:B------:R4:W-:Y:S01]  /*4d40*/  @P0 ATOMS.AND RZ, [UR8+0x18], R2 ;  /* 0x00001802ffff098c */ /* 0x0009e2000a800008 */
[----:B------:R-:W-:Y:S05]  /*4d50*/  BRA `(.L_x_89) ;  /* 0x0000000000147947 */ /* 0x000fea0003800000 */
.L_x_88:
[----:B------:R-:W-:Y:S02]  /*4d60*/  MOV R2, 0x4d80 ;  /* 0x00004d8000027802 */ /* 0x000fe40000000f00 */
[----:B---3-5:R-:W-:Y:S05]  /*4d70*/  CALL.REL.NOINC `($__internal_0_$__cuda_sm10x_tcgen05_guardrail_trap_col_being_dealloced_not_returned_by_alloc) ;  /* 0x0000006000e47944 */ /* 0x028fea0003c00000 */
[----:B------:R-:W-:Y:S05]  /*4d80*/  BRA `(.L_x_89) ;  /* 0x0000000000087947 */ /* 0x000fea0003800000 */
.L_x_87:
[----:B------:R-:W-:Y:S02]  /*4d90*/  MOV R2, 0x4db0 ;  /* 0x00004db000027802 */ /* 0x000fe40000000f00 */
[----:B---3-5:R-:W-:Y:S05]  /*4da0*/  CALL.REL.NOINC `($__internal_2_$__cuda_sm10x_tcgen05_guardrail_trap_unallocated_columns_being_dealloced) ;  /* 0x0000006000f07944 */ /* 0x028fea0003c00000 */
.L_x_89:
[----:B------:R-:W-:Y:S01]  /*4db0*/  NOP ;  /* 0x0000000000007918 */ /* 0x000fe20000000000 */
[----:B----4-:R-:W-:Y:S05]  /*4dc0*/  EXIT ;  /* 0x000000000000794d */ /* 0x010fea0003800000 */
.L_x_62:
[----:B------:R-:W-:-:S09]  /*4dd0*/  UISETP.NE.OR UP0, UPT, UR17, 0x3, !UP5 ;  /* 0x000000031100788c */ /* 0x000fd2000ef05670 */
[----:B------:R-:W-:Y:S05]  /*4de0*/  BRA.U UP0, `(.L_x_90) ;  /* 0x0000001100607547 */ /* 0x000fea000b800000 */
[----:B------:R-:W1:Y:S01]  /*4df0*/  S2UR UR10, SR_CgaCtaId ;  /* 0x00000000000a79c3 */ /* 0x000e620000008800 */
[----:B------:R-:W2:Y:S01]  /*4e00*/  LDCU UR45, c[0x0][0x370] ;  /* 0x00006e00ff2d77ac */ /* 0x000ea20008000800 */
[----:B------:R-:W-:Y:S02]  /*4e10*/  HFMA2 R13, -RZ, RZ, 0, 0 ;  /* 0x00000000ff0d7431 */ /* 0x000fe400000001ff */
[----:B------:R-:W-:Y:S01]  /*4e20*/  IMAD.MOV.U32 R15, RZ, RZ, 0x1 ;  /* 0x00000001ff0f7424 */ /* 0x000fe200078e00ff */
[----:B------:R-:W-:Y:S01]  /*4e30*/  MOV R7, 0x2000 ;  /* 0x0000200000077802 */ /* 0x000fe20000000f00 */
[----:B------:R-:W2:Y:S01]  /*4e40*/  LDCU.128 UR40, c[0x0][0xf10] ;  /* 0x0001e200ff2877ac */ /* 0x000ea20008000c00 */
[----:B------:R-:W-:Y:S01]  /*4e50*/  IMAD.MOV.U32 R14, RZ, RZ, RZ ;  /* 0x000000ffff0e7224 */ /* 0x000fe200078e00ff */
[----:B------:R-:W3:Y:S01]  /*4e60*/  LDC.64 R16, c[0x0][0x348] ;  /* 0x0000d200ff107b82 */ /* 0x000ee20000000a00 */
[----:B------:R-:W4:Y:S01]  /*4e70*/  LDCU UR38, c[0x0][0x374] ;  /* 0x00006e80ff2677ac */ /* 0x000f220008000800 */
[----:B------:R-:W1:Y:S06]  /*4e80*/  LDCU UR15, c[0x0][0xf0c] ;  /* 0x0001e180ff0f77ac */ /* 0x000e6c0008000800 */
[----:B------:R-:W3:Y:S01]  /*4e90*/  LDC.64 R2, c[0x0][0xc88] ;  /* 0x00032200ff027b82 */ /* 0x000ee20000000a00 */
[----:B------:R-:W3:Y:S01]  /*4ea0*/  LDCU UR53, c[0x0][0xf20] ;  /* 0x0001e400ff3577ac */ /* 0x000ee20008000800 */
[----:B------:R-:W3:Y:S06]  /*4eb0*/  LDCU UR4, c[0x0][0xf30] ;  /* 0x0001e600ff0477ac */ /* 0x000eec0008000800 */
[----:B------:R-:W3:Y:S01]  /*4ec0*/  LDC.64 R4, c[0x0][0xc90] ;  /* 0x00032400ff047b82 */ /* 0x000ee20000000a00 */
[----:B------:R-:W-:Y:S01]  /*4ed0*/  UMOV UR21, 0x400 ;  /* 0x0000040000157882 */ /* 0x000fe20000000000 */
[----:B--2---:R-:W-:-:S02]  /*4ee0*/  UIMAD.WIDE.U32 UR6, UR45, UR40, URZ ;  /* 0x000000282d0672a5 */ /* 0x004fc4000f8e00ff */
[----:B----4-:R-:W-:Y:S02]  /*4ef0*/  UIMAD.WIDE.U32 UR8, UR38, UR43, URZ ;  /* 0x0000002b260872a5 */ /* 0x010fe4000f8e00ff */
[----:B-1----:R-:W-:Y:S02]  /*4f00*/  ULEA UR21, UR10, UR21, 0x18 ;  /* 0x000000150a157291 */ /* 0x002fe4000f8ec0ff */
[----:B------:R-:W-:Y:S02]  /*4f10*/  UPLOP3.LUT UP3, UPT, UPT, UPT, UPT, 0x40, 0x4 ;  /* 0x000000000004789c */ /* 0x000fe40003f6e870 */
[----:B------:R-:W-:Y:S02]  /*4f20*/  UIADD3 UR46, UPT, UPT, UR21, 0x88, URZ ;  /* 0x00000088152e7890 */ /* 0x000fe4000fffe0ff */
[----:B------:R-:W-:Y:S02]  /*4f30*/  UIADD3 UR33, UPT, UPT, UR21, 0x70, URZ ;  /* 0x0000007015217890 */ /* 0x000fe4000fffe0ff */
[----:B------:R-:W-:-:S02]  /*4f40*/  UIADD3 UR25, UPT, UPT, UR21, 0x78, URZ ;  /* 0x0000007815197890 */ /* 0x000fc4000fffe0ff */
[----:B------:R-:W-:Y:S01]  /*4f50*/  UIADD3 UR17, UPT, UPT, UR21, 0x80, URZ ;  /* 0x0000008015117890 */ /* 0x000fe2000fffe0ff */
[----:B------:R-:W-:Y:S01]  /*4f60*/  UMOV UR6, UR7 ;  /* 0x0000000700067c82 */ /* 0x000fe20008000000 */
[----:B------:R-:W-:Y:S01]  /*4f70*/  UMOV UR50, UR9 ;  /* 0x0000000900327c82 */ /* 0x000fe20008000000 */
[----:B------:R-:W-:Y:S02]  /*4f80*/  UISETP.GE.AND UP0, UPT, UR39, 0x1, UPT ;  /* 0x000000012700788c */ /* 0x000fe4000bf06270 */
[----:B------:R-:W-:Y:S01]  /*4f90*/  UISETP.NE.AND UP4, UPT, UR39, 0x1, UPT ;  /* 0x000000012700788c */ /* 0x000fe2000bf85270 */
[----:B------:R-:W1:Y:S01]  /*4fa0*/  LDCU.64 UR22, c[0x0][0xf28] ;  /* 0x0001e500ff1677ac */ /* 0x000e620008000a00 */
[----:B------:R-:W-:Y:S02]  /*4fb0*/  UISETP.NE.AND UP6, UPT, UR15, 0x1, UPT ;  /* 0x000000010f00788c */ /* 0x000fe4000bfc5270 */
[----:B------:R-:W-:Y:S02]  /*4fc0*/  UISETP.NE.AND UP5, UPT, UR42, 0x1, UPT ;  /* 0x000000012a00788c */ /* 0x000fe4000bfa5270 */
[----:B------:R-:W-:-:S02]  /*4fd0*/  UPRMT UR46, UR10, 0x654, UR46 ;  /* 0x000006540a2e7896 */ /* 0x000fc4000800002e */
[----:B------:R-:W-:Y:S02]  /*4fe0*/  USHF.R.U32.HI UR51, URZ, UR41, UR6 ;  /* 0x00000029ff337299 */ /* 0x000fe40008011606 */
[----:B------:R-:W-:Y:S02]  /*4ff0*/  UPRMT UR49, UR10, 0x654, UR33 ;  /* 0x000006540a317896 */ /* 0x000fe40008000021 */
[----:B------:R-:W-:Y:S02]  /*5000*/  UPRMT UR48, UR10, 0x654, UR25 ;  /* 0x000006540a307896 */ /* 0x000fe40008000019 */
[----:B------:R-:W-:Y:S02]  /*5010*/  UPRMT UR47, UR10, 0x654, UR17 ;  /* 0x000006540a2f7896 */ /* 0x000fe40008000011 */
[----:B---3--:R-:W-:Y:S02]  /*5020*/  USHF.R.U32.HI UR50, URZ, UR53, UR50 ;  /* 0x00000035ff327299 */ /* 0x008fe40008011632 */
[----:B------:R-:W-:-:S11]  /*5030*/  UISETP.NE.AND UP2, UPT, UR4, 0x1, UPT ;  /* 0x000000010400788c */ /* 0x000fd6000bf45270 */
.L_x_101:
[C---:B------:R-:W-:Y:S02]  /*5040*/  LEA R12, R14.reuse, UR21, 0x3 ;  /* 0x000000150e0c7c11 */ /* 0x040fe4000f8e18ff */
[----:B------:R-:W-:Y:S02]  /*5050*/  SHF.L.U32 R9, R13, 0x1f, RZ ;  /* 0x0000001f0d097819 */ /* 0x000fe400000006ff */
[----:B------:R-:W-:Y:S02]  /*5060*/  LEA R10, R14, UR21, 0x4 ;  /* 0x000000150e0a7c11 */ /* 0x000fe4000f8e20ff */
[----:B------:R-:W2:Y:S02]  /*5070*/  SYNCS.PHASECHK.TRANS64.TRYWAIT P0, [R12+URZ+0xc0], R9 ;  /* 0x0000c0090c0075a7 */ /* 0x000ea400080011ff */
[----:B--23--:R-:W-:Y:S05]  /*5080*/  @!P0 BRA `(.L_x_91) ;  /* 0x0000005800d08947 */ /* 0x00cfea0003800000 */
.L_x_186:
[----:B--2---:R-:W2:Y:S01]  /*5090*/  LDS.128 R8, [R10+0x130] ;  /* 0x000130000a087984 */ /* 0x004ea20000000c00 */
[----:B------:R-:W-:Y:S01]  /*50a0*/  UISETP.GE.AND UP0, UPT, UR39, 0x1, UPT ;  /* 0x000000012700788c */ /* 0x000fe2000bf06270 */
[----:B------:R-:W-:Y:S01]  /*50b0*/  @!PT LDS RZ, [RZ] ;  /* 0x00000000fffff984 */ /* 0x000fe20000000800 */
[----:B------:R-:W-:Y:S01]  /*50c0*/  @!PT LDS RZ, [RZ] ;  /* 0x00000000fffff984 */ /* 0x000fe20000000800 */
[----:B------:R-:W-:Y:S01]  /*50d0*/  @!PT LDS RZ, [RZ] ;  /* 0x00000000fffff984 */ /* 0x000fe20000000800 */
[----:B------:R-:W-:Y:S01]  /*50e0*/  @!PT LDS RZ, [RZ] ;  /* 0x00000000fffff984 */ /* 0x000fe20000000800 */
[----:B------:R3:W-:Y:S06]  /*50f0*/  MEMBAR.ALL.CTA ;  /* 0x0000000000007992 */ /* 0x0007ec0000008000 */
[----:B---3--:R-:W3:Y:S01]  /*5100*/  FENCE.VIEW.ASYNC.S ;  /* 0x00000000000073c6 */ /* 0x008ee20000000000 */
[----:B--2---:R-:W-:Y:S11]  /*5110*/  LOP3.LUT P0, RZ, R10, 0x1, RZ, 0xc0, !PT ;  /* 0x000000010aff7812 */ /* 0x004ff6000780c0ff */
[----:B------:R-:W-:Y:S02]  /*5120*/  @!UPT UIADD3 URZ, UPT, UPT, URZ, URZ, URZ ;  /* 0x000000fffffff290 */ /* 0x000fe4000fffe0ff */
[----:B---3--:R-:W-:Y:S01]  /*5130*/  VOTEU.ANY UP1, P0 ;  /* 0x0000000000ff7886 */ /* 0x008fe20000020100 */
[----:B------:R-:W-:Y:S11]  /*5140*/  PLOP3.LUT P0, PT, PT, PT, UP1, 0x80, 0x8 ;  /* 0x000000000008781c */ /* 0x000ff60003f0f018 */
[----:B------:R-:W-:Y:S02]  /*5150*/  @!UPT UIADD3 URZ, UPT, UPT, URZ, URZ, URZ ;  /* 0x000000fffffff290 */ /* 0x000fe4000fffe0ff */
[----:B------:R-:W-:Y:S02]  /*5160*/  @P0 SHF.R.U32.HI R0, RZ, 0x10, R9 ;  /* 0x00000010ff000819 */ /* 0x000fe40000011609 */
[----:B------:R-:W-:Y:S02]  /*5170*/  @P0 MOV R6, R8 ;  /* 0x0000000800060202 */ /* 0x000fe40000000f00 */
[----:B------:R-:W-:Y:S01]  /*5180*/  @P0 R2UR UR4, R0 ;  /* 0x00000000000402ca */ /* 0x000fe200000e0000 */
[----:B------:R-:W-:Y:S01]  /*5190*/  VIADD R0, R12, 0xd0 ;  /* 0x000000d00c007836 */ /* 0x000fe20000000000 */
[----:B------:R-:W-:Y:S02]  /*51a0*/  @P0 LOP3.LUT R8, R9, 0xffff, RZ, 0xc0, !PT ;  /* 0x0000ffff09080812 */ /* 0x000fe400078ec0ff */
[----:B------:R-:W-:Y:S02]  /*51b0*/  @P0 R2UR UR6, R6 ;  /* 0x00000000060602ca */ /* 0x000fe400000e0000 */
[----:B------:R-:W-:Y:S02]  /*51c0*/  PRMT R0, RZ, 0x654, R0 ;  /* 0x00000654ff007816 */ /* 0x000fe40000000000 */
[----:B------:R-:W-:Y:S02]  /*51d0*/  @P0 R2UR UR5, R8 ;  /* 0x00000000080502ca */ /* 0x000fe400000e0000 */
[----:B------:R2:W-:Y:S03]  /*51e0*/  SYNCS.ARRIVE.TRANS64.RED.A1T0 RZ, [R0+URZ], RZ ;  /* 0x000000ff00ff79a7 */ /* 0x0005e600081004ff */
[----:B------:R-:W-:Y:S04]  /*51f0*/  @UP1 UMOV UR37, UR4 ;  /* 0x0000000400251c82 */ /* 0x000fe80008000000 */
[----:B------:R-:W-:Y:S04]  /*5200*/  @UP1 UMOV UR14, UR6 ;  /* 0x00000006000e1c82 */ /* 0x000fe80008000000 */
[----:B------:R-:W-:Y:S01]  /*5210*/  @UP1 UMOV UR13, UR5 ;  /* 0x00000005000d1c82 */ /* 0x000fe20008000000 */
[----:B------:R-:W-:Y:S05]  /*5220*/  BRA.U !UP0, `(.L_x_92) ;  /* 0x0000000108a47547 */ /* 0x000fea000b800000 */
[----:B------:R-:W-:Y:S02]  /*5230*/  UIMAD.WIDE.U32 UR26, UR13, UR43, URZ ;  /* 0x0000002b0d1a72a5 */ /* 0x000fe4000f8e00ff */
[----:B------:R-:W-:Y:S02]  /*5240*/  UIMAD.WIDE.U32 UR28, UR14, UR40, URZ ;  /* 0x000000280e1c72a5 */ /* 0x000fe4000f8e00ff */
[----:B------:R-:W-:Y:S02]  /*5250*/  USEL UR4, UR38, UR50, !UP5 ;  /* 0x0000003226047287 */ /* 0x000fe4000e800000 */
[----:B------:R-:W-:Y:S02]  /*5260*/  USEL UR7, UR45, UR51, !UP6 ;  /* 0x000000332d077287 */ /* 0x000fe4000f000000 */
[----:B-1----:R-:W-:Y:S02]  /*5270*/  UIMAD.WIDE.U32 UR8, UR4, UR22, URZ ;  /* 0x00000016040872a5 */ /* 0x002fe4000f8e00ff */
[----:B------:R-:W-:Y:S01]  /*5280*/  UIMAD.WIDE.U32 UR18, UR7, UR22, URZ ;  /* 0x00000016071272a5 */ /* 0x000fe2000f8e00ff */
[----:B------:R-:W-:Y:S02]  /*5290*/  UMOV UR5, UR27 ;  /* 0x0000001b00057c82 */ /* 0x000fe40008000000 */
[----:B------:R-:W-:Y:S03]  /*52a0*/  USHF.R.U32.HI UR6, URZ, UR53, UR5 ;  /* 0x00000035ff067299 */ /* 0x000fe60008011605 */
[----:B------:R-:W-:Y:S01]  /*52b0*/  UMOV UR5, UR29 ;  /* 0x0000001d00057c82 */ /* 0x000fe20008000000 */
[----:B------:R-:W-:Y:S02]  /*52c0*/  USEL UR6, UR13, UR6, !UP5 ;  /* 0x000000060d067287 */ /* 0x000fe4000e800000 */
[----:B------:R-:W-:Y:S03]  /*52d0*/  USHF.R.U32.HI UR10, URZ, UR41, UR5 ;  /* 0x00000029ff0a7299 */ /* 0x000fe60008011605 */
[----:B------:R-:W-:Y:S02]  /*52e0*/  UMOV UR5, UR9 ;  /* 0x0000000900057c82 */ /* 0x000fe40008000000 */
[----:B------:R-:W-:Y:S03]  /*52f0*/  @UP4 USHF.R.U32.HI UR4, URZ, UR23, UR5 ;  /* 0x00000017ff044299 */ /* 0x000fe60008011605 */
[----:B------:R-:W-:Y:S01]  /*5300*/  UMOV UR5, UR19 ;  /* 0x0000001300057c82 */ /* 0x000fe20008000000 */
[----:B------:R-:W-:Y:S02]  /*5310*/  UIMAD UR4, UR39, UR4, URZ ;  /* 0x00000004270472a4 */ /* 0x000fe4000f8e02ff */
[----:B------:R-:W-:Y:S02]  /*5320*/  @UP4 USHF.R.U32.HI UR7, URZ, UR23, UR5 ;  /* 0x00000017ff074299 */ /* 0x000fe40008011605 */
[----:B------:R-:W-:Y:S02]  /*5330*/  UIMAD.WIDE.U32 UR18, UR6, UR22, URZ ;  /* 0x00000016061272a5 */ /* 0x000fe4000f8e00ff */
[----:B------:R-:W-:Y:S02]  /*5340*/  USEL UR5, UR14, UR10, !UP6 ;  /* 0x0000000a0e057287 */ /* 0x000fe4000f000000 */
[----:B------:R-:W-:Y:S02]  /*5350*/  UIMAD UR8, UR39, UR7, URZ ;  /* 0x00000007270872a4 */ /* 0x000fe4000f8e02ff */
[----:B------:R-:W-:Y:S03]  /*5360*/  UISETP.GE.AND UP0, UPT, UR6, UR4, UPT ;  /* 0x000000040600728c */ /* 0x000fe6000bf06270 */
[----:B------:R-:W-:Y:S01]  /*5370*/  UMOV UR4, UR19 ;  /* 0x0000001300047c82 */ /* 0x000fe20008000000 */
[----:B------:R-:W-:Y:S02]  /*5380*/  UISETP.GE.OR UP0, UPT, UR5, UR8, UP0 ;  /* 0x000000080500728c */ /* 0x000fe40008706670 */
[----:B------:R-:W-:Y:S02]  /*5390*/  USHF.R.U32.HI UR4, URZ, UR23, UR4 ;  /* 0x00000017ff047299 */ /* 0x000fe40008011604 */
[----:B------:R-:W-:Y:S02]  /*53a0*/  UIMAD.WIDE.U32 UR8, UR5, UR22, URZ ;  /* 0x00000016050872a5 */ /* 0x000fe4000f8e00ff */
[----:B------:R-:W-:Y:S04]  /*53b0*/  USEL UR10, UR6, UR4, !UP4 ;  /* 0x00000004060a7287 */ /* 0x000fe8000e000000 */
[----:B------:R-:W-:Y:S01]  /*53c0*/  UIADD3 UR12, UPT, UPT, -UR10, URZ, URZ ;  /* 0x000000ff0a0c7290 */ /* 0x000fe2000fffe1ff */
[----:B------:R-:W-:Y:S02]  /*53d0*/  @!UP0 UMOV UR4, UR9 ;  /* 0x0000000900048c82 */ /* 0x000fe40008000000 */
[----:B------:R-:W-:Y:S02]  /*53e0*/  @!UP0 USHF.R.U32.HI UR4, URZ, UR23, UR4 ;  /* 0x00000017ff048299 */ /* 0x000fe40008011604 */
[----:B------:R-:W-:Y:S02]  /*53f0*/  UIMAD UR8, UR39, UR12, UR6 ;  /* 0x0000000c270872a4 */ /* 0x000fe4000f8e0206 */
[----:B------:R-:W-:Y:S04]  /*5400*/  @!UP0 USEL UR4, UR5, UR4, !UP4 ;  /* 0x0000000405048287 */ /* 0x000fe8000e000000 */
[----:B------:R-:W-:Y:S02]  /*5410*/  @!UP0 UIMAD UR8, UR7, UR8, UR4 ;  /* 0x00000008070882a4 */ /* 0x000fe4000f8e0204 */
[----:B------:R-:W-:Y:S02]  /*5420*/  @!UP0 UIADD3 UR9, UPT, UPT, UR10, -UR4, URZ ;  /* 0x800000040a098290 */ /* 0x000fe4000fffe0ff */
[----:B------:R-:W-:Y:S02]  /*5430*/  UIADD3 UR4, UPT, UPT, -UR5, URZ, URZ ;  /* 0x000000ff05047290 */ /* 0x000fe4000fffe1ff */
[----:B------:R-:W-:Y:S02]  /*5440*/  UIADD3 UR7, UPT, UPT, -UR6, URZ, URZ ;  /* 0x000000ff06077290 */ /* 0x000fe4000fffe1ff */
[----:B------:R-:W-:Y:S02]  /*5450*/  @!UP0 UIMAD UR6, UR9, UR39, UR5 ;  /* 0x00000027090682a4 */ /* 0x000fe4000f8e0205 */
[----:B------:R-:W-:Y:S02]  /*5460*/  UIMAD UR14, UR15, UR4, UR14 ;  /* 0x000000040f0e72a4 */ /* 0x000fe4000f8e020e */
[----:B------:R-:W-:Y:S01]  /*5470*/  UIMAD UR13, UR42, UR7, UR13 ;  /* 0x000000072a0d72a4 */ /* 0x000fe2000f8e020d */
[----:B------:R-:W-:Y:S02]  /*5480*/  @!UP0 UMOV UR5, UR8 ;  /* 0x0000000800058c82 */ /* 0x000fe40008000000 */
[----:B------:R-:W-:Y:S02]  /*5490*/  UIMAD UR14, UR5, UR15, UR14 ;  /* 0x0000000f050e72a4 */ /* 0x000fe4000f8e020e */
[----:B------:R-:W-:Y:S11]  /*54a0*/  UIMAD UR13, UR6, UR42, UR13 ;  /* 0x0000002a060d72a4 */ /* 0x000ff6000f8e020d */
[----:B------:R-:W-:Y:S01]  /*54b0*/  @!UPT UIADD3 URZ, UPT, UPT, URZ, URZ, URZ ;  /* 0x000000fffffff290 */ /* 0x000fe2000fffe0ff */
.L_x_92:
[----:B------:R-:W3:Y:S01]  /*54c0*/  @!UP2 LDCU.128 UR28, c[0x0][0xf10] ;  /* 0x0001e200ff1ca7ac */ /* 0x000ee20008000c00 */
[C---:B------:R-:W-:Y:S02]  /*54d0*/  ISETP.NE.U32.AND P1, PT, R4.reuse, RZ, PT ;  /* 0x000000ff0400720c */ /* 0x040fe40003f25070 */
[----:B------:R-:W-:Y:S02]  /*54e0*/  ISETP.NE.U32.AND P0, PT, R4, RZ, PT ;  /* 0x000000ff0400720c */ /* 0x000fe40003f05070 */
[C---:B------:R-:W-:Y:S02]  /*54f0*/  ISETP.NE.AND.EX P1, PT, R5.reuse, RZ, PT, P1 ;  /* 0x000000ff0500720c */ /* 0x040fe40003f25310 */
[----:B------:R-:W-:Y:S01]  /*5500*/  ISETP.NE.AND.EX P0, PT, R5, RZ, PT, P0 ;  /* 0x000000ff0500720c */ /* 0x000fe20003f05300 */
[----:B------:R-:W4:Y:S01]  /*5510*/  @!UP2 LDCU UR5, c[0x0][0xf0c] ;  /* 0x0001e180ff05a7ac */ /* 0x000f220008000800 */
[----:B------:R-:W-:Y:S01]  /*5520*/  SHF.L.U32 R9, R15, 0x1f, RZ ;  /* 0x0000001f0f097819 */ /* 0x000fe200000006ff */
[----:B------:R-:W-:Y:S02]  /*5530*/  USHF.L.U32 UR35, UR16, 0x7, URZ ;  /* 0x0000000710237899 */ /* 0x000fe400080006ff */
[----:B------:R-:W-:Y:S02]  /*5540*/  USHF.L.U32 UR34, UR11, 0x7, URZ ;  /* 0x000000070b227899 */ /* 0x000fe400080006ff */
[----:B---3--:R-:W-:Y:S07]  /*5550*/  UIMAD.WIDE.U32 UR6, UR14, UR28, URZ ;  /* 0x0000001c0e0672a5 */ /* 0x008fee000f8e00ff */
[----:B------:R-:W-:Y:S01]  /*5560*/  @!UP2 UMOV UR4, UR7 ;  /* 0x000000070004ac82 */ /* 0x000fe20008000000 */
[----:B----4-:R-:W-:Y:S02]  /*5570*/  @!UP2 UISETP.NE.AND UP0, UPT, UR5, 0x1, UPT ;  /* 0x000000010500a88c */ /* 0x010fe4000bf05270 */
[----:B------:R-:W-:Y:S02]  /*5580*/  @!UP2 USHF.R.U32.HI UR4, URZ, UR29, UR4 ;  /* 0x0000001dff04a299 */ /* 0x000fe40008011604 */
[----:B------:R-:W-:Y:S02]  /*5590*/  UIMAD.WIDE.U32 UR6, UR13, UR31, URZ ;  /* 0x0000001f0d0672a5 */ /* 0x000fe4000f8e00ff */
[----:B------:R-:W-:Y:S02]  /*55a0*/  @!UP2 USEL UR8, UR14, UR4, !UP0 ;  /* 0x000000040e08a287 */ /* 0x000fe4000c000000 */
[----:B------:R-:W-:Y:S03]  /*55b0*/  @!UP2 UISETP.NE.AND UP0, UPT, UR30, 0x1, UPT ;  /* 0x000000011e00a88c */ /* 0x000fe6000bf05270 */
[----:B------:R-:W-:Y:S02]  /*55c0*/  @!UP2 UMOV UR6, UR7 ;  /* 0x000000070006ac82 */ /* 0x000fe40008000000 */
[----:B------:R-:W3:Y:S02]  /*55d0*/  @!UP2 LDCU UR4, c[0x0][0xf20] ;  /* 0x0001e400ff04a7ac */ /* 0x000ee40008000800 */
[----:B---3--:R-:W-:Y:S04]  /*55e0*/  @!UP2 USHF.R.U32.HI UR6, URZ, UR4, UR6 ;  /* 0x00000004ff06a299 */ /* 0x008fe80008011606 */
[----:B------:R-:W-:Y:S04]  /*55f0*/  @!UP2 USEL UR6, UR13, UR6, !UP0 ;  /* 0x000000060d06a287 */ /* 0x000fe8000c000000 */
[----:B------:R-:W-:Y:S02]  /*5600*/  @!UP2 UIADD3 UR4, UPT, UPT, -UR8, UR6, URZ ;  /* 0x000000060804a290 */ /* 0x000fe4000fffe1ff */
[----:B------:R-:W-:Y:S02]  /*5610*/  @!UP2 UIADD3 UR6, UPT, UPT, UR8, -UR6, URZ ;  /* 0x800000060806a290 */ /* 0x000fe4000fffe0ff */
[----:B------:R-:W-:Y:S02]  /*5620*/  @!UP2 UIMAD UR14, UR4, UR5, UR14 ;  /* 0x00000005040ea2a4 */ /* 0x000fe4000f8e020e */
[----:B------:R-:W-:Y:S01]  /*5630*/  @!UP2 UIMAD UR13, UR6, UR30, UR13 ;  /* 0x0000001e060da2a4 */ /* 0x000fe2000f8e020d */
[----:B------:R-:W-:Y:S11]  /*5640*/  BRA.U UP3, `(.L_x_93) ;  /* 0x0000000103107547 */ /* 0x000ff6000b800000 */
[----:B--2---:R-:W-:Y:S04]  /*5650*/  MOV R0, UR52 ;  /* 0x0000003400007c02 */ /* 0x004fe80008000f00 */
[----:B------:R-:W-:Y:S04]  /*5660*/  SHF.L.U32 R11, R0, 0x1f, RZ ;  /* 0x0000001f000b7819 */ /* 0x000fe800000006ff */
[----:B------:R-:W2:Y:S02]  /*5670*/  SYNCS.PHASECHK.TRANS64.TRYWAIT P2, [UR21+0xb8], R11 ;  /* 0x0000b80bff0075a7 */ /* 0x000ea40008041115 */
[----:B--2---:R-:W-:Y:S05]  /*5680*/  @!P2 BRA `(.L_x_94) ;  /* 0x000000540064a947 */ /* 0x004fea0003800000 */
.L_x_93:
[----:B------:R-:W-:Y:S05]  /*5690*/  @!P1 BRA `(.L_x_95) ;  /* 0x0000000000309947 */ /* 0x000fea0003800000 */
[----:B------:R-:W-:Y:S01]  /*56a0*/  ISETP.NE.U32.AND P1, PT, R2, RZ, PT ;  /* 0x000000ff0200720c */ /* 0x000fe20003f25070 */
[----:B------:R-:W3:Y:S01]  /*56b0*/  LDCU.64 UR4, c[0x0][0x358] ;  /* 0x00006b00ff0477ac */ /* 0x000ee20008000a00 */
[----:B------:R-:W-:Y:S02]  /*56c0*/  IMAD.MOV.U32 R84, RZ, RZ, 0x1 ;  /* 0x00000001ff547424 */ /* 0x000fe400078e00ff */
[----:B------:R-:W-:Y:S11]  /*56d0*/  ISETP.NE.AND.EX P1, PT, R3, RZ, PT, P1 ;  /* 0x000000ff0300720c */ /* 0x000ff60003f25310 */
[----:B------:R-:W-:Y:S02]  /*56e0*/  @!UPT UIADD3 URZ, UPT, UPT, URZ, URZ, URZ ;  /* 0x000000fffffff290 */ /* 0x000fe4000fffe0ff */
[----:B--2---:R-:W2:Y:S01]  /*56f0*/  @P1 LDC.64 R10, c[0x0][0xc88] ;  /* 0x00032200ff0a1b82 */ /* 0x004ea20000000a00 */
[----:B------:R-:W-:Y:S04]  /*5700*/  @P1 IMAD R0, R4, UR44, RZ ;  /* 0x0000002c04001c24 */ /* 0x000fe8000f8e02ff */
[----:B--2---:R-:W-:Y:S04]  /*5710*/  @P1 IMAD.WIDE R10, R0, 0x4, R10 ;  /* 0x00000004000a1825 */ /* 0x004fe800078e020a */
[----:B------:R-:W-:Y:S01]  /*5720*/  HFMA2 R0, -RZ, RZ, 0, 5.9604644775390625e-08 ;  /* 0x00000001ff007431 */ /* 0x000fe200000001ff */
[----:B---3-5:R3:W5:Y:S04]  /*5730*/  @P1 LDG.E R41, desc[UR4][R10.64] ;  /* 0x000000040a291981 */ /* 0x028768000c1e1900 */
[----:B------:R-:W-:Y:S01]  /*5740*/  @!P1 PRMT R84, R0, 0x7610, R84 ;  /* 0x0000761000549816 */ /* 0x000fe20000000054 */
[----:B---3--:R-:W4:Y:S06]  /*5750*/  @!P1 LDC R41, c[0x0][0xc80] ;  /* 0x00032000ff299b82 */ /* 0x008f2c0000000800 */
.L_x_95:
[----:B----45:R-:W-:Y:S01]  /*5760*/  @!P0 FSETP.EQ.AND P1, PT, R41, RZ, PT ;  /* 0x000000ff2900820b */ /* 0x030fe20003f22000 */
[----:B------:R-:W-:Y:S01]  /*5770*/  @!UPT UIADD3 URZ, UPT, UPT, URZ, URZ, URZ ;  /* 0x000000fffffff290 */ /* 0x000fe2000fffe0ff */
[----:B------:R-:W-:Y:S11]  /*5780*/  @!P0 BRA `(.L_x_96) ;  /* 0x0000000000188947 */ /* 0x000ff60003800000 */
[----:B------:R-:W-:Y:S02]  /*5790*/  LOP3.LUT P0, RZ, R84, 0xff, RZ, 0xc0, !PT ;  /* 0x000000ff54ff7812 */ /* 0x000fe4000780c0ff */
[----:B------:R-:W-:Y:S04]  /*57a0*/  ISETP.NE.U32.AND P1, PT, R2, RZ, PT ;  /* 0x000000ff0200720c */ /* 0x000fe80003f25070 */
[----:B------:R-:W-:Y:S04]  /*57b0*/  ISETP.NE.AND.EX P1, PT, R3, RZ, PT, P1 ;  /* 0x000000ff0300720c */ /* 0x000fe80003f25310 */
[----:B------:R-:W-:Y:S03]  /*57c0*/  PLOP3.LUT P1, PT, P1, PT, PT, 0x8, 0x80 ;  /* 0x000000000080781c */ /* 0x000fe60000f2e170 */
[----:B------:R-:W-:Y:S11]  /*57d0*/  @P0 FSETP.EQ.AND P1, PT, R41, RZ, PT ;  /* 0x000000ff2900020b */ /* 0x000ff60003f22000 */
[----:B------:R-:W-:Y:S02]  /*57e0*/  @!UPT UIADD3 URZ, UPT, UPT, URZ, URZ, URZ ;  /* 0x000000fffffff290 */ /* 0x000fe4000fffe0ff */
.L_x_96:
[----:B------:R-:W3:Y:S01]  /*57f0*/  SYNCS.PHASECHK.TRANS64.TRYWAIT P2, [UR21+0x90], R9 ;  /* 0x00009009ff0075a7 */ /* 0x000ee20008041115 */
[----:B------:R-:W-:Y:S04]  /*5800*/  ELECT P0, URZ, PT ;  /* 0x0000000000ff782f */ /* 0x000fe80003800000 */
[----:B------:R-:W-:Y:S11]  /*5810*/  PLOP3.LUT P1, PT, P1, P0, PT, 0xf2, 0x2f ;  /* 0x00000000002f781c */ /* 0x000ff60000f21e72 */
[----:B------:R-:W-:Y:S02]  /*5820*/  @!UPT UIADD3 URZ, UPT, UPT, URZ, URZ, URZ ;  /* 0x000000fffffff290 */ /* 0x000fe4000fffe0ff */
[----:B------:R-:W-:Y:S05]  /*5830*/  @!P1 IADD3 R8, P0, PT, R16, 0x980, RZ ;  /* 0x0000098010089810 */ /* 0x000fea0007f1e0ff */
[----:B------:R-:W-:Y:S01]  /*5840*/  @!P1 IMAD.X R6, RZ, RZ, R17, P0 ;  /* 0x000000ffff069224 */ /* 0x000fe200000e0611 */
[----:B---3--:R-:W-:Y:S07]  /*5850*/  @!P2 BRA `(.L_x_97) ;  /* 0x000000540008a947 */ /* 0x008fee0003800000 */
.L_x_189:
[----:B------:R-:W-:Y:S01]  /*5860*/  @!P1 R2UR UR5, R8 ;  /* 0x00000000080592ca */ /* 0x000fe200000e0000 */
[----:B------:R-:W-:Y:S01]  /*5870*/  VOTEU.ALL UP0, P1 ;  /* 0x0000000000ff7886 */ /* 0x000fe20000800000 */
[----:B------:R-:W-:Y:S01]  /*5880*/  @!P1 R2UR UR4, R6 ;  /* 0x00000000060492ca */ /* 0x000fe200000e0000 */
[----:B--2---:R-:W-:Y:S01]  /*5890*/  @!P1 IMAD.MOV.U32 R0, RZ, RZ, 0x2000 ;  /* 0x00002000ff009424 */ /* 0x004fe200078e00ff */
[----:B------:R-:W-:Y:S01]  /*58a0*/  UMOV UR6, 0x0 ;  /* 0x0000000000067882 */ /* 0x000fe20000000000 */
[----:B------:R-:W-:Y:S01]  /*58b0*/  UMOV UR7, 0x10000000 ;  /* 0x1000000000077882 */ /* 0x000fe20000000000 */
[----:B------:R-:W-:Y:S01]  /*58c0*/  @!UP0 UIADD3 UR32, UPT, UPT, UR21, 0x200, URZ ;  /* 0x0000020015208890 */ /* 0x000fe2000fffe0ff */
[----:B------:R-:W-:Y:S01]  /*58d0*/  @!P1 IADD3 R8, P0, PT, R16, 0x980, RZ ;  /* 0x0000098010089810 */ /* 0x000fe20007f1e0ff */
[----:B------:R-:W-:Y:S01]  /*58e0*/  VOTEU.ALL UP0, P1 ;  /* 0x0000000000ff7886 */ /* 0x000fe20000800000 */
[----:B------:R-:W-:Y:S03]  /*58f0*/  UMOV UR36, UR44 ;  /* 0x0000002c00247c82 */ /* 0x000fe60008000000 */
[----:B------:R-:W-:Y:S02]  /*5900*/  @!P1 IMAD.X R6, RZ, RZ, R17, P0 ;  /* 0x000000ffff069224 */ /* 0x000fe400000e0611 */
[----:B------:R-:W-:Y:S02]  /*5910*/  IMAD.U32 R10, RZ, RZ, UR5 ;  /* 0x00000005ff0a7e24 */ /* 0x000fe4000f8e00ff */
[----:B------:R-:W-:Y:S03]  /*5920*/  IMAD.U32 R11, RZ, RZ, UR4 ;  /* 0x00000004ff0b7e24 */ /* 0x000fe6000f8e00ff */
[----:B------:R-:W-:Y:S02]  /*5930*/  @!P1 R2UR UR4, R10 ;  /* 0x000000000a0492ca */ /* 0x000fe400000e0000 */
[----:B------:R-:W-:Y:S11]  /*5940*/  @!P1 R2UR UR5, R11 ;  /* 0x000000000b0592ca */ /* 0x000ff600000e0000 */
[----:B------:R-:W-:Y:S02]  /*5950*/  @!UPT UIADD3 URZ, UPT, UPT, URZ, URZ, URZ ;  /* 0x000000fffffff290 */ /* 0x000fe4000fffe0ff */
[----:B------:R2:W-:Y:S01]  /*5960*/  @!UP0 UTMALDG.3D [UR32], [UR4], desc[UR6] ;  /* 0x00000620040085b4 */ /* 0x0005e20008011000 */
[----:B------:R2:W-:Y:S01]  /*5970*/  @!P1 SYNCS.ARRIVE.TRANS64.RED.A0TR RZ, [UR21+0x70], R0 ;  /* 0x00007000ffff99a7 */ /* 0x0005e20008300415 */
[----:B------:R-:W-:Y:S01]  /*5980*/  SYNCS.ARRIVE.TRANS64.RED.A1T0 RZ, [UR49], RZ ;  /* 0x000000ffffff79a7 */ /* 0x000fe20008100431 */
[----:B------:R-:W3:Y:S02]  /*5990*/  SYNCS.PHASECHK.TRANS64.TRYWAIT P2, [UR21+0x98], R9 ;  /* 0x00009809ff0075a7 */ /* 0x000ee40008041115 */
[----:B--23--:R-:W-:Y:S05]  /*59a0*/  @!P2 BRA `(.L_x_98) ;  /* 0x0000005000cca947 */ /* 0x00cfea0003800000 */
.L_x_191:
        /* <DEDUP_REMOVED lines=8> */
[----:B------:R-:W-:Y:S01]  /*5a30*/  @!UP0 UIADD3 UR24, UPT, UPT, UR21, 0x2200, URZ ;  /* 0x0000220015188890 */ /* 0x000fe2000fffe0ff */
[----:B------:R-:W-:Y:S01]  /*5a40*/  VOTEU.ALL UP0, P1 ;  /* 0x0000000000ff7886 */ /* 0x000fe20000800000 */
[----:B------:R-:W-:Y:S01]  /*5a50*/  UMOV UR27, UR35 ;  /* 0x00000023001b7c82 */ /* 0x000fe20008000000 */
[----:B------:R-:W-:Y:S02]  /*5a60*/  UMOV UR28, UR44 ;  /* 0x0000002c001c7c82 */ /* 0x000fe40008000000 */
[----:B------:R-:W-:Y:S02]  /*5a70*/  IMAD.U32 R10, RZ, RZ, UR5 ;  /* 0x00000005ff0a7e24 */ /* 0x000fe4000f8e00ff */
[----:B------:R-:W-:Y:S02]  /*5a80*/  IMAD.U32 R11, RZ, RZ, UR4 ;  /* 0x00000004ff0b7e24 */ /* 0x000fe4000f8e00ff */
[----:B------:R-:W-:Y:S01]  /*5a90*/  @!P1 IMAD.X R6, RZ, RZ, R17, P0 ;  /* 0x000000ffff069224 */ /* 0x000fe200000e0611 */
        /* <DEDUP_REMOVED lines=8> */
.L_x_193:
[----:B------:R-:W-:Y:S01]  /*5b20*/  @!P1 R2UR UR5, R8 ;  /* 0x00000000080592ca */ /* 0x000fe200000e0000 */
[----:B------:R-:W-:Y:S01]  /*5b30*/  VOTEU.ALL UP0, P1 ;  /* 0x0000000000ff7886 */ /* 0x000fe20000800000 */
[----:B------:R-:W-:Y:S01]  /*5b40*/  @!P1 R2UR UR4, R6 ;  /* 0x00000000060492ca */ /* 0x000fe200000e0000 */
[----:B--2---:R-:W-:Y:S01]  /*5b50*/  @!P1 IMAD.MOV.U32 R0, RZ, RZ, 0x2000 ;  /* 0x00002000ff009424 */ /* 0x004fe200078e00ff */
[----:B------:R-:W-:Y:S01]  /*5b60*/  UMOV UR6, 0x0 ;  /* 0x0000000000067882 */ /* 0x000fe20000000000 */
[----:B------:R-:W-:Y:S01]  /*5b70*/  UMOV UR7, 0x10000000 ;  /* 0x1000000000077882 */ /* 0x000fe20000000000 */
[----:B------:R-:W-:Y:S01]  /*5b80*/  @!UP0 UIADD3 UR18, UPT, UPT, UR34, 0x40, URZ ;  /* 0x0000004022128890 */ /* 0x000fe2000fffe0ff */
[----:B------:R-:W-:Y:S01]  /*5b90*/  VIADD R14, R14, 0x1 ;  /* 0x000000010e0e7836 */ /* 0x000fe20000000000 */
[----:B------:R-:W-:Y:S01]  /*5ba0*/  @!UP0 UIADD3 UR16, UPT, UPT, UR21, 0x4200, URZ ;  /* 0x0000420015108890 */ /* 0x000fe2000fffe0ff */
[----:B------:R-:W-:Y:S01]  /*5bb0*/  VOTEU.ALL UP0, P1 ;  /* 0x0000000000ff7886 */ /* 0x000fe20000800000 */
[----:B------:R-:W-:Y:S01]  /*5bc0*/  UMOV UR19, UR35 ;  /* 0x0000002300137c82 */ /* 0x000fe20008000000 */
[----:B------:R-:W-:Y:S02]  /*5bd0*/  UMOV UR20, UR44 ;  /* 0x0000002c00147c82 */ /* 0x000fe40008000000 */
        /* <DEDUP_REMOVED lines=10> */
.L_x_195:
[----:B------:R-:W-:Y:S01]  /*5c80*/  @!P1 IADD3 R6, P0, PT, R16, 0x980, RZ ;  /* 0x0000098010069810 */ /* 0x000fe20007f1e0ff */
[----:B------:R-:W-:Y:S01]  /*5c90*/  VOTEU.ALL UP0, P1 ;  /* 0x0000000000ff7886 */ /* 0x000fe20000800000 */
[----:B------:R-:W-:Y:S01]  /*5ca0*/  UMOV UR6, 0x0 ;  /* 0x0000000000067882 */ /* 0x000fe20000000000 */
[----:B------:R-:W-:Y:S01]  /*5cb0*/  UMOV UR7, 0x10000000 ;  /* 0x1000000000077882 */ /* 0x000fe20000000000 */
[----:B------:R-:W-:Y:S01]  /*5cc0*/  @!P1 R2UR UR5, R6 ;  /* 0x00000000060592ca */ /* 0x000fe200000e0000 */
[----:B--2---:R-:W-:Y:S01]  /*5cd0*/  @!P1 IMAD.X R0, RZ, RZ, R17, P0 ;  /* 0x000000ffff009224 */ /* 0x004fe200000e0611 */
[----:B------:R-:W-:Y:S01]  /*5ce0*/  @!UP0 UIADD3 UR10, UPT, UPT, UR34, 0x60, URZ ;  /* 0x00000060220a8890 */ /* 0x000fe2000fffe0ff */
[----:B------:R-:W-:Y:S01]  /*5cf0*/  R2UR UR16, R87 ;  /* 0x00000000571072ca */ /* 0x000fe200000e0000 */
[----:B------:R-:W-:Y:S01]  /*5d00*/  @!UP0 UIADD3 UR8, UPT, UPT, UR21, 0x6200, URZ ;  /* 0x0000620015088890 */ /* 0x000fe2000fffe0ff */
[----:B------:R-:W-:Y:S01]  /*5d10*/  R2UR UR18, R86 ;  /* 0x00000000561272ca */ /* 0x000fe200000e0000 */
[----:B------:R-:W-:Y:S01]  /*5d20*/  @!UP0 UIADD3 UR9, UPT, UPT, UR21, 0x88, URZ ;  /* 0x0000008815098890 */ /* 0x000fe2000fffe0ff */
[----:B------:R-:W-:Y:S01]  /*5d30*/  @!P1 R2UR UR4, R0 ;  /* 0x00000000000492ca */ /* 0x000fe200000e0000 */
[----:B------:R-:W-:Y:S01]  /*5d40*/  VOTEU.ALL UP0, P1 ;  /* 0x0000000000ff7886 */ /* 0x000fe20000800000 */
[----:B------:R-:W-:Y:S01]  /*5d50*/  UMOV UR11, UR35 ;  /* 0x00000023000b7c82 */ /* 0x000fe20008000000 */
[----:B------:R-:W-:Y:S01]  /*5d60*/  UMOV UR12, UR44 ;  /* 0x0000002c000c7c82 */ /* 0x000fe20008000000 */
[C---:B------:R-:W-:Y:S01]  /*5d70*/  ISETP.NE.AND P0, PT, R14.reuse, 0x2, PT ;  /* 0x000000020e00780c */ /* 0x040fe20003f05270 */
[----:B------:R-:W-:Y:S01]  /*5d80*/  UPLOP3.LUT UP3, UPT, UPT, UPT, UPT, 0x80, 0x8 ;  /* 0x000000000008789c */ /* 0x000fe20003f6f070 */
[----:B------:R-:W-:Y:S01]  /*5d90*/  IMAD.U32 R8, RZ, RZ, UR5 ;  /* 0x00000005ff087e24 */ /* 0x000fe2000f8e00ff */
[----:B------:R-:W-:Y:S01]  /*5da0*/  LOP3.LUT R15, R15, 0x1, RZ, 0x3c, !PT ;  /* 0x000000010f0f7812 */ /* 0x000fe200078e3cff */
[----:B------:R-:W-:Y:S01]  /*5db0*/  UMOV UR44, UR37 ;  /* 0x00000025002c7c82 */ /* 0x000fe20008000000 */
[----:B------:R-:W-:Y:S01]  /*5dc0*/  SEL R0, RZ, 0x1, P0 ;  /* 0x00000001ff007807 */ /* 0x000fe20000000000 */
[----:B------:R-:W-:Y:S01]  /*5dd0*/  UIADD3 UR16, UPT, UPT, UR14, UR16, URZ ;  /* 0x000000100e107290 */ /* 0x000fe2000fffe0ff */
[----:B------:R-:W-:Y:S02]  /*5de0*/  SEL R14, R14, RZ, P0 ;  /* 0x000000ff0e0e7207 */ /* 0x000fe40000000000 */
[----:B------:R-:W-:Y:S01]  /*5df0*/  IMAD.U32 R9, RZ, RZ, UR4 ;  /* 0x00000004ff097e24 */ /* 0x000fe2000f8e00ff */
[----:B------:R-:W-:Y:S02]  /*5e00*/  @!P1 R2UR UR4, R8 ;  /* 0x00000000080492ca */ /* 0x000fe400000e0000 */
[----:B------:R-:W-:Y:S02]  /*5e10*/  LOP3.LUT R13, R13, R0, RZ, 0x3c, !PT ;  /* 0x000000000d0d7212 */ /* 0x000fe400078e3cff */
[----:B------:R-:W-:Y:S11]  /*5e20*/  @!P1 R2UR UR5, R9 ;  /* 0x00000000090592ca */ /* 0x000ff600000e0000 */
[----:B------:R-:W-:Y:S02]  /*5e30*/  @!UPT UIADD3 URZ, UPT, UPT, URZ, URZ, URZ ;  /* 0x000000fffffff290 */ /* 0x000fe4000fffe0ff */
[----:B------:R2:W-:Y:S01]  /*5e40*/  @!UP0 UTMALDG.3D [UR8], [UR4], desc[UR6] ;  /* 0x00000608040085b4 */ /* 0x0005e20008011000 */
[----:B------:R3:W-:Y:S01]  /*5e50*/  @!P1 SYNCS.ARRIVE.TRANS64.RED.A0TR RZ, [UR21+0x88], R7 ;  /* 0x00008807ffff99a7 */ /* 0x0007e20008300415 */
[----:B------:R-:W-:Y:S01]  /*5e60*/  SYNCS.ARRIVE.TRANS64.RED.A1T0 RZ, [UR46], RZ ;  /* 0x000000ffffff79a7 */ /* 0x000fe2000810042e */
[----:B--2---:R-:W-:Y:S01]  /*5e70*/  UIADD3 UR11, UPT, UPT, UR13, UR18, URZ ;  /* 0x000000120d0b7290 */ /* 0x004fe2000fffe0ff */
[----:B------:R-:W-:Y:S11]  /*5e80*/  BRA.U UP1, `(.L_x_101) ;  /* 0xfffffff1016c7547 */ /* 0x000ff6000b83ffff */
[----:B------:R-:W-:-:S04]  /*5e90*/  SHF.L.U32 R3, R15, 0x1f, RZ ;  /* 0x0000001f0f037819 */ /* 0x000fc800000006ff */
[----:B------:R-:W2:Y:S02]  /*5ea0*/  SYNCS.PHASECHK.TRANS64.TRYWAIT P0, [UR21+0x90], R3 ;  /* 0x00009003ff0075a7 */ /* 0x000ea40008001115 */
[----:B--2---:R-:W-:Y:S05]  /*5eb0*/  @!P0 BRA `(.L_x_102) ;  /* 0x0000004c00d08947 */ /* 0x004fea0003800000 */
.L_x_197:
[----:B------:R-:W4:Y:S02]  /*5ec0*/  SYNCS.PHASECHK.TRANS64.TRYWAIT P0, [UR21+0x98], R3 ;  /* 0x00009803ff0075a7 */ /* 0x000f240008001115 */
[----:B----4-:R-:W-:Y:S05]  /*5ed0*/  @!P0 BRA `(.L_x_103) ;  /* 0x0000004c00e08947 */ /* 0x010fea0003800000 */
.L_x_199:
[----:B------:R-:W4:Y:S02]  /*5ee0*/  SYNCS.PHASECHK.TRANS64.TRYWAIT P0, [UR21+0xa0], R3 ;  /* 0x0000a003ff0075a7 */ /* 0x000f240008001115 */
[----:B----4-:R-:W-:Y:S05]  /*5ef0*/  @!P0 BRA `(.L_x_104) ;  /* 0x0000004c00f08947 */ /* 0x010fea0003800000 */
.L_x_201:
[----:B--2---:R-:W-:-:S07]  /*5f00*/  MOV R0, UR21 ;  /* 0x0000001500007c02 */ /* 0x004fce0008000f00 */
.L_x_105:
[----:B--2---:R-:W-:-:S04]  /*5f10*/  SHF.L.U32 R3, R15, 0x1f, RZ ;  /* 0x0000001f0f037819 */ /* 0x004fc800000006ff */
[----:B------:R2:W4:Y:S03]  /*5f20*/  SYNCS.PHASECHK.TRANS64.TRYWAIT P0, [R0+URZ+0xa8], R3 ;  /* 0x0000a803000075a7 */ /* 0x00052600080011ff */
[----:B----4-:R-:W-:Y:S05]  /*5f30*/  @!P0 NANOSLEEP.SYNCS 0x989680 ;  /* 0x009896800000895d */ /* 0x010fea0003900000 */
[----:B------:R-:W4:Y:S02]  /*5f40*/  @!P0 SYNCS.PHASECHK.TRANS64 P0, [R0+URZ+0xa8], R3 ;  /* 0x0000a803000085a7 */ /* 0x000f2400080010ff */
[----:B-1--4-:R-:W-:Y:S05]  /*5f50*/  @P0 EXIT ;  /* 0x000000000000094d */ /* 0x012fea0003800000 */
[----:B------:R-:W-:Y:S05]  /*5f60*/  BRA `(.L_x_105) ;  /* 0xfffffffc00e87947 */ /* 0x000fea000383ffff */
.L_x_90:
[----:B------:R-:W-:-:S06]  /*5f70*/  UISETP.GE.AND UP0, UPT, UR17, 0x4, UPT ;  /* 0x000000041100788c */ /* 0x000fcc000bf06270 */
[----:B------:R-:W-:-:S13]  /*5f80*/  PLOP3.LUT P0, PT, PT, PT, UP0, 0x80, 0x8 ;  /* 0x000000000008781c */ /* 0x000fda0003f0f008 */
[----:B------:R-:W-:Y:S05]  /*5f90*/  @!P0 EXIT ;  /* 0x000000000000894d */ /* 0x000fea0003800000 */
[----:B------:R-:W1:Y:S08]  /*5fa0*/  S2UR UR4, SR_CgaCtaId ;  /* 0x00000000000479c3 */ /* 0x000e700000008800 */
[----:B------:R-:W-:Y:S01]  /*5fb0*/  BAR.SYNC.DEFER_BLOCKING 0x6, 0xa0 ;  /* 0x0182800000007b1d */ /* 0x000fe20000010000 */
[C---:B------:R-:W-:Y:S01]  /*5fc0*/  IMAD.SHL.U32 R4, R98.reuse, 0x20, RZ ;  /* 0x0000002062047824 */ /* 0x040fe200078e00ff */
[C---:B------:R-:W-:Y:S01]  /*5fd0*/  LOP3.LUT R99, R98.reuse, 0x60, RZ, 0xc0, !PT ;  /* 0x0000006062637812 */ /* 0x040fe200078ec0ff */
[C---:B------:R-:W-:Y:S01]  /*5fe0*/  IMAD.SHL.U32 R97, R98.reuse, 0x4, RZ ;  /* 0x0000000462617824 */ /* 0x040fe200078e00ff */
[C---:B------:R-:W-:Y:S01]  /*5ff0*/  LOP3.LUT R96, R98.reuse, 0x2, RZ, 0xc0, !PT ;  /* 0x0000000262607812 */ /* 0x040fe200078ec0ff */
[----:B------:R-:W-:Y:S01]  /*6000*/  IMAD.U32 R37, R98, 0x10000, RZ ;  /* 0x0001000062257824 */ /* 0x000fe200078e00ff */
[----:B------:R-:W-:-:S02]  /*6010*/  UMOV UR43, 0x400 ;  /* 0x00000400002b7882 */ /* 0x000fc40000000000 */
[----:B------:R-:W2:Y:S01]  /*6020*/  LDC.64 R80, c[0x0][0xc88] ;  /* 0x00032200ff507b82 */ /* 0x000ea20000000a00 */
[----:B------:R-:W-:Y:S01]  /*6030*/  LOP3.LUT R6, R4, 0xc0, RZ, 0xc0, !PT ;  /* 0x000000c004067812 */ /* 0x000fe200078ec0ff */
[----:B------:R-:W-:Y:S01]  /*6040*/  HFMA2 R90, -RZ, RZ, 0, 0 ;  /* 0x00000000ff5a7431 */ /* 0x000fe200000001ff */
[----:B------:R-:W-:Y:S01]  /*6050*/  LOP3.LUT R98, R98, 0x4, RZ, 0xc0, !PT ;  /* 0x0000000462627812 */ /* 0x000fe200078ec0ff */
[----:B------:R-:W-:Y:S01]  /*6060*/  IMAD.MOV.U32 R94, RZ, RZ, 0x1 ;  /* 0x00000001ff5e7424 */ /* 0x000fe200078e00ff */
[----:B------:R-:W-:Y:S01]  /*6070*/  LOP3.LUT R97, R6, 0x18, R97, 0xf8, !PT ;  /* 0x0000001806617812 */ /* 0x000fe200078ef861 */
[----:B------:R-:W-:Y:S01]  /*6080*/  IMAD.MOV.U32 R36, RZ, RZ, RZ ;  /* 0x000000ffff247224 */ /* 0x000fe200078e00ff */
[----:B------:R-:W-:Y:S01]  /*6090*/  LOP3.LUT R37, R37, 0x600000, RZ, 0xc0, !PT ;  /* 0x0060000025257812 */ /* 0x000fe200078ec0ff */
[----:B------:R-:W3:Y:S01]  /*60a0*/  LDC.64 R82, c[0x0][0xc90] ;  /* 0x00032400ff527b82 */ /* 0x000ee20000000a00 */
[----:B------:R-:W-:Y:S02]  /*60b0*/  LOP3.LUT R97, R97, 0xf20, R4, 0xf8, !PT ;  /* 0x00000f2061617812 */ /* 0x000fe400078ef804 */
[----:B------:R-:W-:Y:S01]  /*60c0*/  CS2R R92, SRZ ;  /* 0x00000000005c7805 */ /* 0x000fe2000001ff00 */
[----:B------:R-:W4:Y:S01]  /*60d0*/  LDCU UR59, c[0x0][0x370] ;  /* 0x00006e00ff3b77ac */ /* 0x000f220008000800 */
[----:B------:R-:W2:Y:S03]  /*60e0*/  LDCU.64 UR62, c[0x0][0x348] ;  /* 0x00006900ff3e77ac */ /* 0x000ea60008000a00 */
[----:B------:R-:W2:Y:S01]  /*60f0*/  LDC.64 R78, c[0x0][0xcb0] ;  /* 0x00032c00ff4e7b82 */ /* 0x000ea20000000a00 */
[----:B-1----:R-:W-:Y:S01]  /*6100*/  ULEA UR43, UR4, UR43, 0x18 ;  /* 0x0000002b042b7291 */ /* 0x002fe2000f8ec0ff */
[----:B------:R-:W1:Y:S06]  /*6110*/  LDCU UR42, c[0x0][0xf0c] ;  /* 0x0001e180ff2a77ac */ /* 0x000e6c0008000800 */
[----:B------:R-:W1:Y:S01]  /*6120*/  LDC.64 R76, c[0x0][0xca8] ;  /* 0x00032a00ff4c7b82 */ /* 0x000e620000000a00 */
[----:B------:R-:W-:Y:S01]  /*6130*/  UIADD3 UR4, UPT, UPT, UR43, 0x200, URZ ;  /* 0x000002002b047890 */ /* 0x000fe2000fffe0ff */
[----:B------:R-:W1:Y:S01]  /*6140*/  LDCU UR38, c[0x0][0xf30] ;  /* 0x0001e600ff2677ac */ /* 0x000e620008000800 */
[----:B------:R-:W4:Y:S04]  /*6150*/  LDS R0, [UR43+0x150] ;  /* 0x0001502bff007984 */ /* 0x000f280008000800 */
[----:B------:R-:W-:Y:S01]  /*6160*/  IMAD.U32 R88, RZ, RZ, UR4 ;  /* 0x00000004ff587e24 */ /* 0x000fe2000f8e00ff */
[----:B------:R-:W1:Y:S04]  /*6170*/  LDCU.64 UR56, c[0x0][0xc88] ;  /* 0x00019100ff3877ac */ /* 0x000e680008000a00 */
[----:B------:R-:W-:Y:S01]  /*6180*/  LEA R97, R97, R88, 0x1 ;  /* 0x0000005861617211 */ /* 0x000fe200078e08ff */
[----:B------:R-:W1:Y:S04]  /*6190*/  LDCU.64 UR40, c[0x0][0xf28] ;  /* 0x0001e500ff2877ac */ /* 0x000e680008000a00 */
[--C-:B------:R-:W-:Y:S01]  /*61a0*/  IMAD R96, R96, -0x10, R97.reuse ;  /* 0xfffffff060607824 */ /* 0x100fe200078e0261 */
[----:B------:R-:W1:Y:S01]  /*61b0*/  LDCU.128 UR52, c[0x0][0xf10] ;  /* 0x0001e200ff3477ac */ /* 0x000e620008000c00 */
[----:B------:R-:W-:Y:S01]  /*61c0*/  IMAD R95, R98, -0x10, R97 ;  /* 0xfffffff0625f7824 */ /* 0x000fe200078e0261 */
[----:B------:R-:W1:Y:S01]  /*61d0*/  LDCU UR58, c[0x0][0x374] ;  /* 0x00006e80ff3a77ac */ /* 0x000e620008000800 */
[----:B------:R-:W-:Y:S01]  /*61e0*/  UMOV UR47, URZ ;  /* 0x000000ff002f7c82 */ /* 0x000fe20008000000 */
[----:B------:R-:W-:Y:S01]  /*61f0*/  UMOV UR46, URZ ;  /* 0x000000ff002e7c82 */ /* 0x000fe20008000000 */
[----:B--234-:R-:W-:-:S07]  /*6200*/  IADD3 R37, PT, PT, R0, R37, RZ ;  /* 0x0000002500257210 */ /* 0x01cfce0007ffe0ff */
.L_x_149:
[----:B------:R-:W-:Y:S02]  /*6210*/  LEA R3, R90, UR43, 0x3 ;  /* 0x0000002b5a037c11 */ /* 0x000fe4000f8e18ff */
[----:B------:R-:W-:Y:S02]  /*6220*/  SHF.L.U32 R0, R92, 0x1f, RZ ;  /* 0x0000001f5c007819 */ /* 0x000fe400000006ff */
[----:B------:R-:W-:Y:S02]  /*6230*/  LEA R5, R90, UR43, 0x4 ;  /* 0x0000002b5a057c11 */ /* 0x000fe4000f8e20ff */
[----:B--2---:R-:W2:Y:S02]  /*6240*/  SYNCS.PHASECHK.TRANS64.TRYWAIT P0, [R3+URZ+0xc0], R0 ;  /* 0x0000c000030075a7 */ /* 0x004ea400080011ff */
[----:B-12---:R-:W-:Y:S05]  /*6250*/  @!P0 BRA `(.L_x_106) ;  /* 0x0000004c00308947 */ /* 0x006fea0003800000 */
.L_x_202:
[----:B------:R-:W3:Y:S01]  /*6260*/  LDS.128 R4, [R5+0x130] ;  /* 0x0001300005047984 */ /* 0x000ee20000000c00 */
[----:B------:R-:W-:Y:S01]  /*6270*/  UISETP.GE.AND UP0, UPT, UR39, 0x1, UPT ;  /* 0x000000012700788c */ /* 0x000fe2000bf06270 */
[----:B------:R-:W-:Y:S01]  /*6280*/  @!PT LDS RZ, [RZ] ;  /* 0x00000000fffff984 */ /* 0x000fe20000000800 */
[----:B------:R-:W-:Y:S01]  /*6290*/  @!PT LDS RZ, [RZ] ;  /* 0x00000000fffff984 */ /* 0x000fe20000000800 */
[----:B------:R-:W-:Y:S01]  /*62a0*/  @!PT LDS RZ, [RZ] ;  /* 0x00000000fffff984 */ /* 0x000fe20000000800 */
[----:B------:R-:W-:Y:S01]  /*62b0*/  @!PT LDS RZ, [RZ] ;  /* 0x00000000fffff984 */ /* 0x000fe20000000800 */
[----:B------:R4:W-:Y:S06]  /*62c0*/  MEMBAR.ALL.CTA ;  /* 0x0000000000007992 */ /* 0x0009ec0000008000 */
[----:B----4-:R-:W4:Y:S01]  /*62d0*/  FENCE.VIEW.ASYNC.S ;  /* 0x00000000000073c6 */ /* 0x010f220000000000 */
[----:B---3--:R-:W-:Y:S11]  /*62e0*/  LOP3.LUT P0, RZ, R6, 0x1, RZ, 0xc0, !PT ;  /* 0x0000000106ff7812 */ /* 0x008ff6000780c0ff */
[----:B------:R-:W-:Y:S02]  /*62f0*/  @!UPT UIADD3 URZ, UPT, UPT, URZ, URZ, URZ ;  /* 0x000000fffffff290 */ /* 0x000fe4000fffe0ff */
[----:B----4-:R-:W-:Y:S01]  /*6300*/  VOTEU.ANY UP1, P0 ;  /* 0x0000000000ff7886 */ /* 0x010fe20000020100 */
[----:B------:R-:W-:Y:S01]  /*6310*/  PLOP3.LUT P0, PT, PT, PT, UP1, 0x80, 0x8 ;  /* 0x000000000008781c */ /* 0x000fe20003f0f018 */
[----:B------:R-:W-:Y:S11]  /*6320*/  UP2UR UR61, UPR, URZ, 0x2 ;  /* 0x00000002ff3d7883 */ /* 0x000ff60008000000 */
[----:B------:R-:W-:Y:S01]  /*6330*/  @!UPT UIADD3 URZ, UPT, UPT, URZ, URZ, URZ ;  /* 0x000000fffffff290 */ /* 0x000fe2000fffe0ff */
[----:B--2---:R-:W-:Y:S02]  /*6340*/  @P0 SHF.R.U32.HI R0, RZ, 0x10, R5 ;  /* 0x00000010ff000819 */ /* 0x004fe40000011605 */
        /* <DEDUP_REMOVED lines=12> */
[----:B------:R-:W3:Y:S01]  /*6410*/  LDCU UR10, c[0x0][0xf20] ;  /* 0x0001e400ff0a77ac */ /* 0x000ee20008000800 */
[----:B-1----:R-:W-:Y:S02]  /*6420*/  UIMAD.WIDE.U32 UR4, UR58, UR55, URZ ;  /* 0x000000373a0472a5 */ /* 0x002fe4000f8e00ff */
[----:B------:R-:W-:Y:S02]  /*6430*/  UIMAD.WIDE.U32 UR6, UR59, UR52, URZ ;  /* 0x000000343b0672a5 */ /* 0x000fe4000f8e00ff */
[----:B------:R-:W-:Y:S02]  /*6440*/  UISETP.NE.AND UP0, UPT, UR54, 0x1, UPT ;  /* 0x000000013600788c */ /* 0x000fe4000bf05270 */
[----:B------:R-:W-:Y:S02]  /*6450*/  UIMAD.WIDE.U32 UR8, UR36, UR55, URZ ;  /* 0x00000037240872a5 */ /* 0x000fe4000f8e00ff */
[----:B------:R-:W-:Y:S02]  /*6460*/  UIMAD.WIDE.U32 UR12, UR37, UR52, URZ ;  /* 0x00000034250c72a5 */ /* 0x000fe4000f8e00ff */
[----:B------:R-:W-:Y:S02]  /*6470*/  UISETP.NE.AND UP1, UPT, UR42, 0x1, UPT ;  /* 0x000000012a00788c */ /* 0x000fe4000bf25270 */
[----:B------:R-:W-:Y:S01]  /*6480*/  UISETP.NE.AND UP2, UPT, UR39, 0x1, UPT ;  /* 0x000000012700788c */ /* 0x000fe2000bf45270 */
[----:B------:R-:W-:Y:S02]  /*6490*/  UMOV UR4, UR5 ;  /* 0x0000000500047c82 */ /* 0x000fe40008000000 */
[----:B---3--:R-:W-:Y:S03]  /*64a0*/  USHF.R.U32.HI UR5, URZ, UR10, UR4 ;  /* 0x0000000aff057299 */ /* 0x008fe60008011604 */
[----:B------:R-:W-:Y:S02]  /*64b0*/  UMOV UR4, UR7 ;  /* 0x0000000700047c82 */ /* 0x000fe40008000000 */
[----:B------:R-:W-:Y:S02]  /*64c0*/  USHF.R.U32.HI UR7, URZ, UR53, UR4 ;  /* 0x00000035ff077299 */ /* 0x000fe40008011604 */
[----:B------:R-:W-:Y:S02]  /*64d0*/  USEL UR4, UR58, UR5, !UP0 ;  /* 0x000000053a047287 */ /* 0x000fe4000c000000 */
[----:B------:R-:W-:Y:S01]  /*64e0*/  USEL UR7, UR59, UR7, !UP1 ;  /* 0x000000073b077287 */ /* 0x000fe2000c800000 */
[----:B------:R-:W-:Y:S01]  /*64f0*/  UMOV UR5, UR9 ;  /* 0x0000000900057c82 */ /* 0x000fe20008000000 */
[----:B------:R-:W-:Y:S02]  /*6500*/  UIMAD.WIDE.U32 UR8, UR4, UR40, URZ ;  /* 0x00000028040872a5 */ /* 0x000fe4000f8e00ff */
[----:B------:R-:W-:Y:S03]  /*6510*/  USHF.R.U32.HI UR6, URZ, UR10, UR5 ;  /* 0x0000000aff067299 */ /* 0x000fe60008011605 */
[----:B------:R-:W-:Y:S01]  /*6520*/  UMOV UR5, UR13 ;  /* 0x0000000d00057c82 */ /* 0x000fe20008000000 */
[----:B------:R-:W-:Y:S02]  /*6530*/  UIMAD.WIDE.U32 UR12, UR7, UR40, URZ ;  /* 0x00000028070c72a5 */ /* 0x000fe4000f8e00ff */
[----:B------:R-:W-:Y:S02]  /*6540*/  USHF.R.U32.HI UR10, URZ, UR53, UR5 ;  /* 0x00000035ff0a7299 */ /* 0x000fe40008011605 */
[----:B------:R-:W-:Y:S01]  /*6550*/  USEL UR6, UR36, UR6, !UP0 ;  /* 0x0000000624067287 */ /* 0x000fe2000c000000 */
[----:B------:R-:W-:Y:S02]  /*6560*/  UMOV UR5, UR9 ;  /* 0x0000000900057c82 */ /* 0x000fe40008000000 */
[----:B------:R-:W-:Y:S01]  /*6570*/  UMOV UR8, UR13 ;  /* 0x0000000d00087c82 */ /* 0x000fe20008000000 */
[----:B------:R-:W-:Y:S02]  /*6580*/  @UP2 USHF.R.U32.HI UR4, URZ, UR41, UR5 ;  /* 0x00000029ff042299 */ /* 0x000fe40008011605 */
[----:B------:R-:W-:Y:S02]  /*6590*/  @UP2 USHF.R.U32.HI UR7, URZ, UR41, UR8 ;  /* 0x00000029ff072299 */ /* 0x000fe40008011608 */
[----:B------:R-:W-:Y:S02]  /*65a0*/  UIMAD UR4, UR39, UR4, URZ ;  /* 0x00000004270472a4 */ /* 0x000fe4000f8e02ff */
        /* <DEDUP_REMOVED lines=8> */
[----:B------:R-:W-:Y:S02]  /*6630*/  USEL UR12, UR6, UR4, !UP2 ;  /* 0x00000004060c7287 */ /* 0x000fe4000d000000 */
[----:B------:R-:W-:Y:S02]  /*6640*/  UIADD3 UR8, UPT, UPT, -UR5, URZ, URZ ;  /* 0x000000ff05087290 */ /* 0x000fe4000fffe1ff */
[----:B------:R-:W-:Y:S01]  /*6650*/  UIADD3 UR10, UPT, UPT, -UR12, URZ, URZ ;  /* 0x000000ff0c0a7290 */ /* 0x000fe2000fffe1ff */
[----:B------:R-:W-:Y:S01]  /*6660*/  @!UP0 UMOV UR4, UR9 ;  /* 0x0000000900048c82 */ /* 0x000fe20008000000 */
[----:B------:R-:W-:Y:S02]  /*6670*/  UIADD3 UR9, UPT, UPT, -UR6, URZ, URZ ;  /* 0x000000ff06097290 */ /* 0x000fe4000fffe1ff */
[----:B------:R-:W-:Y:S02]  /*6680*/  @!UP0 USHF.R.U32.HI UR4, URZ, UR41, UR4 ;  /* 0x00000029ff048299 */ /* 0x000fe40008011604 */
[----:B------:R-:W-:Y:S02]  /*6690*/  UIMAD UR10, UR39, UR10, UR6 ;  /* 0x0000000a270a72a4 */ /* 0x000fe4000f8e0206 */
[----:B------:R-:W-:Y:S04]  /*66a0*/  @!UP0 USEL UR4, UR5, UR4, !UP2 ;  /* 0x0000000405048287 */ /* 0x000fe8000d000000 */
[----:B------:R-:W-:Y:S02]  /*66b0*/  @!UP0 UIMAD UR10, UR7, UR10, UR4 ;  /* 0x0000000a070a82a4 */ /* 0x000fe4000f8e0204 */
[----:B------:R-:W-:Y:S02]  /*66c0*/  @!UP0 UIADD3 UR12, UPT, UPT, UR12, -UR4, URZ ;  /* 0x800000040c0c8290 */ /* 0x000fe4000fffe0ff */
[----:B------:R-:W-:Y:S02]  /*66d0*/  UIMAD UR7, UR42, UR8, UR37 ;  /* 0x000000082a0772a4 */ /* 0x000fe4000f8e0225 */
[----:B------:R-:W-:Y:S02]  /*66e0*/  @!UP0 UIMAD UR6, UR12, UR39, UR5 ;  /* 0x000000270c0682a4 */ /* 0x000fe4000f8e0205 */
[----:B------:R-:W-:Y:S01]  /*66f0*/  UIMAD UR4, UR54, UR9, UR36 ;  /* 0x00000009360472a4 */ /* 0x000fe2000f8e0224 */
[----:B------:R-:W-:Y:S02]  /*6700*/  @!UP0 UMOV UR5, UR10 ;  /* 0x0000000a00058c82 */ /* 0x000fe40008000000 */
[----:B------:R-:W-:Y:S02]  /*6710*/  UIMAD UR37, UR5, UR42, UR7 ;  /* 0x0000002a052572a4 */ /* 0x000fe4000f8e0207 */
[----:B------:R-:W-:Y:S11]  /*6720*/  UIMAD UR36, UR6, UR54, UR4 ;  /* 0x00000036062472a4 */ /* 0x000ff6000f8e0204 */
[----:B------:R-:W-:Y:S01]  /*6730*/  @!UPT UIADD3 URZ, UPT, UPT, URZ, URZ, URZ ;  /* 0x000000fffffff290 */ /* 0x000fe2000fffe0ff */
.L_x_107:
[----:B-1----:R-:W-:Y:S01]  /*6740*/  UISETP.NE.AND UP0, UPT, UR38, 0x1, UPT ;  /* 0x000000012600788c */ /* 0x002fe2000bf05270 */
[----:B------:R-:W-:Y:S01]  /*6750*/  LOP3.LUT P0, RZ, R88, 0x1b0, RZ, 0xc0, !PT ;  /* 0x000001b058ff7812 */ /* 0x000fe2000780c0ff */
[----:B------:R-:W-:Y:S01]  /*6760*/  USHF.L.U32 UR49, UR11, 0x7, URZ ;  /* 0x000000070b317899 */ /* 0x000fe200080006ff */
[----:B------:R-:W-:Y:S01]  /*6770*/  BSSY.RECONVERGENT B6, `(.L_x_108) ;  /* 0x0000034000067945 */ /* 0x000fe20003800200 */
[----:B------:R-:W-:Y:S01]  /*6780*/  USHF.L.U32 UR50, UR16, 0x7, URZ ;  /* 0x0000000710327899 */ /* 0x000fe200080006ff */
[----:B------:R-:W-:Y:S06]  /*6790*/  IADD3 R90, PT, PT, R90, 0x1, RZ ;  /* 0x000000015a5a7810 */ /* 0x000fec0007ffe0ff */
[----:B------:R-:W1:Y:S01]  /*67a0*/  @!UP0 LDCU.128 UR12, c[0x0][0xf10] ;  /* 0x0001e200ff0c87ac */ /* 0x000e620008000c00 */
[----:B------:R-:W3:Y:S01]  /*67b0*/  @!UP0 LDCU UR5, c[0x0][0xf0c] ;  /* 0x0001e180ff0587ac */ /* 0x000ee20008000800 */
[----:B------:R-:W4:Y:S01]  /*67c0*/  @!UP0 LDCU UR10, c[0x0][0xf20] ;  /* 0x0001e400ff0a87ac */ /* 0x000f220008000800 */
[----:B-1----:R-:W-:Y:S02]  /*67d0*/  UIMAD.WIDE.U32 UR8, UR37, UR12, URZ ;  /* 0x0000000c250872a5 */ /* 0x002fe4000f8e00ff */
[----:B------:R-:W-:Y:S02]  /*67e0*/  UIMAD.WIDE.U32 UR6, UR36, UR15, URZ ;  /* 0x0000000f240672a5 */ /* 0x000fe4000f8e00ff */
[----:B------:R-:W-:Y:S03]  /*67f0*/  @!UP0 UISETP.NE.AND UP1, UPT, UR14, 0x1, UPT ;  /* 0x000000010e00888c */ /* 0x000fe6000bf25270 */
[----:B------:R-:W-:Y:S01]  /*6800*/  @!UP0 UMOV UR4, UR9 ;  /* 0x0000000900048c82 */ /* 0x000fe20008000000 */
[----:B---3--:R-:W-:Y:S02]  /*6810*/  @!UP0 UISETP.NE.AND UP2, UPT, UR5, 0x1, UPT ;  /* 0x000000010500888c */ /* 0x008fe4000bf45270 */
[----:B------:R-:W-:Y:S01]  /*6820*/  @!UP0 USHF.R.U32.HI UR4, URZ, UR13, UR4 ;  /* 0x0000000dff048299 */ /* 0x000fe20008011604 */
[----:B------:R-:W-:Y:S02]  /*6830*/  @!UP0 UMOV UR6, UR7 ;  /* 0x0000000700068c82 */ /* 0x000fe40008000000 */
[----:B----4-:R-:W-:Y:S02]  /*6840*/  @!UP0 USHF.R.U32.HI UR6, URZ, UR10, UR6 ;  /* 0x0000000aff068299 */ /* 0x010fe40008011606 */
[----:B------:R-:W-:Y:S02]  /*6850*/  @!UP0 USEL UR7, UR37, UR4, !UP2 ;  /* 0x0000000425078287 */ /* 0x000fe4000d000000 */
[----:B------:R-:W-:Y:S04]  /*6860*/  @!UP0 USEL UR6, UR36, UR6, !UP1 ;  /* 0x0000000624068287 */ /* 0x000fe8000c800000 */
[----:B------:R-:W-:Y:S02]  /*6870*/  @!UP0 UIADD3 UR4, UPT, UPT, -UR7, UR6, URZ ;  /* 0x0000000607048290 */ /* 0x000fe4000fffe1ff */
[----:B------:R-:W-:Y:S02]  /*6880*/  @!UP0 UIADD3 UR6, UPT, UPT, UR7, -UR6, URZ ;  /* 0x8000000607068290 */ /* 0x000fe4000fffe0ff */
[----:B------:R-:W-:Y:S02]  /*6890*/  @!UP0 UIMAD UR37, UR4, UR5, UR37 ;  /* 0x00000005042582a4 */ /* 0x000fe4000f8e0225 */
[----:B------:R-:W-:Y:S01]  /*68a0*/  @!UP0 UIMAD UR36, UR6, UR14, UR36 ;  /* 0x0000000e062482a4 */ /* 0x000fe2000f8e0224 */
[----:B------:R-:W-:Y:S11]  /*68b0*/  @!P0 BRA `(.L_x_109) ;  /* 0x00000000007c8947 */ /* 0x000ff60003800000 */
[----:B------:R-:W1:Y:S01]  /*68c0*/  LDCU.64 UR8, c[0x4][0x80] ;  /* 0x01001000ff0877ac */ /* 0x000e620008000a00 */
[----:B------:R-:W-:Y:S01]  /*68d0*/  MOV R2, 0x0 ;  /* 0x0000000000027802 */ /* 0x000fe20000000f00 */
[----:B------:R-:W-:Y:S02]  /*68e0*/  HFMA2 R12, -RZ, RZ, 0, 5.9604644775390625e-08 ;  /* 0x00000001ff0c7431 */ /* 0x000fe400000001ff */
[----:B------:R-:W-:Y:S01]  /*68f0*/  IMAD.MOV.U32 R8, RZ, RZ, 0x70 ;  /* 0x00000070ff087424 */ /* 0x000fe200078e00ff */
[----:B------:R3:W4:Y:S01]  /*6900*/  LDC.64 R14, c[0x4][R2] ;  /* 0x01000000020e7b82 */ /* 0x0007220000000a00 */
[----:B------:R-:W2:Y:S01]  /*6910*/  LDCU.64 UR6, c[0x4][0x88] ;  /* 0x01001100ff0677ac */ /* 0x000ea20008000a00 */
[----:B------:R-:W-:Y:S01]  /*6920*/  IMAD.MOV.U32 R13, RZ, RZ, RZ ;  /* 0x000000ffff0d7224 */ /* 0x000fe200078e00ff */
[----:B------:R-:W2:Y:S01]  /*6930*/  LDCU.64 UR4, c[0x4][0x8] ;  /* 0x01000100ff0477ac */ /* 0x000ea20008000a00 */
[----:B-1----:R-:W-:Y:S01]  /*6940*/  MOV R5, UR9 ;  /* 0x0000000900057c02 */ /* 0x002fe20008000f00 */
[----:B------:R-:W-:Y:S01]  /*6950*/  IMAD.U32 R4, RZ, RZ, UR8 ;  /* 0x00000008ff047e24 */ /* 0x000fe2000f8e00ff */
[----:B--2---:R-:W-:Y:S01]  /*6960*/  MOV R7, UR7 ;  /* 0x0000000700077c02 */ /* 0x004fe20008000f00 */
[----:B------:R-:W-:Y:S01]  /*6970*/  IMAD.U32 R6, RZ, RZ, UR6 ;  /* 0x00000006ff067e24 */ /* 0x000fe2000f8e00ff */
[----:B------:R-:W-:Y:S01]  /*6980*/  MOV R11, UR5 ;  /* 0x00000005000b7c02 */ /* 0x000fe20008000f00 */
[----:B------:R-:W-:Y:S02]  /*6990*/  IMAD.U32 R10, RZ, RZ, UR4 ;  /* 0x00000004ff0a7e24 */ /* 0x000fe4000f8e00ff */
[----:B------:R-:W-:Y:S07]  /*69a0*/  LEPC R20, `(.L_x_110) ;  /* 0x000000001014794e */ /* 0x000fee0000000000 */
[----:B---345:R-:W-:Y:S05]  /*69b0*/  CALL.ABS.NOINC R14 ;  /* 0x000000000e007343 */ /* 0x038fea0003c00000 */
.L_x_110:
[----:B------:R-:W1:Y:S01]  /*69c0*/  LDCU.64 UR8, c[0x4][0x80] ;  /* 0x01001000ff0877ac */ /* 0x000e620008000a00 */
[----:B------:R-:W2:Y:S01]  /*69d0*/  LDC.64 R2, c[0x4][R2] ;  /* 0x0100000002027b82 */ /* 0x000ea20000000a00 */
[----:B------:R-:W-:Y:S02]  /*69e0*/  HFMA2 R12, -RZ, RZ, 0, 5.9604644775390625e-08 ;  /* 0x00000001ff0c7431 */ /* 0x000fe400000001ff */
[----:B------:R-:W-:Y:S02]  /*69f0*/  IMAD.MOV.U32 R8, RZ, RZ, 0x70 ;  /* 0x00000070ff087424 */ /* 0x000fe400078e00ff */
[----:B------:R-:W-:Y:S01]  /*6a00*/  IMAD.MOV.U32 R13, RZ, RZ, RZ ;  /* 0x000000ffff0d7224 */ /* 0x000fe200078e00ff */
[----:B------:R-:W3:Y:S01]  /*6a10*/  LDCU.64 UR6, c[0x4][0x88] ;  /* 0x01001100ff0677ac */ /* 0x000ee20008000a00 */
[----:B------:R-:W4:Y:S01]  /*6a20*/  LDCU.64 UR4, c[0x4][0x8] ;  /* 0x01000100ff0477ac */ /* 0x000f220008000a00 */
[----:B-1----:R-:W-:Y:S02]  /*6a30*/  MOV R4, UR8 ;  /* 0x0000000800047c02 */ /* 0x002fe40008000f00 */
[----:B------:R-:W-:Y:S02]  /*6a40*/  MOV R5, UR9 ;  /* 0x0000000900057c02 */ /* 0x000fe40008000f00 */
[----:B---3--:R-:W-:Y:S01]  /*6a50*/  MOV R7, UR7 ;  /* 0x0000000700077c02 */ /* 0x008fe20008000f00 */
[----:B------:R-:W-:Y:S01]  /*6a60*/  IMAD.U32 R6, RZ, RZ, UR6 ;  /* 0x00000006ff067e24 */ /* 0x000fe2000f8e00ff */
[----:B----4-:R-:W-:Y:S01]  /*6a70*/  MOV R11, UR5 ;  /* 0x00000005000b7c02 */ /* 0x010fe20008000f00 */
[----:B------:R-:W-:Y:S02]  /*6a80*/  IMAD.U32 R10, RZ, RZ, UR4 ;  /* 0x00000004ff0a7e24 */ /* 0x000fe4000f8e00ff */
[----:B------:R-:W-:Y:S07]  /*6a90*/  LEPC R20, `(.L_x_109) ;  /* 0x000000001014794e */ /* 0x000fee0000000000 */
[----:B--2---:R-:W-:Y:S05]  /*6aa0*/  CALL.ABS.NOINC R2 ;  /* 0x0000000002007343 */ /* 0x004fea0003c00000 */
.L_x_109:
[----:B------:R-:W-:Y:S05]  /*6ab0*/  BSYNC.RECONVERGENT B6 ;  /* 0x0000000000067941 */ /* 0x000fea0003800200 */
.L_x_108:
[----:B------:R-:W-:Y:S02]  /*6ac0*/  ISETP.NE.U32.AND P0, PT, RZ, UR56, PT ;  /* 0x00000038ff007c0c */ /* 0x000fe4000bf05070 */
[C---:B------:R-:W-:Y:S02]  /*6ad0*/  ISETP.NE.U32.AND P1, PT, R82.reuse, RZ, PT ;  /* 0x000000ff5200720c */ /* 0x040fe40003f25070 */
[----:B------:R-:W-:Y:S02]  /*6ae0*/  ISETP.NE.U32.AND P4, PT, R82, RZ, PT ;  /* 0x000000ff5200720c */ /* 0x000fe40003f85070 */
[----:B------:R-:W-:Y:S02]  /*6af0*/  ISETP.NE.AND.EX P0, PT, RZ, UR57, PT, P0 ;  /* 0x00000039ff007c0c */ /* 0x000fe4000bf05300 */
[C---:B------:R-:W-:Y:S02]  /*6b00*/  ISETP.NE.AND.EX P1, PT, R83.reuse, RZ, PT, P1 ;  /* 0x000000ff5300720c */ /* 0x040fe40003f25310 */
[----:B------:R-:W-:Y:S02]  /*6b10*/  ISETP.NE.AND.EX P4, PT, R83, RZ, P0, P4 ;  /* 0x000000ff5300720c */ /* 0x000fe40000785340 */
[----:B------:R-:W-:Y:S02]  /*6b20*/  ISETP.NE.U32.AND P5, PT, R78, RZ, PT ;  /* 0x000000ff4e00720c */ /* 0x000fe40003fa5070 */
[----:B------:R-:W-:Y:S02]  /*6b30*/  ISETP.NE.U32.AND P3, PT, RZ, UR56, PT ;  /* 0x00000038ff007c0c */ /* 0x000fe4000bf65070 */
[----:B------:R-:W-:Y:S02]  /*6b40*/  PLOP3.LUT P2, PT, PT, PT, PT, 0x8, 0x80 ;  /* 0x000000000080781c */ /* 0x000fe40003f4e170 */
[----:B------:R-:W-:Y:S02]  /*6b50*/  ISETP.NE.AND.EX P5, PT, R79, RZ, PT, P5 ;  /* 0x000000ff4f00720c */ /* 0x000fe40003fa5350 */
[----:B------:R-:W-:Y:S03]  /*6b60*/  ISETP.NE.AND.EX P3, PT, RZ, UR57, PT, P3 ;  /* 0x00000039ff007c0c */ /* 0x000fe6000bf65330 */
[----:B------:R-:W-:Y:S01]  /*6b70*/  @!P4 PLOP3.LUT P2, PT, P1, PT, PT, 0x80, 0x8 ;  /* 0x000000000008c81c */ /* 0x000fe20000f4f070 */
[----:B------:R-:W-:Y:S01]  /*6b80*/  @!UPT UIADD3 URZ, UPT, UPT, URZ, URZ, URZ ;  /* 0x000000fffffff290 */ /* 0x000fe2000fffe0ff */
[----:B------:R-:W-:Y:S11]  /*6b90*/  @!P1 BRA `(.L_x_111) ;  /* 0x0000000000309947 */ /* 0x000ff60003800000 */
[----:B------:R-:W-:Y:S01]  /*6ba0*/  ISETP.NE.U32.AND P0, PT, R80, RZ, PT ;  /* 0x000000ff5000720c */ /* 0x000fe20003f05070 */
[----:B------:R-:W1:Y:S01]  /*6bb0*/  LDCU.64 UR4, c[0x0][0x358] ;  /* 0x00006b00ff0477ac */ /* 0x000e620008000a00 */
[----:B------:R-:W-:Y:S02]  /*6bc0*/  IMAD.MOV.U32 R84, RZ, RZ, 0x1 ;  /* 0x00000001ff547424 */ /* 0x000fe400078e00ff */
[----:B------:R-:W-:Y:S11]  /*6bd0*/  ISETP.NE.AND.EX P0, PT, R81, RZ, PT, P0 ;  /* 0x000000ff5100720c */ /* 0x000ff60003f05300 */
[----:B------:R-:W-:Y:S02]  /*6be0*/  @!UPT UIADD3 URZ, UPT, UPT, URZ, URZ, URZ ;  /* 0x000000fffffff290 */ /* 0x000fe4000fffe0ff */
[----:B------:R-:W3:Y:S01]  /*6bf0*/  @P0 LDC.64 R2, c[0x0][0xc88] ;  /* 0x00032200ff020b82 */ /* 0x000ee20000000a00 */
[----:B--2---:R-:W-:Y:S04]  /*6c00*/  @P0 IMAD R0, R82, UR44, RZ ;  /* 0x0000002c52000c24 */ /* 0x004fe8000f8e02ff */
[----:B---3--:R-:W-:Y:S04]  /*6c10*/  @P0 IMAD.WIDE R2, R0, 0x4, R2 ;  /* 0x0000000400020825 */ /* 0x008fe800078e0202 */
[----:B------:R-:W-:Y:S01]  /*6c20*/  HFMA2 R0, -RZ, RZ, 0, 5.9604644775390625e-08 ;  /* 0x00000001ff007431 */ /* 0x000fe200000001ff */
[----:B-1---5:R1:W5:Y:S04]  /*6c30*/  @P0 LDG.E R41, desc[UR4][R2.64] ;  /* 0x0000000402290981 */ /* 0x022368000c1e1900 */
[----:B------:R-:W-:Y:S01]  /*6c40*/  @!P0 PRMT R84, R0, 0x7610, R84 ;  /* 0x0000761000548816 */ /* 0x000fe20000000054 */
[----:B-1----:R-:W3:Y:S06]  /*6c50*/  @!P0 LDC R41, c[0x0][0xc80] ;  /* 0x00032000ff298b82 */ /* 0x002eec0000000800 */
.L_x_111:
[----:B------:R-:W-:Y:S05]  /*6c60*/  @!P5 BRA `(.L_x_112) ;  /* 0x000000000024d947 */ /* 0x000fea0003800000 */
[----:B------:R-:W-:Y:S01]  /*6c70*/  ISETP.NE.U32.AND P0, PT, R76, RZ, PT ;  /* 0x000000ff4c00720c */ /* 0x000fe20003f05070 */
[----:B------:R-:W1:Y:S03]  /*6c80*/  LDCU.64 UR4, c[0x0][0x358] ;  /* 0x00006b00ff0477ac */ /* 0x000e660008000a00 */
[----:B------:R-:W-:Y:S11]  /*6c90*/  ISETP.NE.AND.EX P0, PT, R77, RZ, PT, P0 ;  /* 0x000000ff4d00720c */ /* 0x000ff60003f05300 */
[----:B------:R-:W-:Y:S02]  /*6ca0*/  @!UPT UIADD3 URZ, UPT, UPT, URZ, URZ, URZ ;  /* 0x000000fffffff290 */ /* 0x000fe4000fffe0ff */
[----:B------:R-:W4:Y:S01]  /*6cb0*/  @P0 LDC.64 R2, c[0x0][0xca8] ;  /* 0x00032a00ff020b82 */ /* 0x000f220000000a00 */
[----:B--2---:R-:W-:Y:S04]  /*6cc0*/  @P0 IMAD R0, R78, UR44, RZ ;  /* 0x0000002c4e000c24 */ /* 0x004fe8000f8e02ff */
[----:B----4-:R-:W-:Y:S05]  /*6cd0*/  @P0 IMAD.WIDE R2, R0, 0x4, R2 ;  /* 0x0000000400020825 */ /* 0x010fea00078e0202 */
[----:B-1---5:R1:W5:Y:S02]  /*6ce0*/  @P0 LDG.E R38, desc[UR4][R2.64] ;  /* 0x0000000402260981 */ /* 0x022364000c1e1900 */
[----:B-1----:R-:W4:Y:S02]  /*6cf0*/  @!P0 LDC R38, c[0x0][0xca0] ;  /* 0x00032800ff268b82 */ /* 0x002f240000000800 */
.L_x_112:
[----:B---3-5:R-:W-:Y:S01]  /*6d00*/  FSETP.NEU.AND P0, PT, R41, RZ, PT ;  /* 0x000000ff2900720b */ /* 0x028fe20003f0d000 */
[----:B------:R-:W-:Y:S01]  /*6d10*/  BSSY B1, `(.L_x_113) ;  /* 0x0000038000017945 */ /* 0x000fe20003800000 */
[----:B------:R-:W-:Y:S01]  /*6d20*/  SEL R3, RZ, 0xffffffff, P3 ;  /* 0xffffffffff037807 */ /* 0x000fe20001800000 */
[----:B------:R-:W-:Y:S01]  /*6d30*/  IMAD.MOV.U32 R47, RZ, RZ, 0x1 ;  /* 0x00000001ff2f7424 */ /* 0x000fe200078e00ff */
[----:B------:R-:W-:Y:S01]  /*6d40*/  @!P4 LOP3.LUT P3, RZ, R84, 0xff, RZ, 0xc0, !PT ;  /* 0x000000ff54ffc812 */ /* 0x000fe2000786c0ff */
[----:B------:R-:W-:Y:S01]  /*6d50*/  IMAD R39, R36, 0x80, R37 ;  /* 0x0000008024277824 */ /* 0x000fe200078e0225 */
[----:B------:R-:W-:Y:S01]  /*6d60*/  @!P4 SEL R2, RZ, 0xffffffff, P0 ;  /* 0xffffffffff02c807 */ /* 0x000fe20000000000 */
[----:B------:R-:W-:Y:S01]  /*6d70*/  IMAD R91, R98, -0x10, R96 ;  /* 0xfffffff0625b7824 */ /* 0x000fe200078e0260 */
[----:B------:R-:W-:Y:S01]  /*6d80*/  LOP3.LUT R94, R94, 0x1, RZ, 0x3c, !PT ;  /* 0x000000015e5e7812 */ /* 0x000fe200078e3cff */
[----:B------:R-:W-:Y:S01]  /*6d90*/  IMAD.MOV.U32 R46, RZ, RZ, RZ ;  /* 0x000000ffff2e7224 */ /* 0x000fe200078e00ff */
[----:B------:R-:W-:Y:S02]  /*6da0*/  @P2 SEL R2, R3, R2, !P3 ;  /* 0x0000000203022207 */ /* 0x000fe40005800000 */
[----:B------:R-:W-:Y:S02]  /*6db0*/  CS2R R74, SRZ ;  /* 0x00000000004a7805 */ /* 0x000fe4000001ff00 */
[----:B------:R-:W-:Y:S02]  /*6dc0*/  LEA R101, R36, UR43, 0x3 ;  /* 0x0000002b24657c11 */ /* 0x000fe4000f8e18ff */
[----:B------:R-:W-:Y:S02]  /*6dd0*/  CS2R R72, SRZ ;  /* 0x0000000000487805 */ /* 0x000fe4000001ff00 */
[----:B------:R-:W-:Y:S02]  /*6de0*/  @!P4 LOP3.LUT R2, R2, 0x1, RZ, 0xc0, !PT ;  /* 0x000000010202c812 */ /* 0x000fe400078ec0ff */
[----:B------:R-:W-:Y:S02]  /*6df0*/  CS2R R66, SRZ ;  /* 0x0000000000427805 */ /* 0x000fe4000001ff00 */
[----:B--2---:R-:W-:Y:S02]  /*6e00*/  SHF.L.U32 R0, R93, 0x1f, RZ ;  /* 0x0000001f5d007819 */ /* 0x004fe400000006ff */
[----:B------:R-:W-:Y:S02]  /*6e10*/  CS2R R64, SRZ ;  /* 0x0000000000407805 */ /* 0x000fe4000001ff00 */
[----:B------:R-:W-:Y:S02]  /*6e20*/  ISETP.NE.U32.OR P5, PT, R2, 0x1, P4 ;  /* 0x000000010200780c */ /* 0x000fe400027a5470 */
[----:B------:R-:W-:Y:S02]  /*6e30*/  CS2R R58, SRZ ;  /* 0x00000000003a7805 */ /* 0x000fe4000001ff00 */
[----:B------:R-:W-:Y:S02]  /*6e40*/  LOP3.LUT P4, R89, R84, 0xff, RZ, 0xc0, !PT ;  /* 0x000000ff54597812 */ /* 0x000fe4000788c0ff */
[----:B------:R-:W-:Y:S02]  /*6e50*/  CS2R R56, SRZ ;  /* 0x0000000000387805 */ /* 0x000fe4000001ff00 */
[----:B------:R-:W-:Y:S02]  /*6e60*/  SEL R2, RZ, 0xffffffff, P0 ;  /* 0xffffffffff027807 */ /* 0x000fe40000000000 */
[----:B------:R-:W-:Y:S02]  /*6e70*/  CS2R R50, SRZ ;  /* 0x0000000000327805 */ /* 0x000fe4000001ff00 */
[----:B------:R-:W-:Y:S02]  /*6e80*/  P2R R100, PR, RZ, 0x20 ;  /* 0x00000020ff647803 */ /* 0x000fe40000000000 */
[----:B------:R-:W-:Y:S02]  /*6e90*/  CS2R R48, SRZ ;  /* 0x0000000000307805 */ /* 0x000fe4000001ff00 */
[----:B------:R-:W-:Y:S04]  /*6ea0*/  @P1 SEL R2, R3, R2, !P4 ;  /* 0x0000000203021207 */ /* 0x000fe80006000000 */
[----:B------:R-:W-:Y:S02]  /*6eb0*/  LOP3.LUT R2, R2, 0x1, RZ, 0xc0, !PT ;  /* 0x0000000102027812 */ /* 0x000fe400078ec0ff */
[----:B------:R-:W-:Y:S02]  /*6ec0*/  @P5 SHF.L.U32 R4, R94, 0x1f, RZ ;  /* 0x0000001f5e045819 */ /* 0x000fe400000006ff */
[----:B------:R-:W-:Y:S02]  /*6ed0*/  ISETP.NE.U32.AND P0, PT, R2, 0x1, PT ;  /* 0x000000010200780c */ /* 0x000fe40003f05070 */
[----:B------:R-:W1:Y:S02]  /*6ee0*/  @P5 SYNCS.PHASECHK.TRANS64.TRYWAIT P3, [UR43+0x70], R4 ;  /* 0x00007004ff0055a7 */ /* 0x000e64000806112b */
[----:B------:R-:W-:Y:S01]  /*6ef0*/  P2R R60, PR, RZ, 0x1 ;  /* 0x00000001ff3c7803 */ /* 0x000fe20000000000 */
[----:B------:R2:W3:Y:S01]  /*6f00*/  SYNCS.PHASECHK.TRANS64.TRYWAIT P2, [R101+URZ+0xe0], R0 ;  /* 0x0000e000650075a7 */ /* 0x0004e200080411ff */
[----:B-1----:R-:W-:Y:S01]  /*6f10*/  @P5 SEL R47, RZ, 0x1, !P3 ;  /* 0x00000001ff2f5807 */ /* 0x002fe20005800000 */
[----:B--2---:R-:W-:Y:S06]  /*6f20*/  @!P5 BRA `(.L_x_114) ;  /* 0x000000000058d947 */ /* 0x004fec0003800000 */
[----:B------:R-:W-:Y:S01]  /*6f30*/  IMAD.MOV.U32 R75, RZ, RZ, RZ ;  /* 0x000000ffff4b7224 */ /* 0x000fe200078e00ff */
[----:B------:R-:W-:Y:S01]  /*6f40*/  ISETP.NE.AND P0, PT, R47, RZ, PT ;  /* 0x000000ff2f00720c */ /* 0x000fe20003f05270 */
[----:B------:R-:W-:Y:S01]  /*6f50*/  BSSY B0, `(.L_x_115) ;  /* 0x000000c000007945 */ /* 0x000fe20003800000 */
[----:B------:R-:W-:Y:S02]  /*6f60*/  CS2R R50, SRZ ;  /* 0x0000000000327805 */ /* 0x000fe4000001ff00 */
[----:B------:R-:W-:Y:S02]  /*6f70*/  CS2R R48, SRZ ;  /* 0x0000000000307805 */ /* 0x000fe4000001ff00 */
[----:B------:R-:W-:Y:S02]  /*6f80*/  CS2R R58, SRZ ;  /* 0x00000000003a7805 */ /* 0x000fe4000001ff00 */
[----:B------:R-:W-:Y:S02]  /*6f90*/  CS2R R56, SRZ ;  /* 0x0000000000387805 */ /* 0x000fe4000001ff00 */
[----:B------:R-:W-:Y:S02]  /*6fa0*/  CS2R R66, SRZ ;  /* 0x0000000000427805 */ /* 0x000fe4000001ff00 */
[----:B------:R-:W-:Y:S02]  /*6fb0*/  CS2R R64, SRZ ;  /* 0x0000000000407805 */ /* 0x000fe4000001ff00 */
[----:B------:R-:W-:Y:S01]  /*6fc0*/  CS2R R72, SRZ ;  /* 0x0000000000487805 */ /* 0x000fe2000001ff00 */
[----:B------:R-:W-:Y:S06]  /*6fd0*/  @P0 BRA `(.L_x_116) ;  /* 0x00000000000c0947 */ /* 0x000fec0003800000 */
[----:B------:R-:W-:Y:S04]  /*6fe0*/  SHF.L.U32 R3, R94, 0x1f, RZ ;  /* 0x0000001f5e037819 */ /* 0x000fe800000006ff */
[----:B------:R-:W1:Y:S02]  /*6ff0*/  SYNCS.PHASECHK.TRANS64.TRYWAIT P0, [UR43+0x70], R3 ;  /* 0x00007003ff0075a7 */ /* 0x000e64000800112b */
[----:B-1----:R-:W-:Y:S05]  /*7000*/  @!P0 BRA `(.L_x_117) ;  /* 0x0000003c00d88947 */ /* 0x002fea0003800000 */
.L_x_116:
[----:B------:R-:W-:Y:S05]  /*7010*/  BSYNC B0 ;  /* 0x0000000000007941 */ /* 0x000fea0003800000 */
.L_x_115:
[----:B------:R-:W-:Y:S01]  /*7020*/  ISETP.NE.AND P0, PT, R60, RZ, PT ;  /* 0x000000ff3c00720c */ /* 0x000fe20003f05270 */
[----:B------:R-:W-:Y:S11]  /*7030*/  HFMA2 R46, -RZ, RZ, 0, 5.9604644775390625e-08 ;  /* 0x00000001ff2e7431 */ /* 0x000ff600000001ff */
[----:B------:R-:W-:Y:S01]  /*7040*/  @!UPT UIADD3 URZ, UPT, UPT, URZ, URZ, URZ ;  /* 0x000000fffffff290 */ /* 0x000fe2000fffe0ff */
[----:B------:R2:W1:Y:S04]  /*7050*/  @P0 LDS.128 R48, [R97] ;  /* 0x0000000061300984 */ /* 0x0004680000000c00 */
[----:B------:R2:W1:Y:S04]  /*7060*/  @P0 LDS.128 R56, [R96+0x10] ;  /* 0x0000100060380984 */ /* 0x0004680000000c00 */
[----:B------:R2:W1:Y:S04]  /*7070*/  @P0 LDS.128 R64, [R95+0x20] ;  /* 0x000020005f400984 */ /* 0x0004680000000c00 */
[----:B------:R2:W1:Y:S02]  /*7080*/  @P0 LDS.128 R72, [R91+0x30] ;  /* 0x000030005b480984 */ /* 0x0004640000000c00 */
.L_x_114:
[----:B------:R-:W-:Y:S05]  /*7090*/  BSYNC B1 ;  /* 0x0000000000017941 */ /* 0x000fea0003800000 */
.L_x_113:
[----:B-1----:R-:W-:Y:S04]  /*70a0*/  SHF.R.U32.HI R2, RZ, 0x15, R39 ;  /* 0x00000015ff027819 */ /* 0x002fe80000011627 */
[----:B------:R-:W-:Y:S01]  /*70b0*/  LOP3.LUT P0, RZ, R2, 0x3, R85, 0x48, !PT ;  /* 0x0000000302ff7812 */ /* 0x000fe20007804855 */
[----:B------:R-:W-:Y:S01]  /*70c0*/  @!UPT UIADD3 URZ, UPT, UPT, URZ, URZ, URZ ;  /* 0x000000fffffff290 */ /* 0x000fe2000fffe0ff */
[----:B---3--:R-:W-:Y:S11]  /*70d0*/  @P2 BRA `(.L_x_118) ;  /* 0x0000000000082947 */ /* 0x008ff60003800000 */
[----:B------:R-:W1:Y:S02]  /*70e0*/  SYNCS.PHASECHK.TRANS64.TRYWAIT P1, [R101+URZ+0xe0], R0 ;  /* 0x0000e000650075a7 */ /* 0x000e6400080211ff */
[----:B-1----:R-:W-:Y:S05]  /*70f0*/  @!P1 BRA `(.L_x_119) ;  /* 0x0000003c00b49947 */ /* 0x002fea0003800000 */
.L_x_118:
[----:B------:R-:W-:Y:S05]  /*7100*/  @!P0 BRA `(.L_x_120) ;  /* 0x0000000000408947 */ /* 0x000fea0003800000 */
[----:B------:R-:W3:Y:S01]  /*7110*/  LDCU.64 UR8, c[0x4][0x70] ;  /* 0x01000e00ff0877ac */ /* 0x000ee20008000a00 */
[----:B------:R-:W-:Y:S01]  /*7120*/  MOV R3, 0x0 ;  /* 0x0000000000037802 */ /* 0x000fe20000000f00 */
[----:B------:R-:W-:Y:S02]  /*7130*/  HFMA2 R12, -RZ, RZ, 0, 5.9604644775390625e-08 ;  /* 0x00000001ff0c7431 */ /* 0x000fe400000001ff */
[----:B------:R-:W-:Y:S02]  /*7140*/  IMAD.MOV.U32 R8, RZ, RZ, 0x192 ;  /* 0x00000192ff087424 */ /* 0x000fe400078e00ff */
[----:B------:R-:W-:Y:S01]  /*7150*/  IMAD.MOV.U32 R13, RZ, RZ, RZ ;  /* 0x000000ffff0d7224 */ /* 0x000fe200078e00ff */
[----:B------:R-:W5:Y:S01]  /*7160*/  LDCU.64 UR6, c[0x4][0x78] ;  /* 0x01000f00ff0677ac */ /* 0x000f620008000a00 */
[----:B------:R-:W1:Y:S01]  /*7170*/  LDC.64 R2, c[0x4][R3] ;  /* 0x0100000003027b82 */ /* 0x000e620000000a00 */
[----:B------:R-:W2:Y:S01]  /*7180*/  LDCU.64 UR4, c[0x4][0x10] ;  /* 0x01000200ff0477ac */ /* 0x000ea20008000a00 */
[----:B---3--:R-:W-:Y:S01]  /*7190*/  MOV R5, UR9 ;  /* 0x0000000900057c02 */ /* 0x008fe20008000f00 */
[----:B------:R-:W-:Y:S01]  /*71a0*/  IMAD.U32 R4, RZ, RZ, UR8 ;  /* 0x00000008ff047e24 */ /* 0x000fe2000f8e00ff */
[----:B-----5:R-:W-:Y:S01]  /*71b0*/  MOV R7, UR7 ;  /* 0x0000000700077c02 */ /* 0x020fe20008000f00 */
[----:B------:R-:W-:Y:S01]  /*71c0*/  IMAD.U32 R6, RZ, RZ, UR6 ;  /* 0x00000006ff067e24 */ /* 0x000fe2000f8e00ff */
[----:B--2---:R-:W-:Y:S01]  /*71d0*/  MOV R11, UR5 ;  /* 0x00000005000b7c02 */ /* 0x004fe20008000f00 */
[----:B------:R-:W-:Y:S02]  /*71e0*/  IMAD.U32 R10, RZ, RZ, UR4 ;  /* 0x00000004ff0a7e24 */ /* 0x000fe4000f8e00ff */
[----:B------:R-:W-:Y:S07]  /*71f0*/  LEPC R20, `(.L_x_120) ;  /* 0x000000001014794e */ /* 0x000fee0000000000 */
[----:B-1--4-:R-:W-:Y:S05]  /*7200*/  CALL.ABS.NOINC R2 ;  /* 0x0000000002007343 */ /* 0x012fea0003c00000 */
.L_x_120:
[C---:B------:R-:W-:Y:S01]  /*7210*/  SHF.L.U32 R40, R48.reuse, 0x10, RZ ;  /* 0x0000001030287819 */ /* 0x040fe200000006ff */
[----:B------:R-:W-:Y:S05]  /*7220*/  WARPSYNC.ALL ;  /* 0x0000000000007948 */ /* 0x000fea0003800000 */
[----:B------:R-:W-:Y:S01]  /*7230*/  R2UR UR4, R39 ;  /* 0x00000000270472ca */ /* 0x000fe200000e0000 */
[----:B------:R-:W-:Y:S01]  /*7240*/  BSSY.RECONVERGENT B0, `(.L_x_121) ;  /* 0x0000088000007945 */ /* 0x000fe20003800200 */
[----:B------:R-:W-:Y:S02]  /*7250*/  LOP3.LUT R43, R48, 0xffff0000, RZ, 0xc0, !PT ;  /* 0xffff0000302b7812 */ /* 0x000fe400078ec0ff */
[----:B------:R-:W-:Y:S02]  /*7260*/  SHF.L.U32 R42, R49, 0x10, RZ ;  /* 0x00000010312a7819 */ /* 0x000fe400000006ff */
[----:B------:R-:W-:Y:S02]  /*7270*/  SHF.L.U32 R45, R51, 0x10, RZ ;  /* 0x00000010332d7819 */ /* 0x000fe400000006ff */
[----:B------:R-:W-:Y:S02]  /*7280*/  LOP3.LUT R44, R75, 0xffff0000, RZ, 0xc0, !PT ;  /* 0xffff00004b2c7812 */ /* 0x000fe400078ec0ff */
[----:B------:R-:W-:Y:S03]  /*7290*/  ISETP.NE.AND P0, PT, R99, RZ, PT ;  /* 0x000000ff6300720c */ /* 0x000fe60003f05270 */
[----:B------:R-:W1:Y:S02]  /*72a0*/  LDTM.x32 R4, tmem[UR4] ;  /* 0x00000004000479ee */ /* 0x000e6400082c0000 */
[C---:B-1--4-:R-:W-:Y:S01]  /*72b0*/  FMUL R0, R38.reuse, R4 ;  /* 0x0000000426007220 */ /* 0x052fe20000400000 */
[C---:B------:R-:W-:Y:S01]  /*72c0*/  FMUL R2, R38.reuse, R5 ;  /* 0x0000000526027220 */ /* 0x040fe20000400000 */
[C---:B------:R-:W-:Y:S01]  /*72d0*/  FMUL R3, R38.reuse, R6 ;  /* 0x0000000626037220 */ /* 0x040fe20000400000 */
[----:B------:R-:W-:Y:S01]  /*72e0*/  FMUL R7, R38, R7 ;  /* 0x0000000726077220 */ /* 0x000fe20000400000 */
[----:B------:R-:W-:Y:S01]  /*72f0*/  FFMA R0, R41, R40, R0 ;  /* 0x0000002829007223 */ /* 0x000fe20000000000 */
[----:B------:R-:W-:Y:S01]  /*7300*/  LOP3.LUT R40, R49, 0xffff0000, RZ, 0xc0, !PT ;  /* 0xffff000031287812 */ /* 0x000fe200078ec0ff */
[C---:B------:R-:W-:Y:S01]  /*7310*/  FFMA R2, R41.reuse, R43, R2 ;  /* 0x0000002b29027223 */ /* 0x040fe20000000002 */
[C---:B------:R-:W-:Y:S01]  /*7320*/  SHF.L.U32 R43, R50.reuse, 0x10, RZ ;  /* 0x00000010322b7819 */ /* 0x040fe200000006ff */
[C---:B------:R-:W-:Y:S01]  /*7330*/  FFMA R3, R41.reuse, R42, R3 ;  /* 0x0000002a29037223 */ /* 0x040fe20000000003 */
[----:B------:R-:W-:Y:S01]  /*7340*/  LOP3.LUT R42, R50, 0xffff0000, RZ, 0xc0, !PT ;  /* 0xffff0000322a7812 */ /* 0x000fe200078ec0ff */
[----:B------:R-:W-:Y:S01]  /*7350*/  FMUL R4, R38, R8 ;  /* 0x0000000826047220 */ /* 0x000fe20000400000 */
[----:B------:R-:W-:Y:S01]  /*7360*/  F2FP.BF16.F32.PACK_AB R52, R2, R0 ;  /* 0x000000000234723e */ /* 0x000fe200000010ff */
[----:B------:R-:W-:Y:S01]  /*7370*/  FFMA R7, R41, R40, R7 ;  /* 0x0000002829077223 */ /* 0x000fe20000000007 */
[----:B------:R-:W-:Y:S01]  /*7380*/  LOP3.LUT R40, R51, 0xffff0000, RZ, 0xc0, !PT ;  /* 0xffff000033287812 */ /* 0x000fe200078ec0ff */
[C---:B------:R-:W-:Y:S01]  /*7390*/  FMUL R5, R38.reuse, R9 ;  /* 0x0000000926057220 */ /* 0x040fe20000400000 */
[C---:B------:R-:W-:Y:S01]  /*73a0*/  FMUL R6, R38.reuse, R10 ;  /* 0x0000000a26067220 */ /* 0x040fe20000400000 */
[----:B------:R-:W-:Y:S01]  /*73b0*/  FMUL R11, R38, R11 ;  /* 0x0000000b260b7220 */ /* 0x000fe20000400000 */
[----:B------:R-:W-:Y:S01]  /*73c0*/  F2FP.BF16.F32.PACK_AB R53, R7, R3 ;  /* 0x000000030735723e */ /* 0x000fe200000010ff */
[C---:B------:R-:W-:Y:S01]  /*73d0*/  FFMA R4, R41.reuse, R43, R4 ;  /* 0x0000002b29047223 */ /* 0x040fe20000000004 */
[C---:B------:R-:W-:Y:S01]  /*73e0*/  SHF.L.U32 R43, R56.reuse, 0x10, RZ ;  /* 0x00000010382b7819 */ /* 0x040fe200000006ff */
[----:B------:R-:W-:Y:S01]  /*73f0*/  FFMA R5, R41, R42, R5 ;  /* 0x0000002a29057223 */ /* 0x000fe20000000005 */
[----:B------:R-:W-:Y:S01]  /*7400*/  LOP3.LUT R42, R57, 0xffff0000, RZ, 0xc0, !PT ;  /* 0xffff0000392a7812 */ /* 0x000fe200078ec0ff */
[----:B------:R-:W-:Y:S01]  /*7410*/  FFMA R6, R41, R45, R6 ;  /* 0x0000002d29067223 */ /* 0x000fe20000000006 */
[----:B------:R-:W-:Y:S01]  /*7420*/  SHF.L.U32 R45, R57, 0x10, RZ ;  /* 0x00000010392d7819 */ /* 0x000fe200000006ff */
[----:B------:R-:W-:Y:S01]  /*7430*/  FFMA R11, R41, R40, R11 ;  /* 0x00000028290b7223 */ /* 0x000fe2000000000b */
[----:B------:R-:W-:Y:S01]  /*7440*/  LOP3.LUT R40, R56, 0xffff0000, RZ, 0xc0, !PT ;  /* 0xffff000038287812 */ /* 0x000fe200078ec0ff */
[C---:B------:R-:W-:Y:S01]  /*7450*/  FMUL R8, R38.reuse, R12 ;  /* 0x0000000c26087220 */ /* 0x040fe20000400000 */
[----:B------:R-:W-:Y:S01]  /*7460*/  F2FP.BF16.F32.PACK_AB R54, R5, R4 ;  /* 0x000000040536723e */ /* 0x000fe200000010ff */
[C---:B------:R-:W-:Y:S01]  /*7470*/  FMUL R9, R38.reuse, R13 ;  /* 0x0000000d26097220 */ /* 0x040fe20000400000 */
[----:B------:R-:W-:Y:S01]  /*7480*/  F2FP.BF16.F32.PACK_AB R55, R11, R6 ;  /* 0x000000060b37723e */ /* 0x000fe200000010ff */
[C---:B------:R-:W-:Y:S01]  /*7490*/  FMUL R10, R38.reuse, R14 ;  /* 0x0000000e260a7220 */ /* 0x040fe20000400000 */
[----:B------:R-:W-:Y:S01]  /*74a0*/  FMUL R15, R38, R15 ;  /* 0x0000000f260f7220 */ /* 0x000fe20000400000 */
[----:B------:R-:W-:Y:S01]  /*74b0*/  FFMA R8, R41, R43, R8 ;  /* 0x0000002b29087223 */ /* 0x000fe20000000008 */
[----:B------:R-:W-:Y:S01]  /*74c0*/  SHF.L.U32 R43, R59, 0x10, RZ ;  /* 0x000000103b2b7819 */ /* 0x000fe200000006ff */
[C---:B------:R-:W-:Y:S01]  /*74d0*/  FFMA R9, R41.reuse, R40, R9 ;  /* 0x0000002829097223 */ /* 0x040fe20000000009 */
[C---:B------:R-:W-:Y:S01]  /*74e0*/  SHF.L.U32 R40, R58.reuse, 0x10, RZ ;  /* 0x000000103a287819 */ /* 0x040fe200000006ff */
        /* <DEDUP_REMOVED lines=8> */
[----:B------:R-:W-:Y:S01]  /*7570*/  FMUL R14, R38, R18 ;  /* 0x00000012260e7220 */ /* 0x000fe20000400000 */
[----:B------:R-:W-:Y:S01]  /*7580*/  FFMA R12, R41, R40, R12 ;  /* 0x00000028290c7223 */ /* 0x000fe2000000000c */
[----:B------:R-:W-:Y:S01]  /*7590*/  LOP3.LUT R40, R59, 0xffff0000, RZ, 0xc0, !PT ;  /* 0xffff00003b287812 */ /* 0x000fe200078ec0ff */
[C---:B------:R-:W-:Y:S01]  /*75a0*/  FFMA R13, R41.reuse, R42, R13 ;  /* 0x0000002a290d7223 */ /* 0x040fe2000000000d */
[----:B------:R-:W-:Y:S01]  /*75b0*/  LOP3.LUT R42, R64, 0xffff0000, RZ, 0xc0, !PT ;  /* 0xffff0000402a7812 */ /* 0x000fe200078ec0ff */
[----:B------:R-:W-:Y:S01]  /*75c0*/  FMUL R19, R38, R19 ;  /* 0x0000001326137220 */ /* 0x000fe20000400000 */
[----:B------:R-:W-:Y:S01]  /*75d0*/  FFMA R14, R41, R43, R14 ;  /* 0x0000002b290e7223 */ /* 0x000fe2000000000e */
[----:B------:R-:W-:Y:S01]  /*75e0*/  SHF.L.U32 R43, R64, 0x10, RZ ;  /* 0x00000010402b7819 */ /* 0x000fe200000006ff */
[----:B------:R1:W-:Y:S01]  /*75f0*/  STS.128 [R97], R52 ;  /* 0x0000003461007388 */ /* 0x0003e20000000c00 */
[----:B------:R-:W-:Y:S01]  /*7600*/  F2FP.BF16.F32.PACK_AB R70, R13, R12 ;  /* 0x0000000c0d46723e */ /* 0x000fe200000010ff */
[C---:B------:R-:W-:Y:S01]  /*7610*/  FMUL R16, R38.reuse, R20 ;  /* 0x0000001426107220 */ /* 0x040fe20000400000 */
        /* <DEDUP_REMOVED lines=8> */
[C---:B------:R-:W-:Y:S01]  /*76a0*/  FFMA R17, R41.reuse, R42, R17 ;  /* 0x0000002a29117223 */ /* 0x040fe20000000011 */
[----:B------:R-:W-:Y:S01]  /*76b0*/  FFMA R18, R41, R45, R18 ;  /* 0x0000002d29127223 */ /* 0x000fe20000000012 */
[----:B------:R1:W-:Y:S01]  /*76c0*/  STS.128 [R96+0x10], R68 ;  /* 0x0000104460007388 */ /* 0x0003e20000000c00 */
[----:B------:R-:W-:Y:S01]  /*76d0*/  SHF.L.U32 R45, R67, 0x10, RZ ;  /* 0x00000010432d7819 */ /* 0x000fe200000006ff */
[----:B------:R-:W-:Y:S01]  /*76e0*/  FFMA R23, R41, R40, R23 ;  /* 0x0000002829177223 */ /* 0x000fe20000000017 */
[----:B------:R-:W-:Y:S01]  /*76f0*/  LOP3.LUT R40, R66, 0xffff0000, RZ, 0xc0, !PT ;  /* 0xffff000042287812 */ /* 0x000fe200078ec0ff */
[C---:B------:R-:W-:Y:S01]  /*7700*/  FMUL R20, R38.reuse, R24 ;  /* 0x0000001826147220 */ /* 0x040fe20000400000 */
[----:B------:R-:W-:Y:S01]  /*7710*/  LOP3.LUT R42, R67, 0xffff0000, RZ, 0xc0, !PT ;  /* 0xffff0000432a7812 */ /* 0x000fe200078ec0ff */
[C---:B------:R-:W-:Y:S01]  /*7720*/  FMUL R21, R38.reuse, R25 ;  /* 0x0000001926157220 */ /* 0x040fe20000400000 */
[----:B------:R-:W-:Y:S01]  /*7730*/  F2FP.BF16.F32.PACK_AB R104, R17, R16 ;  /* 0x000000101168723e */ /* 0x000fe200000010ff */
[C---:B------:R-:W-:Y:S01]  /*7740*/  FMUL R22, R38.reuse, R26 ;  /* 0x0000001a26167220 */ /* 0x040fe20000400000 */
[----:B------:R-:W-:Y:S01]  /*7750*/  FMUL R27, R38, R27 ;  /* 0x0000001b261b7220 */ /* 0x000fe20000400000 */
[C---:B------:R-:W-:Y:S01]  /*7760*/  FFMA R20, R41.reuse, R43, R20 ;  /* 0x0000002b29147223 */ /* 0x040fe20000000014 */
[C---:B------:R-:W-:Y:S01]  /*7770*/  FFMA R21, R41.reuse, R40, R21 ;  /* 0x0000002829157223 */ /* 0x040fe20000000015 */
[C---:B------:R-:W-:Y:S01]  /*7780*/  FFMA R22, R41.reuse, R45, R22 ;  /* 0x0000002d29167223 */ /* 0x040fe20000000016 */
[----:B------:R-:W-:Y:S01]  /*7790*/  FFMA R27, R41, R42, R27 ;  /* 0x0000002a291b7223 */ /* 0x000fe2000000001b */
[----:B------:R-:W-:Y:S01]  /*77a0*/  SHF.L.U32 R40, R72, 0x10, RZ ;  /* 0x0000001048287819 */ /* 0x000fe200000006ff */
[----:B------:R-:W-:Y:S01]  /*77b0*/  FMUL R24, R38, R28 ;  /* 0x0000001c26187220 */ /* 0x000fe20000400000 */
[----:B------:R-:W-:Y:S01]  /*77c0*/  LOP3.LUT R42, R72, 0xffff0000, RZ, 0xc0, !PT ;  /* 0xffff0000482a7812 */ /* 0x000fe200078ec0ff */
[C---:B------:R-:W-:Y:S01]  /*77d0*/  FMUL R25, R38.reuse, R29 ;  /* 0x0000001d26197220 */ /* 0x040fe20000400000 */
[----:B------:R-:W-:Y:S01]  /*77e0*/  SHF.L.U32 R43, R73, 0x10, RZ ;  /* 0x00000010492b7819 */ /* 0x000fe200000006ff */
[C---:B------:R-:W-:Y:S01]  /*77f0*/  FMUL R26, R38.reuse, R30 ;  /* 0x0000001e261a7220 */ /* 0x040fe20000400000 */
[C---:B------:R-:W-:Y:S01]  /*7800*/  FFMA R24, R41.reuse, R40, R24 ;  /* 0x0000002829187223 */ /* 0x040fe20000000018 */
[----:B------:R-:W-:Y:S01]  /*7810*/  FFMA R25, R41, R42, R25 ;  /* 0x0000002a29197223 */ /* 0x000fe20000000019 */
[----:B------:R-:W-:Y:S01]  /*7820*/  LOP3.LUT R40, R73, 0xffff0000, RZ, 0xc0, !PT ;  /* 0xffff000049287812 */ /* 0x000fe200078ec0ff */
[----:B------:R-:W-:Y:S01]  /*7830*/  FFMA R26, R41, R43, R26 ;  /* 0x0000002b291a7223 */ /* 0x000fe2000000001a */
[----:B------:R-:W-:Y:S01]  /*7840*/  FMUL R31, R38, R31 ;  /* 0x0000001f261f7220 */ /* 0x000fe20000400000 */
[----:B------:R-:W-:Y:S01]  /*7850*/  SHF.L.U32 R43, R74, 0x10, RZ ;  /* 0x000000104a2b7819 */ /* 0x000fe200000006ff */
[----:B------:R-:W-:Y:S01]  /*7860*/  FMUL R28, R38, R32 ;  /* 0x00000020261c7220 */ /* 0x000fe20000400000 */
[----:B------:R-:W-:Y:S01]  /*7870*/  LOP3.LUT R42, R74, 0xffff0000, RZ, 0xc0, !PT ;  /* 0xffff00004a2a7812 */ /* 0x000fe200078ec0ff */
[C---:B------:R-:W-:Y:S01]  /*7880*/  FMUL R29, R38.reuse, R33 ;  /* 0x00000021261d7220 */ /* 0x040fe20000400000 */
[----:B------:R-:W-:Y:S01]  /*7890*/  SHF.L.U32 R45, R75, 0x10, RZ ;  /* 0x000000104b2d7819 */ /* 0x000fe200000006ff */
[C---:B------:R-:W-:Y:S01]  /*78a0*/  FMUL R30, R38.reuse, R34 ;  /* 0x00000022261e7220 */ /* 0x040fe20000400000 */
[----:B------:R-:W-:Y:S01]  /*78b0*/  FFMA R31, R41, R40, R31 ;  /* 0x00000028291f7223 */ /* 0x000fe2000000001f */
[----:B------:R-:W-:Y:S01]  /*78c0*/  FMUL R35, R38, R35 ;  /* 0x0000002326237220 */ /* 0x000fe20000400000 */
[----:B------:R-:W-:Y:S01]  /*78d0*/  F2FP.BF16.F32.PACK_AB R105, R23, R18 ;  /* 0x000000121769723e */ /* 0x000fe200000010ff */
[----:B------:R-:W-:Y:S01]  /*78e0*/  FFMA R28, R41, R43, R28 ;  /* 0x0000002b291c7223 */ /* 0x000fe2000000001c */
[----:B------:R-:W-:Y:S01]  /*78f0*/  F2FP.BF16.F32.PACK_AB R106, R21, R20 ;  /* 0x00000014156a723e */ /* 0x000fe200000010ff */
[----:B------:R-:W-:Y:S01]  /*7900*/  FFMA R29, R41, R42, R29 ;  /* 0x0000002a291d7223 */ /* 0x000fe2000000001d */
[----:B------:R-:W-:Y:S01]  /*7910*/  F2FP.BF16.F32.PACK_AB R107, R27, R22 ;  /* 0x000000161b6b723e */ /* 0x000fe200000010ff */
[C---:B------:R-:W-:Y:S01]  /*7920*/  FFMA R30, R41.reuse, R45, R30 ;  /* 0x0000002d291e7223 */ /* 0x040fe2000000001e */
[----:B------:R-:W-:Y:S01]  /*7930*/  FFMA R35, R41, R44, R35 ;  /* 0x0000002c29237223 */ /* 0x000fe20000000023 */
[----:B------:R-:W-:Y:S02]  /*7940*/  F2FP.BF16.F32.PACK_AB R108, R25, R24 ;  /* 0x00000018196c723e */ /* 0x000fe400000010ff */
[----:B------:R1:W-:Y:S01]  /*7950*/  STS.128 [R95+0x20], R104 ;  /* 0x000020685f007388 */ /* 0x0003e20000000c00 */
[----:B------:R-:W-:Y:S02]  /*7960*/  F2FP.BF16.F32.PACK_AB R109, R31, R26 ;  /* 0x0000001a1f6d723e */ /* 0x000fe400000010ff */
[----:B------:R-:W-:Y:S02]  /*7970*/  F2FP.BF16.F32.PACK_AB R110, R29, R28 ;  /* 0x0000001c1d6e723e */ /* 0x000fe400000010ff */
[----:B------:R-:W-:Y:S05]  /*7980*/  F2FP.BF16.F32.PACK_AB R111, R35, R30 ;  /* 0x0000001e236f723e */ /* 0x000fea00000010ff */
[----:B------:R1:W-:Y:S01]  /*7990*/  STS.128 [R91+0x30], R108 ;  /* 0x0000306c5b007388 */ /* 0x0003e20000000c00 */
[----:B------:R-:W-:Y:S01]  /*79a0*/  @!PT LDS RZ, [RZ] ;  /* 0x00000000fffff984 */ /* 0x000fe20000000800 */
[----:B------:R-:W-:Y:S01]  /*79b0*/  @!PT LDS RZ, [RZ] ;  /* 0x00000000fffff984 */ /* 0x000fe20000000800 */
[----:B------:R-:W-:Y:S01]  /*79c0*/  @!PT LDS RZ, [RZ] ;  /* 0x00000000fffff984 */ /* 0x000fe20000000800 */
[----:B------:R-:W-:Y:S01]  /*79d0*/  @!PT LDS RZ, [RZ] ;  /* 0x00000000fffff984 */ /* 0x000fe20000000800 */
[----:B------:R3:W-:Y:S07]  /*79e0*/  MEMBAR.ALL.CTA ;  /* 0x0000000000007992 */ /* 0x0007ee0000008000 */
[----:B---3--:R-:W3:Y:S02]  /*79f0*/  FENCE.VIEW.ASYNC.S ;  /* 0x00000000000073c6 */ /* 0x008ee40000000000 */
[----:B---3--:R-:W-:Y:S06]  /*7a00*/  BAR.SYNC.DEFER_BLOCKING 0x1, 0x80 ;  /* 0x0042000000007b1d */ /* 0x008fec0000010000 */
[----:B------:R-:W-:Y:S05]  /*7a10*/  @P0 BRA `(.L_x_122) ;  /* 0x0000000000280947 */ /* 0x000fea0003800000 */
[----:B------:R-:W-:Y:S01]  /*7a20*/  UIADD3 UR4, UPT, UPT, UR43, 0x200, URZ ;  /* 0x000002002b047890 */ /* 0x000fe2000fffe0ff */
[----:B------:R-:W-:Y:S05]  /*7a30*/  UMOV UR51, UR44 ;  /* 0x0000002c00337c82 */ /* 0x000fea0008000000 */
[----:B------:R-:W-:Y:S01]  /*7a40*/  MOV R88, UR4 ;  /* 0x0000000400587c02 */ /* 0x000fe20008000f00 */
[----:B------:R-:W-:Y:S03]  /*7a50*/  UIADD3 UR4, UP0, UPT, UR62, 0xa80, URZ ;  /* 0x00000a803e047890 */ /* 0x000fe6000ff1e0ff */
[----:B------:R-:W-:Y:S01]  /*7a60*/  R2UR UR48, R88 ;  /* 0x00000000583072ca */ /* 0x000fe200000e0000 */
[----:B------:R-:W-:Y:S11]  /*7a70*/  UIADD3.X UR5, UPT, UPT, URZ, UR63, URZ, UP0, !UPT ;  /* 0x0000003fff057290 */ /* 0x000ff600087fe4ff */
[----:B------:R-:W-:Y:S01]  /*7a80*/  @!UPT UIADD3 URZ, UPT, UPT, URZ, URZ, URZ ;  /* 0x000000fffffff290 */ /* 0x000fe2000fffe0ff */
[----:B------:R3:W-:Y:S01]  /*7a90*/  UTMASTG.3D [UR48], [UR4] ;  /* 0x00000030040073b5 */ /* 0x0007e20008010000 */
[----:B------:R0:W-:Y:S01]  /*7aa0*/  UTMACMDFLUSH ;  /* 0x00000000000079b7 */ /* 0x0001e20000000000 */
[----:B---3--:R-:W-:Y:S04]  /*7ab0*/  DEPBAR.LE SB0, 0x1 ;  /* 0x000080400000791a */ /* 0x008fe80000000000 */
.L_x_122:
[----:B------:R-:W-:Y:S05]  /*7ac0*/  BSYNC.RECONVERGENT B0 ;  /* 0x0000000000007941 */ /* 0x000fea0003800200 */
.L_x_121:
[----:B------:R-:W-:Y:S01]  /*7ad0*/  BAR.SYNC.DEFER_BLOCKING 0x1, 0x80 ;  /* 0x0042000000007b1d */ /* 0x000fe20000010000 */
[----:B------:R-:W-:Y:S01]  /*7ae0*/  ISETP.NE.AND P1, PT, R100, RZ, PT ;  /* 0x000000ff6400720c */ /* 0x000fe20003f25270 */
[----:B------:R-:W-:Y:S01]  /*7af0*/  UISETP.NE.AND UP0, UPT, UR47, URZ, UPT ;  /* 0x000000ff2f00728c */ /* 0x000fe2000bf05270 */
[----:B------:R-:W-:Y:S11]  /*7b00*/  LEA R3, R46, UR43, 0x3 ;  /* 0x0000002b2e037c11 */ /* 0x000ff6000f8e18ff */
[----:B------:R-:W-:Y:S01]  /*7b10*/  @P1 SHF.L.U32 R4, R94, 0x1f, RZ ;  /* 0x0000001f5e041819 */ /* 0x000fe200000006ff */
[----:B------:R-:W-:Y:S06]  /*7b20*/  BRA.U !UP0, `(.L_x_123) ;  /* 0x0000000108247547 */ /* 0x000fec000b800000 */
[----:B------:R-:W3:Y:S01]  /*7b30*/  S2R R0, SR_CgaCtaId ;  /* 0x0000000000007919 */ /* 0x000ee20000008800 */
[----:B------:R-:W-:Y:S01]  /*7b40*/  IMAD.U32 R2, RZ, RZ, UR46 ;  /* 0x0000002eff027e24 */ /* 0x000fe2000f8e00ff */
[----:B------:R-:W-:Y:S04]  /*7b50*/  UIADD3 UR4, UPT, UPT, UR46, 0x1, URZ ;  /* 0x000000012e047890 */ /* 0x000fe8000fffe0ff */
[----:B------:R-:W-:Y:S01]  /*7b60*/  @P1 LEA R2, R2, UR43, 0x3 ;  /* 0x0000002b02021c11 */ /* 0x000fe2000f8e18ff */
[----:B------:R-:W-:Y:S04]  /*7b70*/  UISETP.NE.AND UP0, UPT, UR4, 0x4, UPT ;  /* 0x000000040400788c */ /* 0x000fe8000bf05270 */
[----:B------:R-:W-:Y:S01]  /*7b80*/  @P1 VIADD R5, R2, 0x90 ;  /* 0x0000009002051836 */ /* 0x000fe20000000000 */
[----:B------:R-:W-:Y:S04]  /*7b90*/  USEL UR46, UR4, URZ, UP0 ;  /* 0x000000ff042e7287 */ /* 0x000fe80008000000 */
[----:B---3--:R-:W-:Y:S04]  /*7ba0*/  @P1 PRMT R0, R0, 0x654, R5 ;  /* 0x0000065400001816 */ /* 0x008fe80000000005 */
[----:B------:R3:W-:Y:S04]  /*7bb0*/  @P1 SYNCS.ARRIVE.TRANS64.RED.A1T0 RZ, [R0+URZ], RZ ;  /* 0x000000ff00ff19a7 */ /* 0x0007e800081004ff */
.L_x_123:
[----:B------:R-:W4:Y:S01]  /*7bc0*/  @P1 SYNCS.PHASECHK.TRANS64.TRYWAIT P0, [R3+URZ+0x70], R4 ;  /* 0x00007004030015a7 */ /* 0x000f2200080011ff */
[----:B------:R-:W-:Y:S01]  /*7bd0*/  BSSY B1, `(.L_x_124) ;  /* 0x0000016000017945 */ /* 0x000fe20003800000 */
[----:B----4-:R-:W-:Y:S03]  /*7be0*/  @P1 SEL R47, RZ, 0x1, !P0 ;  /* 0x00000001ff2f1807 */ /* 0x010fe60004000000 */
[----:B------:R-:W-:Y:S05]  /*7bf0*/  @!P1 BRA `(.L_x_125) ;  /* 0x00000000004c9947 */ /* 0x000fea0003800000 */
[----:B------:R-:W-:Y:S01]  /*7c00*/  ISETP.NE.AND P0, PT, R47, RZ, PT ;  /* 0x000000ff2f00720c */ /* 0x000fe20003f05270 */
[----:B------:R-:W-:Y:S01]  /*7c10*/  BSSY B0, `(.L_x_126) ;  /* 0x000000b000007945 */ /* 0x000fe20003800000 */
[----:B------:R-:W-:Y:S11]  /*7c20*/  ISETP.NE.AND P1, PT, R60, RZ, PT ;  /* 0x000000ff3c00720c */ /* 0x000ff60003f25270 */
[----:B------:R-:W-:Y:S02]  /*7c30*/  @!UPT UIADD3 URZ, UPT, UPT, URZ, URZ, URZ ;  /* 0x000000fffffff290 */ /* 0x000fe4000fffe0ff */
[C---:B------:R-:W-:Y:S01]  /*7c40*/  @P1 IMAD R6, R46.reuse, 0x2000, R97 ;  /* 0x000020002e061824 */ /* 0x040fe200078e0261 */
[C---:B------:R-:W-:Y:S01]  /*7c50*/  @P1 LEA R4, R46.reuse, R95, 0xd ;  /* 0x0000005f2e041211 */ /* 0x040fe200078e68ff */
[C---:B------:R-:W-:Y:S02]  /*7c60*/  @P1 IMAD R5, R46.reuse, 0x2000, R96 ;  /* 0x000020002e051824 */ /* 0x040fe400078e0260 */
[----:B------:R-:W-:Y:S01]  /*7c70*/  @P1 IMAD R2, R46, 0x2000, R91 ;  /* 0x000020002e021824 */ /* 0x000fe200078e025b */
[----:B------:R-:W-:Y:S06]  /*7c80*/  @P0 BRA `(.L_x_127) ;  /* 0x00000000000c0947 */ /* 0x000fec0003800000 */
[----:B---3--:R-:W-:Y:S04]  /*7c90*/  SHF.L.U32 R0, R94, 0x1f, RZ ;  /* 0x0000001f5e007819 */ /* 0x008fe800000006ff */
[----:B------:R-:W3:Y:S02]  /*7ca0*/  SYNCS.PHASECHK.TRANS64.TRYWAIT P0, [R3+URZ+0x70], R0 ;  /* 0x00007000030075a7 */ /* 0x000ee400080011ff */
[----:B---3--:R-:W-:Y:S05]  /*7cb0*/  @!P0 BRA `(.L_x_128) ;  /* 0x0000003000d88947 */ /* 0x008fea0003800000 */
.L_x_127:
[----:B------:R-:W-:Y:S05]  /*7cc0*/  BSYNC B0 ;  /* 0x0000000000007941 */ /* 0x000fea0003800000 */
.L_x_126:
[----:B------:R-:W-:Y:S02]  /*7cd0*/  ISETP.NE.AND P0, PT, R60, RZ, PT ;  /* 0x000000ff3c00720c */ /* 0x000fe40003f05270 */
[----:B------:R-:W-:Y:S11]  /*7ce0*/  IADD3 R46, PT, PT, R46, 0x1, RZ ;  /* 0x000000012e2e7810 */ /* 0x000ff60007ffe0ff */
[----:B------:R4:W1:Y:S04]  /*7cf0*/  @P0 LDS.128 R48, [R6] ;  /* 0x0000000006300984 */ /* 0x0008680000000c00 */
[----:B------:R4:W1:Y:S04]  /*7d00*/  @P0 LDS.128 R56, [R5+0x10] ;  /* 0x0000100005380984 */ /* 0x0008680000000c00 */
[----:B------:R4:W1:Y:S04]  /*7d10*/  @P0 LDS.128 R64, [R4+0x20] ;  /* 0x0000200004400984 */ /* 0x0008680000000c00 */
[----:B------:R4:W1:Y:S02]  /*7d20*/  @P0 LDS.128 R72, [R2+0x30] ;  /* 0x0000300002480984 */ /* 0x0008640000000c00 */
.L_x_125:
[----:B------:R-:W-:Y:S05]  /*7d30*/  BSYNC B1 ;  /* 0x0000000000017941 */ /* 0x000fea0003800000 */
.L_x_124:
[----:B---3--:R-:W-:Y:S05]  /*7d40*/  VIADD R0, R39, 0x20 ;  /* 0x0000002027007836 */ /* 0x008fea0000000000 */
[----:B------:R-:W-:Y:S04]  /*7d50*/  SHF.R.U32.HI R0, RZ, 0x15, R0 ;  /* 0x00000015ff007819 */ /* 0x000fe80000011600 */
[----:B------:R-:W-:Y:S11]  /*7d60*/  LOP3.LUT P0, RZ, R0, 0x3, R85, 0x48, !PT ;  /* 0x0000000300ff7812 */ /* 0x000ff60007804855 */
[----:B------:R-:W-:Y:S02]  /*7d70*/  @!UPT UIADD3 URZ, UPT, UPT, URZ, URZ, URZ ;  /* 0x000000fffffff290 */ /* 0x000fe4000fffe0ff */
[----:B------:R-:W-:Y:S05]  /*7d80*/  @!P0 BRA `(.L_x_129) ;  /* 0x0000000000408947 */ /* 0x000fea0003800000 */
[----:B------:R-:W3:Y:S01]  /*7d90*/  LDCU.64 UR8, c[0x4][0x70] ;  /* 0x01000e00ff0877ac */ /* 0x000ee20008000a00 */
[----:B------:R-:W-:Y:S01]  /*7da0*/  MOV R3, 0x0 ;  /* 0x0000000000037802 */ /* 0x000fe20000000f00 */
[----:B------:R-:W-:Y:S02]  /*7db0*/  HFMA2 R12, -RZ, RZ, 0, 5.9604644775390625e-08 ;  /* 0x00000001ff0c7431 */ /* 0x000fe400000001ff */
[----:B------:R-:W-:Y:S02]  /*7dc0*/  IMAD.MOV.U32 R8, RZ, RZ, 0x192 ;  /* 0x00000192ff087424 */ /* 0x000fe400078e00ff */
[----:B------:R-:W-:Y:S01]  /*7dd0*/  IMAD.MOV.U32 R13, RZ, RZ, RZ ;  /* 0x000000ffff0d7224 */ /* 0x000fe200078e00ff */
[----:B------:R-:W5:Y:S01]  /*7de0*/  LDCU.64 UR6, c[0x4][0x78] ;  /* 0x01000f00ff0677ac */ /* 0x000f620008000a00 */
[----:B----4-:R-:W4:Y:S01]  /*7df0*/  LDC.64 R2, c[0x4][R3] ;  /* 0x0100000003027b82 */ /* 0x010f220000000a00 */
        /* <DEDUP_REMOVED lines=9> */
.L_x_129:
[C---:B-1----:R-:W-:Y:S01]  /*7e90*/  SHF.L.U32 R40, R48.reuse, 0x10, RZ ;  /* 0x0000001030287819 */ /* 0x042fe200000006ff */
[----:B------:R-:W-:Y:S05]  /*7ea0*/  WARPSYNC.ALL ;  /* 0x0000000000007948 */ /* 0x000fea0003800000 */
[----:B------:R-:W-:Y:S01]  /*7eb0*/  R2UR UR4, R39 ;  /* 0x00000000270472ca */ /* 0x000fe200000e0000 */
[----:B------:R-:W1:Y:S01]  /*7ec0*/  S2R R102, SR_CgaCtaId ;  /* 0x0000000000667919 */ /* 0x000e620000008800 */
[----:B------:R-:W-:Y:S01]  /*7ed0*/  LOP3.LUT R43, R48, 0xffff0000, RZ, 0xc0, !PT ;  /* 0xffff0000302b7812 */ /* 0x000fe200078ec0ff */
[----:B------:R-:W-:Y:S01]  /*7ee0*/  BSSY.RECONVERGENT B0, `(.L_x_130) ;  /* 0x000008d000007945 */ /* 0x000fe20003800200 */
[----:B------:R-:W-:Y:S02]  /*7ef0*/  LOP3.LUT R42, R49, 0xffff0000, RZ, 0xc0, !PT ;  /* 0xffff0000312a7812 */ /* 0x000fe400078ec0ff */
[----:B------:R-:W-:Y:S02]  /*7f00*/  LOP3.LUT R44, R50, 0xffff0000, RZ, 0xc0, !PT ;  /* 0xffff0000322c7812 */ /* 0x000fe400078ec0ff */
[----:B------:R-:W-:Y:S02]  /*7f10*/  SHF.L.U32 R45, R59, 0x10, RZ ;  /* 0x000000103b2d7819 */ /* 0x000fe400000006ff */
[----:B------:R-:W-:Y:S02]  /*7f20*/  ISETP.NE.AND P6, PT, R100, RZ, PT ;  /* 0x000000ff6400720c */ /* 0x000fe40003fc5270 */
[----:B------:R-:W-:Y:S01]  /*7f30*/  ISETP.NE.AND P0, PT, R99, RZ, PT ;  /* 0x000000ff6300720c */ /* 0x000fe20003f05270 */
[----:B----4-:R-:W3:Y:S01]  /*7f40*/  LDTM.x32 R4, tmem[UR4+0x20] ;  /* 0x00002004000479ee */ /* 0x010ee200082c0000 */
[----:B------:R-:W-:Y:S02]  /*7f50*/  MOV R61, UR46 ;  /* 0x0000002e003d7c02 */ /* 0x000fe40008000f00 */
[----:B------:R-:W-:Y:S07]  /*7f60*/  LEA R62, R46, UR43, 0x3 ;  /* 0x0000002b2e3e7c11 */ /* 0x000fee000f8e18ff */
[----:B------:R-:W-:Y:S02]  /*7f70*/  @P6 LEA R61, R61, UR43, 0x3 ;  /* 0x0000002b3d3d6c11 */ /* 0x000fe4000f8e18ff */
[----:B------:R-:W-:Y:S02]  /*7f80*/  @P6 SHF.L.U32 R63, R94, 0x1f, RZ ;  /* 0x0000001f5e3f6819 */ /* 0x000fe400000006ff */
[----:B------:R-:W-:Y:S04]  /*7f90*/  @P6 IADD3 R61, PT, PT, R61, 0x90, RZ ;  /* 0x000000903d3d6810 */ /* 0x000fe80007ffe0ff */
[----:B-1----:R-:W-:Y:S01]  /*7fa0*/  @P6 PRMT R61, R102, 0x654, R61 ;  /* 0x00000654663d6816 */ /* 0x002fe2000000003d */
[C---:B---3--:R-:W-:Y:S01]  /*7fb0*/  FMUL R0, R38.reuse, R4 ;  /* 0x0000000426007220 */ /* 0x048fe20000400000 */
[C---:B------:R-:W-:Y:S01]  /*7fc0*/  FMUL R2, R38.reuse, R5 ;  /* 0x0000000526027220 */ /* 0x040fe20000400000 */
[C---:B------:R-:W-:Y:S01]  /*7fd0*/  FMUL R3, R38.reuse, R6 ;  /* 0x0000000626037220 */ /* 0x040fe20000400000 */
[C---:B------:R-:W-:Y:S01]  /*7fe0*/  FMUL R7, R38.reuse, R7 ;  /* 0x0000000726077220 */ /* 0x040fe20000400000 */
[----:B------:R-:W-:Y:S01]  /*7ff0*/  FFMA R0, R41, R40, R0 ;  /* 0x0000002829007223 */ /* 0x000fe20000000000 */
[----:B------:R-:W-:Y:S01]  /*8000*/  SHF.L.U32 R40, R49, 0x10, RZ ;  /* 0x0000001031287819 */ /* 0x000fe200000006ff */
[----:B------:R-:W-:Y:S01]  /*8010*/  FFMA R2, R41, R43, R2 ;  /* 0x0000002b29027223 */ /* 0x000fe20000000002 */
[----:B------:R-:W-:Y:S01]  /*8020*/  SHF.L.U32 R43, R51, 0x10, RZ ;  /* 0x00000010332b7819 */ /* 0x000fe200000006ff */
[C---:B------:R-:W-:Y:S01]  /*8030*/  FMUL R4, R38.reuse, R8 ;  /* 0x0000000826047220 */ /* 0x040fe20000400000 */
[----:B------:R-:W-:Y:S01]  /*8040*/  FMUL R5, R38, R9 ;  /* 0x0000000926057220 */ /* 0x000fe20000400000 */
[C---:B------:R-:W-:Y:S01]  /*8050*/  FFMA R3, R41.reuse, R40, R3 ;  /* 0x0000002829037223 */ /* 0x040fe20000000003 */
[----:B------:R-:W-:Y:S01]  /*8060*/  SHF.L.U32 R40, R50, 0x10, RZ ;  /* 0x0000001032287819 */ /* 0x000fe200000006ff */
[----:B------:R-:W-:Y:S01]  /*8070*/  FFMA R7, R41, R42, R7 ;  /* 0x0000002a29077223 */ /* 0x000fe20000000007 */
[----:B------:R-:W-:Y:S01]  /*8080*/  LOP3.LUT R42, R51, 0xffff0000, RZ, 0xc0, !PT ;  /* 0xffff0000332a7812 */ /* 0x000fe200078ec0ff */
[----:B------:R-:W-:Y:S01]  /*8090*/  FMUL R6, R38, R10 ;  /* 0x0000000a26067220 */ /* 0x000fe20000400000 */
[----:B------:R-:W-:Y:S01]  /*80a0*/  F2FP.BF16.F32.PACK_AB R52, R2, R0 ;  /* 0x000000000234723e */ /* 0x000fe200000010ff */
        /* <DEDUP_REMOVED lines=18> */
[C---:B------:R-:W-:Y:S01]  /*81d0*/  LOP3.LUT R42, R58.reuse, 0xffff0000, RZ, 0xc0, !PT ;  /* 0xffff00003a2a7812 */ /* 0x040fe200078ec0ff */
[----:B------:R-:W-:Y:S01]  /*81e0*/  FFMA R10, R41, R43, R10 ;  /* 0x0000002b290a7223 */ /* 0x000fe2000000000a */
[----:B------:R-:W-:Y:S01]  /*81f0*/  SHF.L.U32 R43, R58, 0x10, RZ ;  /* 0x000000103a2b7819 */ /* 0x000fe200000006ff */
[C---:B------:R-:W-:Y:S01]  /*8200*/  FMUL R15, R38.reuse, R15 ;  /* 0x0000000f260f7220 */ /* 0x040fe20000400000 */
[----:B------:R-:W-:Y:S01]  /*8210*/  F2FP.BF16.F32.PACK_AB R68, R9, R8 ;  /* 0x000000080944723e */ /* 0x000fe200000010ff */
[C---:B------:R-:W-:Y:S01]  /*8220*/  FMUL R12, R38.reuse, R16 ;  /* 0x00000010260c7220 */ /* 0x040fe20000400000 */
[----:B------:R-:W-:Y:S01]  /*8230*/  FMUL R13, R38, R17 ;  /* 0x00000011260d7220 */ /* 0x000fe20000400000 */
[----:B------:R-:W-:Y:S01]  /*8240*/  FFMA R15, R41, R40, R15 ;  /* 0x00000028290f7223 */ /* 0x000fe2000000000f */
[----:B------:R-:W-:Y:S01]  /*8250*/  LOP3.LUT R40, R59, 0xffff0000, RZ, 0xc0, !PT ;  /* 0xffff00003b287812 */ /* 0x000fe200078ec0ff */
[----:B------:R-:W-:Y:S01]  /*8260*/  FFMA R12, R41, R43, R12 ;  /* 0x0000002b290c7223 */ /* 0x000fe2000000000c */
[----:B------:R-:W-:Y:S01]  /*8270*/  SHF.L.U32 R43, R64, 0x10, RZ ;  /* 0x00000010402b7819 */ /* 0x000fe200000006ff */
[----:B------:R-:W-:Y:S01]  /*8280*/  FMUL R14, R38, R18 ;  /* 0x00000012260e7220 */ /* 0x000fe20000400000 */
[----:B------:R-:W-:Y:S01]  /*8290*/  F2FP.BF16.F32.PACK_AB R69, R15, R10 ;  /* 0x0000000a0f45723e */ /* 0x000fe200000010ff */
[----:B------:R1:W-:Y:S01]  /*82a0*/  STS.128 [R97+0x2000], R52 ;  /* 0x0020003461007388 */ /* 0x0003e20000000c00 */
[----:B------:R-:W-:Y:S01]  /*82b0*/  FFMA R13, R41, R42, R13 ;  /* 0x0000002a290d7223 */ /* 0x000fe2000000000d */
[----:B------:R-:W-:Y:S01]  /*82c0*/  LOP3.LUT R42, R64, 0xffff0000, RZ, 0xc0, !PT ;  /* 0xffff0000402a7812 */ /* 0x000fe200078ec0ff */
[C---:B------:R-:W-:Y:S01]  /*82d0*/  FMUL R19, R38.reuse, R19 ;  /* 0x0000001326137220 */ /* 0x040fe20000400000 */
[C---:B------:R-:W-:Y:S01]  /*82e0*/  FMUL R16, R38.reuse, R20 ;  /* 0x0000001426107220 */ /* 0x040fe20000400000 */
[C---:B------:R-:W-:Y:S01]  /*82f0*/  FMUL R17, R38.reuse, R21 ;  /* 0x0000001526117220 */ /* 0x040fe20000400000 */
[----:B------:R-:W-:Y:S01]  /*8300*/  F2FP.BF16.F32.PACK_AB R70, R13, R12 ;  /* 0x0000000c0d46723e */ /* 0x000fe200000010ff */
[----:B------:R-:W-:Y:S01]  /*8310*/  FFMA R14, R41, R45, R14 ;  /* 0x0000002d290e7223 */ /* 0x000fe2000000000e */
[----:B------:R-:W-:Y:S01]  /*8320*/  SHF.L.U32 R45, R65, 0x10, RZ ;  /* 0x00000010412d7819 */ /* 0x000fe200000006ff */
[----:B------:R-:W-:Y:S01]  /*8330*/  FFMA R19, R41, R40, R19 ;  /* 0x0000002829137223 */ /* 0x000fe20000000013 */
[----:B------:R-:W-:Y:S01]  /*8340*/  LOP3.LUT R40, R65, 0xffff0000, RZ, 0xc0, !PT ;  /* 0xffff000041287812 */ /* 0x000fe200078ec0ff */
[----:B------:R-:W-:Y:S01]  /*8350*/  FFMA R16, R41, R43, R16 ;  /* 0x0000002b29107223 */ /* 0x000fe20000000010 */
[----:B------:R-:W-:Y:S01]  /*8360*/  SHF.L.U32 R43, R67, 0x10, RZ ;  /* 0x00000010432b7819 */ /* 0x000fe200000006ff */
[C---:B------:R-:W-:Y:S01]  /*8370*/  FMUL R18, R38.reuse, R22 ;  /* 0x0000001626127220 */ /* 0x040fe20000400000 */
[----:B------:R-:W-:Y:S01]  /*8380*/  F2FP.BF16.F32.PACK_AB R71, R19, R14 ;  /* 0x0000000e1347723e */ /* 0x000fe200000010ff */
[C---:B------:R-:W-:Y:S01]  /*8390*/  FFMA R17, R41.reuse, R42, R17 ;  /* 0x0000002a29117223 */ /* 0x040fe20000000011 */
[----:B------:R-:W-:Y:S01]  /*83a0*/  FMUL R23, R38, R23 ;  /* 0x0000001726177220 */ /* 0x000fe20000400000 */
[----:B------:R-:W-:Y:S01]  /*83b0*/  SHF.L.U32 R42, R66, 0x10, RZ ;  /* 0x00000010422a7819 */ /* 0x000fe200000006ff */
[----:B------:R-:W-:Y:S01]  /*83c0*/  FMUL R20, R38, R24 ;  /* 0x0000001826147220 */ /* 0x000fe20000400000 */
[----:B------:R3:W-:Y:S01]  /*83d0*/  STS.128 [R96+0x2010], R68 ;  /* 0x0020104460007388 */ /* 0x0007e20000000c00 */
[----:B------:R-:W-:Y:S01]  /*83e0*/  FFMA R18, R41, R45, R18 ;  /* 0x0000002d29127223 */ /* 0x000fe20000000012 */
[----:B------:R-:W-:Y:S01]  /*83f0*/  SHF.L.U32 R45, R75, 0x10, RZ ;  /* 0x000000104b2d7819 */ /* 0x000fe200000006ff */
[C---:B------:R-:W-:Y:S01]  /*8400*/  FFMA R23, R41.reuse, R40, R23 ;  /* 0x0000002829177223 */ /* 0x040fe20000000017 */
[----:B------:R-:W-:Y:S01]  /*8410*/  LOP3.LUT R40, R66, 0xffff0000, RZ, 0xc0, !PT ;  /* 0xffff000042287812 */ /* 0x000fe200078ec0ff */
[----:B------:R-:W-:Y:S01]  /*8420*/  FFMA R20, R41, R42, R20 ;  /* 0x0000002a29147223 */ /* 0x000fe20000000014 */
[----:B------:R-:W-:Y:S01]  /*8430*/  LOP3.LUT R42, R67, 0xffff0000, RZ, 0xc0, !PT ;  /* 0xffff0000432a7812 */ /* 0x000fe200078ec0ff */
[C---:B------:R-:W-:Y:S01]  /*8440*/  FMUL R21, R38.reuse, R25 ;  /* 0x0000001926157220 */ /* 0x040fe20000400000 */
[C---:B------:R-:W-:Y:S01]  /*8450*/  FMUL R22, R38.reuse, R26 ;  /* 0x0000001a26167220 */ /* 0x040fe20000400000 */
[C---:B------:R-:W-:Y:S01]  /*8460*/  FMUL R27, R38.reuse, R27 ;  /* 0x0000001b261b7220 */ /* 0x040fe20000400000 */
[----:B------:R-:W-:Y:S01]  /*8470*/  FMUL R24, R38, R28 ;  /* 0x0000001c26187220 */ /* 0x000fe20000400000 */
        /* <DEDUP_REMOVED lines=8> */
[----:B------:R-:W-:Y:S01]  /*8500*/  FFMA R24, R41, R40, R24 ;  /* 0x0000002829187223 */ /* 0x000fe20000000018 */
[----:B------:R-:W-:Y:S01]  /*8510*/  LOP3.LUT R40, R73, 0xffff0000, RZ, 0xc0, !PT ;  /* 0xffff000049287812 */ /* 0x000fe200078ec0ff */
[C---:B------:R-:W-:Y:S01]  /*8520*/  FFMA R25, R41.reuse, R42, R25 ;  /* 0x0000002a29197223 */ /* 0x040fe20000000019 */
[----:B------:R-:W-:Y:S01]  /*8530*/  FMUL R31, R38, R31 ;  /* 0x0000001f261f7220 */ /* 0x000fe20000400000 */
[C---:B------:R-:W-:Y:S01]  /*8540*/  FFMA R26, R41.reuse, R43, R26 ;  /* 0x0000002b291a7223 */ /* 0x040fe2000000001a */
[----:B------:R-:W-:Y:S01]  /*8550*/  SHF.L.U32 R43, R74, 0x10, RZ ;  /* 0x000000104a2b7819 */ /* 0x000fe200000006ff */
[----:B------:R-:W-:Y:S01]  /*8560*/  FMUL R28, R38, R32 ;  /* 0x00000020261c7220 */ /* 0x000fe20000400000 */
[----:B------:R-:W-:Y:S01]  /*8570*/  LOP3.LUT R42, R74, 0xffff0000, RZ, 0xc0, !PT ;  /* 0xffff00004a2a7812 */ /* 0x000fe200078ec0ff */
[C---:B------:R-:W-:Y:S01]  /*8580*/  FMUL R29, R38.reuse, R33 ;  /* 0x00000021261d7220 */ /* 0x040fe20000400000 */
[C---:B------:R-:W-:Y:S01]  /*8590*/  FMUL R30, R38.reuse, R34 ;  /* 0x00000022261e7220 */ /* 0x040fe20000400000 */
[----:B------:R-:W-:Y:S01]  /*85a0*/  FFMA R31, R41, R40, R31 ;  /* 0x00000028291f7223 */ /* 0x000fe2000000001f */
[----:B------:R-:W-:Y:S01]  /*85b0*/  FMUL R35, R38, R35 ;  /* 0x0000002326237220 */ /* 0x000fe20000400000 */
[----:B-1----:R-:W-:Y:S01]  /*85c0*/  F2FP.BF16.F32.PACK_AB R52, R17, R16 ;  /* 0x000000101134723e */ /* 0x002fe200000010ff */
[----:B------:R-:W-:Y:S01]  /*85d0*/  FFMA R28, R41, R43, R28 ;  /* 0x0000002b291c7223 */ /* 0x000fe2000000001c */
[----:B------:R-:W-:Y:S01]  /*85e0*/  F2FP.BF16.F32.PACK_AB R53, R23, R18 ;  /* 0x000000121735723e */ /* 0x000fe200000010ff */
[----:B------:R-:W-:Y:S01]  /*85f0*/  FFMA R29, R41, R42, R29 ;  /* 0x0000002a291d7223 */ /* 0x000fe2000000001d */
[----:B------:R-:W-:Y:S01]  /*8600*/  F2FP.BF16.F32.PACK_AB R54, R21, R20 ;  /* 0x000000141536723e */ /* 0x000fe200000010ff */
[----:B------:R-:W-:Y:S01]  /*8610*/  FFMA R30, R41, R45, R30 ;  /* 0x0000002d291e7223 */ /* 0x000fe2000000001e */
[----:B------:R-:W-:Y:S01]  /*8620*/  F2FP.BF16.F32.PACK_AB R55, R27, R22 ;  /* 0x000000161b37723e */ /* 0x000fe200000010ff */
[----:B------:R-:W-:Y:S01]  /*8630*/  FFMA R35, R41, R44, R35 ;  /* 0x0000002c29237223 */ /* 0x000fe20000000023 */
[----:B------:R-:W-:Y:S02]  /*8640*/  F2FP.BF16.F32.PACK_AB R104, R25, R24 ;  /* 0x000000181968723e */ /* 0x000fe400000010ff */
[----:B------:R-:W-:Y:S01]  /*8650*/  F2FP.BF16.F32.PACK_AB R105, R31, R26 ;  /* 0x0000001a1f69723e */ /* 0x000fe200000010ff */
[----:B------:R3:W-:Y:S01]  /*8660*/  STS.128 [R95+0x2020], R52 ;  /* 0x002020345f007388 */ /* 0x0007e20000000c00 */
        /* <DEDUP_REMOVED lines=8> */
[----:B-1----:R-:W1:Y:S02]  /*86f0*/  FENCE.VIEW.ASYNC.S ;  /* 0x00000000000073c6 */ /* 0x002e640000000000 */
[----:B-1----:R-:W-:Y:S06]  /*8700*/  BAR.SYNC.DEFER_BLOCKING 0x1, 0x80 ;  /* 0x0042000000007b1d */ /* 0x002fec0000010000 */
[----:B------:R-:W-:Y:S05]  /*8710*/  @P0 BRA `(.L_x_131) ;  /* 0x0000000000240947 */ /* 0x000fea0003800000 */
[----:B------:R-:W-:Y:S02]  /*8720*/  UIADD3 UR4, UP0, UPT, UR62, 0xa80, URZ ;  /* 0x00000a803e047890 */ /* 0x000fe4000ff1e0ff */
[----:B------:R-:W-:Y:S02]  /*8730*/  UIADD3 UR9, UPT, UPT, UR49, 0x20, URZ ;  /* 0x0000002031097890 */ /* 0x000fe4000fffe0ff */
[----:B------:R-:W-:Y:S02]  /*8740*/  UIADD3 UR8, UPT, UPT, UR43, 0x2200, URZ ;  /* 0x000022002b087890 */ /* 0x000fe4000fffe0ff */
[----:B------:R-:W-:Y:S01]  /*8750*/  UIADD3.X UR5, UPT, UPT, URZ, UR63, URZ, UP0, !UPT ;  /* 0x0000003fff057290 */ /* 0x000fe200087fe4ff */
[----:B------:R-:W-:Y:S01]  /*8760*/  UMOV UR10, UR50 ;  /* 0x00000032000a7c82 */ /* 0x000fe20008000000 */
[----:B------:R-:W-:Y:S07]  /*8770*/  UMOV UR11, UR44 ;  /* 0x0000002c000b7c82 */ /* 0x000fee0008000000 */
[----:B------:R1:W-:Y:S01]  /*8780*/  UTMASTG.3D [UR8], [UR4] ;  /* 0x00000008040073b5 */ /* 0x0003e20008010000 */
[----:B------:R0:W-:Y:S01]  /*8790*/  UTMACMDFLUSH ;  /* 0x00000000000079b7 */ /* 0x0001e20000000000 */
[----:B-1----:R-:W-:Y:S04]  /*87a0*/  DEPBAR.LE SB0, 0x1 ;  /* 0x000080400000791a */ /* 0x002fe80000000000 */
.L_x_131:
[----:B------:R-:W-:Y:S05]  /*87b0*/  BSYNC.RECONVERGENT B0 ;  /* 0x0000000000007941 */ /* 0x000fea0003800200 */
.L_x_130:
[----:B------:R-:W-:Y:S01]  /*87c0*/  BAR.SYNC.DEFER_BLOCKING 0x1, 0x80 ;  /* 0x0042000000007b1d */ /* 0x000fe20000010000 */
[----:B------:R-:W-:Y:S04]  /*87d0*/  UIADD3 UR4, UPT, UPT, UR46, 0x1, URZ ;  /* 0x000000012e047890 */ /* 0x000fe8000fffe0ff */
[----:B------:R-:W-:Y:S04]  /*87e0*/  UISETP.NE.AND UP0, UPT, UR4, 0x4, UPT ;  /* 0x000000040400788c */ /* 0x000fe8000bf05270 */
[----:B------:R-:W-:Y:S01]  /*87f0*/  USEL UR45, UR4, URZ, UP0 ;  /* 0x000000ff042d7287 */ /* 0x000fe20008000000 */
[----:B------:R1:W-:Y:S01]  /*8800*/  @P6 SYNCS.ARRIVE.TRANS64.RED.A1T0 RZ, [R61+URZ], RZ ;  /* 0x000000ff3dff69a7 */ /* 0x0003e200081004ff */
[----:B------:R-:W-:Y:S01]  /*8810*/  BSSY B1, `(.L_x_132) ;  /* 0x0000017000017945 */ /* 0x000fe20003800000 */
[----:B------:R-:W4:Y:S02]  /*8820*/  @P6 SYNCS.PHASECHK.TRANS64.TRYWAIT P0, [R62+URZ+0x70], R63 ;  /* 0x0000703f3e0065a7 */ /* 0x000f2400080011ff */
[----:B----4-:R-:W-:Y:S01]  /*8830*/  @P6 SEL R47, RZ, 0x1, !P0 ;  /* 0x00000001ff2f6807 */ /* 0x010fe20004000000 */
[----:B-1----:R-:W-:Y:S06]  /*8840*/  @!P6 BRA `(.L_x_133) ;  /* 0x00000000004ce947 */ /* 0x002fec0003800000 */
        /* <DEDUP_REMOVED lines=9> */
[----:B------:R-:W-:Y:S04]  /*88e0*/  SHF.L.U32 R5, R94, 0x1f, RZ ;  /* 0x0000001f5e057819 */ /* 0x000fe800000006ff */
[----:B------:R-:W1:Y:S02]  /*88f0*/  SYNCS.PHASECHK.TRANS64.TRYWAIT P0, [R62+URZ+0x70], R5 ;  /* 0x000070053e0075a7 */ /* 0x000e6400080011ff */
[----:B-1----:R-:W-:Y:S05]  /*8900*/  @!P0 BRA `(.L_x_136) ;  /* 0x0000002400d88947 */ /* 0x002fea0003800000 */
.L_x_135:
[----:B------:R-:W-:Y:S05]  /*8910*/  BSYNC B0 ;  /* 0x0000000000007941 */ /* 0x000fea0003800000 */
.L_x_134:
[----:B------:R-:W-:Y:S02]  /*8920*/  ISETP.NE.AND P0, PT, R60, RZ, PT ;  /* 0x000000ff3c00720c */ /* 0x000fe40003f05270 */
[----:B------:R-:W-:Y:S11]  /*8930*/  IADD3 R46, PT, PT, R46, 0x1, RZ ;  /* 0x000000012e2e7810 */ /* 0x000ff60007ffe0ff */
[----:B------:R4:W1:Y:S04]  /*8940*/  @P0 LDS.128 R48, [R4] ;  /* 0x0000000004300984 */ /* 0x0008680000000c00 */
[----:B------:R4:W1:Y:S04]  /*8950*/  @P0 LDS.128 R56, [R3+0x10] ;  /* 0x0000100003380984 */ /* 0x0008680000000c00 */
[----:B------:R4:W1:Y:S04]  /*8960*/  @P0 LDS.128 R64, [R2+0x20] ;  /* 0x0000200002400984 */ /* 0x0008680000000c00 */
[----:B------:R4:W1:Y:S02]  /*8970*/  @P0 LDS.128 R72, [R0+0x30] ;  /* 0x0000300000480984 */ /* 0x0008640000000c00 */
.L_x_133:
[----:B------:R-:W-:Y:S05]  /*8980*/  BSYNC B1 ;  /* 0x0000000000017941 */ /* 0x000fea0003800000 */
.L_x_132:
[----:B----4-:R-:W-:Y:S05]  /*8990*/  VIADD R0, R39, 0x40 ;  /* 0x0000004027007836 */ /* 0x010fea0000000000 */
[----:B------:R-:W-:Y:S04]  /*89a0*/  SHF.R.U32.HI R0, RZ, 0x15, R0 ;  /* 0x00000015ff007819 */ /* 0x000fe80000011600 */
[----:B------:R-:W-:Y:S11]  /*89b0*/  LOP3.LUT P0, RZ, R0, 0x3, R85, 0x48, !PT ;  /* 0x0000000300ff7812 */ /* 0x000ff60007804855 */
[----:B------:R-:W-:Y:S02]  /*89c0*/  @!UPT UIADD3 URZ, UPT, UPT, URZ, URZ, URZ ;  /* 0x000000fffffff290 */ /* 0x000fe4000fffe0ff */
[----:B------:R-:W-:Y:S05]  /*89d0*/  @!P0 BRA `(.L_x_137) ;  /* 0x0000000000408947 */ /* 0x000fea0003800000 */
[----:B------:R-:W1:Y:S01]  /*89e0*/  LDCU.64 UR8, c[0x4][0x70] ;  /* 0x01000e00ff0877ac */ /* 0x000e620008000a00 */
[----:B------:R-:W-:Y:S01]  /*89f0*/  MOV R3, 0x0 ;  /* 0x0000000000037802 */ /* 0x000fe20000000f00 */
[----:B------:R-:W-:Y:S02]  /*8a00*/  HFMA2 R12, -RZ, RZ, 0, 5.9604644775390625e-08 ;  /* 0x00000001ff0c7431 */ /* 0x000fe400000001ff */
[----:B------:R-:W-:Y:S02]  /*8a10*/  IMAD.MOV.U32 R8, RZ, RZ, 0x192 ;  /* 0x00000192ff087424 */ /* 0x000fe400078e00ff */
[----:B------:R-:W-:Y:S01]  /*8a20*/  IMAD.MOV.U32 R13, RZ, RZ, RZ ;  /* 0x000000ffff0d7224 */ /* 0x000fe200078e00ff */
[----:B------:R-:W4:Y:S01]  /*8a30*/  LDCU.64 UR6, c[0x4][0x78] ;  /* 0x01000f00ff0677ac */ /* 0x000f220008000a00 */
[----:B------:R-:W2:Y:S01]  /*8a40*/  LDC.64 R2, c[0x4][R3] ;  /* 0x0100000003027b82 */ /* 0x000ea20000000a00 */
[----:B------:R-:W5:Y:S01]  /*8a50*/  LDCU.64 UR4, c[0x4][0x10] ;  /* 0x01000200ff0477ac */ /* 0x000f620008000a00 */
[----:B-1----:R-:W-:Y:S01]  /*8a60*/  MOV R5, UR9 ;  /* 0x0000000900057c02 */ /* 0x002fe20008000f00 */
[----:B------:R-:W-:Y:S01]  /*8a70*/  IMAD.U32 R4, RZ, RZ, UR8 ;  /* 0x00000008ff047e24 */ /* 0x000fe2000f8e00ff */
[----:B----4-:R-:W-:Y:S01]  /*8a80*/  MOV R7, UR7 ;  /* 0x0000000700077c02 */ /* 0x010fe20008000f00 */
[----:B------:R-:W-:Y:S01]  /*8a90*/  IMAD.U32 R6, RZ, RZ, UR6 ;  /* 0x00000006ff067e24 */ /* 0x000fe2000f8e00ff */
[----:B-----5:R-:W-:Y:S01]  /*8aa0*/  MOV R11, UR5 ;  /* 0x00000005000b7c02 */ /* 0x020fe20008000f00 */
[----:B------:R-:W-:Y:S02]  /*8ab0*/  IMAD.U32 R10, RZ, RZ, UR4 ;  /* 0x00000004ff0a7e24 */ /* 0x000fe4000f8e00ff */
[----:B------:R-:W-:Y:S07]  /*8ac0*/  LEPC R20, `(.L_x_137) ;  /* 0x000000001014794e */ /* 0x000fee0000000000 */
[----:B--23--:R-:W-:Y:S05]  /*8ad0*/  CALL.ABS.NOINC R2 ;  /* 0x0000000002007343 */ /* 0x00cfea0003c00000 */
.L_x_137:
[C---:B-1----:R-:W-:Y:S01]  /*8ae0*/  SHF.L.U32 R40, R48.reuse, 0x10, RZ ;  /* 0x0000001030287819 */ /* 0x042fe200000006ff */
[----:B------:R-:W-:Y:S05]  /*8af0*/  WARPSYNC.ALL ;  /* 0x0000000000007948 */ /* 0x000fea0003800000 */
[----:B------:R-:W-:Y:S01]  /*8b00*/  R2UR UR4, R39 ;  /* 0x00000000270472ca */ /* 0x000fe200000e0000 */
[----:B------:R-:W-:Y:S01]  /*8b10*/  BSSY.RECONVERGENT B0, `(.L_x_138) ;  /* 0x000008e000007945 */ /* 0x000fe20003800200 */
[----:B------:R-:W-:Y:S02]  /*8b20*/  LOP3.LUT R43, R48, 0xffff0000, RZ, 0xc0, !PT ;  /* 0xffff0000302b7812 */ /* 0x000fe400078ec0ff */
[----:B------:R-:W-:Y:S02]  /*8b30*/  SHF.L.U32 R42, R49, 0x10, RZ ;  /* 0x00000010312a7819 */ /* 0x000fe400000006ff */
[C---:B------:R-:W-:Y:S02]  /*8b40*/  SHF.L.U32 R45, R51.reuse, 0x10, RZ ;  /* 0x00000010332d7819 */ /* 0x040fe400000006ff */
[----:B------:R-:W-:Y:S02]  /*8b50*/  LOP3.LUT R44, R51, 0xffff0000, RZ, 0xc0, !PT ;  /* 0xffff0000332c7812 */ /* 0x000fe400078ec0ff */
[----:B------:R-:W-:Y:S02]  /*8b60*/  ISETP.NE.AND P6, PT, R100, RZ, PT ;  /* 0x000000ff6400720c */ /* 0x000fe40003fc5270 */
[----:B------:R-:W-:Y:S01]  /*8b70*/  ISETP.NE.AND P0, PT, R99, RZ, PT ;  /* 0x000000ff6300720c */ /* 0x000fe20003f05270 */
[----:B------:R-:W1:Y:S01]  /*8b80*/  LDTM.x32 R4, tmem[UR4+0x40] ;  /* 0x00004004000479ee */ /* 0x000e6200082c0000 */
[----:B------:R-:W-:Y:S02]  /*8b90*/  MOV R61, UR45 ;  /* 0x0000002d003d7c02 */ /* 0x000fe40008000f00 */
[----:B------:R-:W-:Y:S07]  /*8ba0*/  LEA R62, R46, UR43, 0x3 ;  /* 0x0000002b2e3e7c11 */ /* 0x000fee000f8e18ff */
[----:B------:R-:W-:Y:S02]  /*8bb0*/  @P6 LEA R61, R61, UR43, 0x3 ;  /* 0x0000002b3d3d6c11 */ /* 0x000fe4000f8e18ff */
[----:B------:R-:W-:Y:S02]  /*8bc0*/  @P6 SHF.L.U32 R63, R94, 0x1f, RZ ;  /* 0x0000001f5e3f6819 */ /* 0x000fe400000006ff */
[----:B------:R-:W-:Y:S04]  /*8bd0*/  @P6 IADD3 R61, PT, PT, R61, 0x90, RZ ;  /* 0x000000903d3d6810 */ /* 0x000fe80007ffe0ff */
[----:B------:R-:W-:Y:S01]  /*8be0*/  @P6 PRMT R61, R102, 0x654, R61 ;  /* 0x00000654663d6816 */ /* 0x000fe2000000003d */
[C---:B-1----:R-:W-:Y:S01]  /*8bf0*/  FMUL R0, R38.reuse, R4 ;  /* 0x0000000426007220 */ /* 0x042fe20000400000 */
        /* <DEDUP_REMOVED lines=10> */
[----:B---3--:R-:W-:Y:S01]  /*8ca0*/  F2FP.BF16.F32.PACK_AB R68, R2, R0 ;  /* 0x000000000244723e */ /* 0x008fe200000010ff */
[----:B------:R-:W-:Y:S01]  /*8cb0*/  FMUL R5, R38, R9 ;  /* 0x0000000926057220 */ /* 0x000fe20000400000 */
[C---:B------:R-:W-:Y:S01]  /*8cc0*/  FFMA R7, R41.reuse, R40, R7 ;  /* 0x0000002829077223 */ /* 0x040fe20000000007 */
[----:B------:R-:W-:Y:S01]  /*8cd0*/  SHF.L.U32 R40, R56, 0x10, RZ ;  /* 0x0000001038287819 */ /* 0x000fe200000006ff */
[C---:B------:R-:W-:Y:S01]  /*8ce0*/  FMUL R6, R38.reuse, R10 ;  /* 0x0000000a26067220 */ /* 0x040fe20000400000 */
[C---:B------:R-:W-:Y:S01]  /*8cf0*/  FMUL R11, R38.reuse, R11 ;  /* 0x0000000b260b7220 */ /* 0x040fe20000400000 */
[----:B------:R-:W-:Y:S01]  /*8d00*/  FFMA R4, R41, R43, R4 ;  /* 0x0000002b29047223 */ /* 0x000fe20000000004 */
[----:B------:R-:W-:Y:S01]  /*8d10*/  SHF.L.U32 R43, R57, 0x10, RZ ;  /* 0x00000010392b7819 */ /* 0x000fe200000006ff */
[----:B------:R-:W-:Y:S01]  /*8d20*/  FMUL R8, R38, R12 ;  /* 0x0000000c26087220 */ /* 0x000fe20000400000 */
[----:B------:R-:W-:Y:S01]  /*8d30*/  F2FP.BF16.F32.PACK_AB R69, R7, R3 ;  /* 0x000000030745723e */ /* 0x000fe200000010ff */
[C---:B------:R-:W-:Y:S01]  /*8d40*/  FFMA R5, R41.reuse, R42, R5 ;  /* 0x0000002a29057223 */ /* 0x040fe20000000005 */
[----:B------:R-:W-:Y:S01]  /*8d50*/  LOP3.LUT R42, R56, 0xffff0000, RZ, 0xc0, !PT ;  /* 0xffff0000382a7812 */ /* 0x000fe200078ec0ff */
[----:B------:R-:W-:Y:S01]  /*8d60*/  FFMA R6, R41, R45, R6 ;  /* 0x0000002d29067223 */ /* 0x000fe20000000006 */
[----:B------:R-:W-:Y:S01]  /*8d70*/  SHF.L.U32 R45, R65, 0x10, RZ ;  /* 0x00000010412d7819 */ /* 0x000fe200000006ff */
[----:B------:R-:W-:Y:S01]  /*8d80*/  FFMA R11, R41, R44, R11 ;  /* 0x0000002c290b7223 */ /* 0x000fe2000000000b */
[----:B------:R-:W-:Y:S01]  /*8d90*/  F2FP.BF16.F32.PACK_AB R70, R5, R4 ;  /* 0x000000040546723e */ /* 0x000fe200000010ff */
[----:B------:R-:W-:Y:S01]  /*8da0*/  FFMA R8, R41, R40, R8 ;  /* 0x0000002829087223 */ /* 0x000fe20000000008 */
[----:B------:R-:W-:Y:S01]  /*8db0*/  LOP3.LUT R40, R57, 0xffff0000, RZ, 0xc0, !PT ;  /* 0xffff000039287812 */ /* 0x000fe200078ec0ff */
[C---:B------:R-:W-:Y:S01]  /*8dc0*/  FMUL R9, R38.reuse, R13 ;  /* 0x0000000d26097220 */ /* 0x040fe20000400000 */
[----:B------:R-:W-:Y:S01]  /*8dd0*/  F2FP.BF16.F32.PACK_AB R71, R11, R6 ;  /* 0x000000060b47723e */ /* 0x000fe200000010ff */
[C---:B------:R-:W-:Y:S01]  /*8de0*/  FMUL R10, R38.reuse, R14 ;  /* 0x0000000e260a7220 */ /* 0x040fe20000400000 */
[----:B------:R-:W-:Y:S01]  /*8df0*/  LOP3.LUT R44, R75, 0xffff0000, RZ, 0xc0, !PT ;  /* 0xffff00004b2c7812 */ /* 0x000fe200078ec0ff */
[----:B------:R-:W-:Y:S01]  /*8e00*/  FMUL R15, R38, R15 ;  /* 0x0000000f260f7220 */ /* 0x000fe20000400000 */
        /* <DEDUP_REMOVED lines=8> */
[----:B------:R-:W-:Y:S01]  /*8e90*/  FMUL R13, R38, R17 ;  /* 0x00000011260d7220 */ /* 0x000fe20000400000 */
[----:B------:R-:W-:Y:S01]  /*8ea0*/  F2FP.BF16.F32.PACK_AB R53, R15, R10 ;  /* 0x0000000a0f35723e */ /* 0x000fe200000010ff */
[C---:B------:R-:W-:Y:S01]  /*8eb0*/  FFMA R12, R41.reuse, R42, R12 ;  /* 0x0000002a290c7223 */ /* 0x040fe2000000000c */
[----:B------:R-:W-:Y:S01]  /*8ec0*/  LOP3.LUT R42, R64, 0xffff0000, RZ, 0xc0, !PT ;  /* 0xffff0000402a7812 */ /* 0x000fe200078ec0ff */
[C---:B------:R-:W-:Y:S01]  /*8ed0*/  FMUL R14, R38.reuse, R18 ;  /* 0x00000012260e7220 */ /* 0x040fe20000400000 */
[----:B------:R-:W-:Y:S01]  /*8ee0*/  FFMA R13, R41, R40, R13 ;  /* 0x00000028290d7223 */ /* 0x000fe2000000000d */
[----:B------:R-:W-:Y:S01]  /*8ef0*/  LOP3.LUT R40, R59, 0xffff0000, RZ, 0xc0, !PT ;  /* 0xffff00003b287812 */ /* 0x000fe200078ec0ff */
[----:B------:R1:W-:Y:S01]  /*8f00*/  STS.128 [R97+0x4000], R68 ;  /* 0x0040004461007388 */ /* 0x0003e20000000c00 */
[----:B------:R-:W-:Y:S01]  /*8f10*/  FMUL R19, R38, R19 ;  /* 0x0000001326137220 */ /* 0x000fe20000400000 */
[----:B------:R-:W-:Y:S01]  /*8f20*/  FFMA R14, R41, R43, R14 ;  /* 0x0000002b290e7223 */ /* 0x000fe2000000000e */
[----:B------:R-:W-:Y:S01]  /*8f30*/  SHF.L.U32 R43, R64, 0x10, RZ ;  /* 0x00000010402b7819 */ /* 0x000fe200000006ff */
[C---:B------:R-:W-:Y:S01]  /*8f40*/  FMUL R16, R38.reuse, R20 ;  /* 0x0000001426107220 */ /* 0x040fe20000400000 */
        /* <DEDUP_REMOVED lines=18> */
[C---:B------:R-:W-:Y:S01]  /*9070*/  FMUL R22, R38.reuse, R26 ;  /* 0x0000001a26167220 */ /* 0x040fe20000400000 */
[----:B------:R-:W-:Y:S01]  /*9080*/  FMUL R27, R38, R27 ;  /* 0x0000001b261b7220 */ /* 0x000fe20000400000 */
[----:B------:R-:W-:Y:S01]  /*9090*/  FFMA R20, R41, R43, R20 ;  /* 0x0000002b29147223 */ /* 0x000fe20000000014 */
[----:B------:R-:W-:Y:S01]  /*90a0*/  SHF.L.U32 R43, R73, 0x10, RZ ;  /* 0x00000010492b7819 */ /* 0x000fe200000006ff */
[C---:B------:R-:W-:Y:S01]  /*90b0*/  FFMA R21, R41.reuse, R40, R21 ;  /* 0x0000002829157223 */ /* 0x040fe20000000015 */
[C---:B------:R-:W-:Y:S01]  /*90c0*/  FFMA R22, R41.reuse, R45, R22 ;  /* 0x0000002d29167223 */ /* 0x040fe20000000016 */
[C---:B------:R-:W-:Y:S01]  /*90d0*/  FFMA R27, R41.reuse, R42, R27 ;  /* 0x0000002a291b7223 */ /* 0x040fe2000000001b */
[----:B------:R-:W-:Y:S01]  /*90e0*/  SHF.L.U32 R40, R72, 0x10, RZ ;  /* 0x0000001048287819 */ /* 0x000fe200000006ff */
[----:B------:R-:W-:Y:S01]  /*90f0*/  FMUL R24, R38, R28 ;  /* 0x0000001c26187220 */ /* 0x000fe20000400000 */
[----:B------:R-:W-:Y:S01]  /*9100*/  LOP3.LUT R42, R72, 0xffff0000, RZ, 0xc0, !PT ;  /* 0xffff0000482a7812 */ /* 0x000fe200078ec0ff */
[C---:B------:R-:W-:Y:S01]  /*9110*/  FMUL R25, R38.reuse, R29 ;  /* 0x0000001d26197220 */ /* 0x040fe20000400000 */
[C---:B------:R-:W-:Y:S01]  /*9120*/  FMUL R26, R38.reuse, R30 ;  /* 0x0000001e261a7220 */ /* 0x040fe20000400000 */
[----:B------:R-:W-:Y:S01]  /*9130*/  FFMA R24, R41, R40, R24 ;  /* 0x0000002829187223 */ /* 0x000fe20000000018 */
[----:B------:R-:W-:Y:S01]  /*9140*/  LOP3.LUT R40, R73, 0xffff0000, RZ, 0xc0, !PT ;  /* 0xffff000049287812 */ /* 0x000fe200078ec0ff */
[C---:B------:R-:W-:Y:S01]  /*9150*/  FFMA R25, R41.reuse, R42, R25 ;  /* 0x0000002a29197223 */ /* 0x040fe20000000019 */
        /* <DEDUP_REMOVED lines=41> */
.L_x_139:
[----:B------:R-:W-:Y:S05]  /*93f0*/  BSYNC.RECONVERGENT B0 ;  /* 0x0000000000007941 */ /* 0x000fea0003800200 */
.L_x_138:
        /* <DEDUP_REMOVED lines=21> */
.L_x_143:
[----:B------:R-:W-:Y:S05]  /*9550*/  BSYNC B0 ;  /* 0x0000000000007941 */ /* 0x000fea0003800000 */
.L_x_142:
[----:B------:R-:W-:Y:S11]  /*9560*/  ISETP.NE.AND P0, PT, R60, RZ, PT ;  /* 0x000000ff3c00720c */ /* 0x000ff60003f05270 */
[----:B------:R-:W-:Y:S02]  /*9570*/  @!UPT UIADD3 URZ, UPT, UPT, URZ, URZ, URZ ;  /* 0x000000fffffff290 */ /* 0x000fe4000fffe0ff */
[----:B------:R4:W1:Y:S04]  /*9580*/  @P0 LDS.128 R48, [R3] ;  /* 0x0000000003300984 */ /* 0x0008680000000c00 */
[----:B------:R4:W1:Y:S04]  /*9590*/  @P0 LDS.128 R56, [R2+0x10] ;  /* 0x0000100002380984 */ /* 0x0008680000000c00 */
[----:B------:R4:W1:Y:S04]  /*95a0*/  @P0 LDS.128 R64, [R0+0x20] ;  /* 0x0000200000400984 */ /* 0x0008680000000c00 */
[----:B------:R4:W1:Y:S02]  /*95b0*/  @P0 LDS.128 R72, [R46+0x30] ;  /* 0x000030002e480984 */ /* 0x0008640000000c00 */
.L_x_141:
[----:B------:R-:W-:Y:S05]  /*95c0*/  BSYNC B1 ;  /* 0x0000000000017941 */ /* 0x000fea0003800000 */
.L_x_140:
        /* <DEDUP_REMOVED lines=21> */
.L_x_145:
[----:B------:R-:W-:Y:S01]  /*9720*/  ISETP.NE.AND P0, PT, R99, RZ, PT ;  /* 0x000000ff6300720c */ /* 0x000fe20003f05270 */
[----:B------:R-:W-:Y:S05]  /*9730*/  WARPSYNC.ALL ;  /* 0x0000000000007948 */ /* 0x000fea0003800000 */
[----:B------:R-:W-:Y:S01]  /*9740*/  R2UR UR4, R39 ;  /* 0x00000000270472ca */ /* 0x000fe200000e0000 */
[----:B------:R-:W-:Y:S01]  /*9750*/  BSSY.RECONVERGENT B0, `(.L_x_146) ;  /* 0x000008b000007945 */ /* 0x000fe20003800200 */
[C---:B-1----:R-:W-:Y:S02]  /*9760*/  SHF.L.U32 R40, R48.reuse, 0x10, RZ ;  /* 0x0000001030287819 */ /* 0x042fe400000006ff */
[----:B------:R-:W-:Y:S02]  /*9770*/  LOP3.LUT R42, R48, 0xffff0000, RZ, 0xc0, !PT ;  /* 0xffff0000302a7812 */ /* 0x000fe400078ec0ff */
[C---:B------:R-:W-:Y:S02]  /*9780*/  SHF.L.U32 R43, R49.reuse, 0x10, RZ ;  /* 0x00000010312b7819 */ /* 0x040fe400000006ff */
[----:B------:R-:W-:Y:S02]  /*9790*/  LOP3.LUT R44, R49, 0xffff0000, RZ, 0xc0, !PT ;  /* 0xffff0000312c7812 */ /* 0x000fe400078ec0ff */
[C---:B------:R-:W-:Y:S02]  /*97a0*/  SHF.L.U32 R45, R50.reuse, 0x10, RZ ;  /* 0x00000010322d7819 */ /* 0x040fe400000006ff */
[----:B------:R-:W-:Y:S01]  /*97b0*/  LOP3.LUT R46, R50, 0xffff0000, RZ, 0xc0, !PT ;  /* 0xffff0000322e7812 */ /* 0x000fe200078ec0ff */
[----:B------:R-:W1:Y:S01]  /*97c0*/  LDTM.x32 R4, tmem[UR4+0x60] ;  /* 0x00006004000479ee */ /* 0x000e6200082c0000 */
[C---:B------:R-:W-:Y:S01]  /*97d0*/  SHF.L.U32 R47, R51.reuse, 0x10, RZ ;  /* 0x00000010332f7819 */ /* 0x040fe200000006ff */
[----:B------:R-:W-:Y:S01]  /*97e0*/  NOP ;  /* 0x0000000000007918 */ /* 0x000fe20000000000 */
[----:B------:R-:W-:Y:S02]  /*97f0*/  LOP3.LUT R48, R51, 0xffff0000, RZ, 0xc0, !PT ;  /* 0xffff000033307812 */ /* 0x000fe400078ec0ff */
[C---:B------:R-:W-:Y:S02]  /*9800*/  SHF.L.U32 R49, R56.reuse, 0x10, RZ ;  /* 0x0000001038317819 */ /* 0x040fe400000006ff */
[----:B------:R-:W-:Y:S02]  /*9810*/  LOP3.LUT R51, R56, 0xffff0000, RZ, 0xc0, !PT ;  /* 0xffff000038337812 */ /* 0x000fe400078ec0ff */
[C---:B------:R-:W-:Y:S02]  /*9820*/  SHF.L.U32 R50, R57.reuse, 0x10, RZ ;  /* 0x0000001039327819 */ /* 0x040fe400000006ff */
[----:B---3--:R-:W-:Y:S02]  /*9830*/  LOP3.LUT R52, R57, 0xffff0000, RZ, 0xc0, !PT ;  /* 0xffff000039347812 */ /* 0x008fe400078ec0ff */
[C---:B------:R-:W-:Y:S02]  /*9840*/  SHF.L.U32 R53, R58.reuse, 0x10, RZ ;  /* 0x000000103a357819 */ /* 0x040fe400000006ff */
[----:B------:R-:W-:Y:S02]  /*9850*/  LOP3.LUT R54, R58, 0xffff0000, RZ, 0xc0, !PT ;  /* 0xffff00003a367812 */ /* 0x000fe400078ec0ff */
[----:B------:R-:W-:Y:S02]  /*9860*/  SHF.L.U32 R55, R59, 0x10, RZ ;  /* 0x000000103b377819 */ /* 0x000fe400000006ff */
[----:B------:R-:W-:Y:S02]  /*9870*/  IADD3 R101, PT, PT, R101, 0xf0, RZ ;  /* 0x000000f065657810 */ /* 0x000fe40007ffe0ff */
[----:B------:R-:W-:Y:S02]  /*9880*/  LOP3.LUT R56, R59, 0xffff0000, RZ, 0xc0, !PT ;  /* 0xffff00003b387812 */ /* 0x000fe400078ec0ff */
[----:B------:R-:W-:Y:S01]  /*9890*/  SHF.L.U32 R57, R64, 0x10, RZ ;  /* 0x0000001040397819 */ /* 0x000fe200000006ff */
[----:B-1----:R-:W-:Y:S01]  /*98a0*/  FMUL R4, R38, R4 ;  /* 0x0000000426047220 */ /* 0x002fe20000400000 */
[----:B------:R-:W-:Y:S01]  /*98b0*/  LOP3.LUT R58, R64, 0xffff0000, RZ, 0xc0, !PT ;  /* 0xffff0000403a7812 */ /* 0x000fe200078ec0ff */
[C---:B------:R-:W-:Y:S01]  /*98c0*/  FMUL R5, R38.reuse, R5 ;  /* 0x0000000526057220 */ /* 0x040fe20000400000 */
[----:B------:R-:W-:Y:S01]  /*98d0*/  LOP3.LUT R101, R101, 0xfefffff8, RZ, 0xc0, !PT ;  /* 0xfefffff865657812 */ /* 0x000fe200078ec0ff */
[C---:B------:R-:W-:Y:S01]  /*98e0*/  FFMA R4, R41.reuse, R40, R4 ;  /* 0x0000002829047223 */ /* 0x040fe20000000004 */
[C---:B------:R-:W-:Y:S01]  /*98f0*/  FMUL R6, R38.reuse, R6 ;  /* 0x0000000626067220 */ /* 0x040fe20000400000 */
[----:B------:R-:W-:Y:S01]  /*9900*/  FFMA R5, R41, R42, R5 ;  /* 0x0000002a29057223 */ /* 0x000fe20000000005 */
[----:B------:R-:W-:Y:S01]  /*9910*/  SHF.L.U32 R59, R65, 0x10, RZ ;  /* 0x00000010413b7819 */ /* 0x000fe200000006ff */
[----:B------:R1:W-:Y:S01]  /*9920*/  SYNCS.ARRIVE.TRANS64.RED.A1T0 RZ, [R101+URZ], RZ ;  /* 0x000000ff65ff79a7 */ /* 0x0003e200081004ff */
[----:B------:R-:W-:Y:S01]  /*9930*/  FFMA R6, R41, R43, R6 ;  /* 0x0000002b29067223 */ /* 0x000fe20000000006 */
[C---:B------:R-:W-:Y:S01]  /*9940*/  FMUL R7, R38.reuse, R7 ;  /* 0x0000000726077220 */ /* 0x040fe20000400000 */
[----:B------:R-:W-:Y:S01]  /*9950*/  F2FP.BF16.F32.PACK_AB R104, R5, R4 ;  /* 0x000000040568723e */ /* 0x000fe200000010ff */
[C---:B------:R-:W-:Y:S01]  /*9960*/  FMUL R8, R38.reuse, R8 ;  /* 0x0000000826087220 */ /* 0x040fe20000400000 */
[----:B------:R-:W-:Y:S01]  /*9970*/  FMUL R9, R38, R9 ;  /* 0x0000000926097220 */ /* 0x000fe20000400000 */
[----:B------:R-:W-:Y:S01]  /*9980*/  LOP3.LUT R60, R65, 0xffff0000, RZ, 0xc0, !PT ;  /* 0xffff0000413c7812 */ /* 0x000fe200078ec0ff */
[C---:B------:R-:W-:Y:S01]  /*9990*/  FFMA R7, R41.reuse, R44, R7 ;  /* 0x0000002c29077223 */ /* 0x040fe20000000007 */
[C---:B------:R-:W-:Y:S01]  /*99a0*/  FFMA R8, R41.reuse, R45, R8 ;  /* 0x0000002d29087223 */ /* 0x040fe20000000008 */
[----:B------:R-:W-:Y:S01]  /*99b0*/  SHF.L.U32 R61, R66, 0x10, RZ ;  /* 0x00000010423d7819 */ /* 0x000fe200000006ff */
[----:B------:R-:W-:Y:S01]  /*99c0*/  FFMA R9, R41, R46, R9 ;  /* 0x0000002e29097223 */ /* 0x000fe20000000009 */
[C---:B------:R-:W-:Y:S01]  /*99d0*/  FMUL R10, R38.reuse, R10 ;  /* 0x0000000a260a7220 */ /* 0x040fe20000400000 */
[----:B------:R-:W-:Y:S01]  /*99e0*/  F2FP.BF16.F32.PACK_AB R105, R7, R6 ;  /* 0x000000060769723e */ /* 0x000fe200000010ff */
[C---:B------:R-:W-:Y:S01]  /*99f0*/  FMUL R11, R38.reuse, R11 ;  /* 0x0000000b260b7220 */ /* 0x040fe20000400000 */
[----:B------:R-:W-:Y:S01]  /*9a00*/  FMUL R0, R38, R12 ;  /* 0x0000000c26007220 */ /* 0x000fe20000400000 */
[----:B------:R-:W-:Y:S01]  /*9a10*/  F2FP.BF16.F32.PACK_AB R106, R9, R8 ;  /* 0x00000008096a723e */ /* 0x000fe200000010ff */
[C---:B------:R-:W-:Y:S01]  /*9a20*/  FFMA R10, R41.reuse, R47, R10 ;  /* 0x0000002f290a7223 */ /* 0x040fe2000000000a */
[C---:B------:R-:W-:Y:S01]  /*9a30*/  FFMA R11, R41.reuse, R48, R11 ;  /* 0x00000030290b7223 */ /* 0x040fe2000000000b */
[----:B------:R-:W-:Y:S01]  /*9a40*/  LOP3.LUT R62, R66, 0xffff0000, RZ, 0xc0, !PT ;  /* 0xffff0000423e7812 */ /* 0x000fe200078ec0ff */
[----:B------:R-:W-:Y:S01]  /*9a50*/  FFMA R0, R41, R49, R0 ;  /* 0x0000003129007223 */ /* 0x000fe20000000000 */
[C---:B------:R-:W-:Y:S01]  /*9a60*/  FMUL R2, R38.reuse, R13 ;  /* 0x0000000d26027220 */ /* 0x040fe20000400000 */
[----:B------:R-:W-:Y:S01]  /*9a70*/  SHF.L.U32 R63, R67, 0x10, RZ ;  /* 0x00000010433f7819 */ /* 0x000fe200000006ff */
[C---:B------:R-:W-:Y:S01]  /*9a80*/  FMUL R3, R38.reuse, R14 ;  /* 0x0000000e26037220 */ /* 0x040fe20000400000 */
[----:B------:R-:W-:Y:S01]  /*9a90*/  F2FP.BF16.F32.PACK_AB R107, R11, R10 ;  /* 0x0000000a0b6b723e */ /* 0x000fe200000010ff */
[----:B------:R-:W-:Y:S01]  /*9aa0*/  FFMA R2, R41, R51, R2 ;  /* 0x0000003329027223 */ /* 0x000fe20000000002 */
[C---:B------:R-:W-:Y:S01]  /*9ab0*/  FMUL R15, R38.reuse, R15 ;  /* 0x0000000f260f7220 */ /* 0x040fe20000400000 */
[C---:B------:R-:W-:Y:S01]  /*9ac0*/  FMUL R12, R38.reuse, R16 ;  /* 0x00000010260c7220 */ /* 0x040fe20000400000 */
[----:B------:R-:W-:Y:S01]  /*9ad0*/  FMUL R13, R38, R17 ;  /* 0x00000011260d7220 */ /* 0x000fe20000400000 */
[----:B------:R1:W-:Y:S01]  /*9ae0*/  STS.128 [R97+0x6000], R104 ;  /* 0x0060006861007388 */ /* 0x0003e20000000c00 */
[----:B------:R-:W-:Y:S01]  /*9af0*/  LOP3.LUT R64, R67, 0xffff0000, RZ, 0xc0, !PT ;  /* 0xffff000043407812 */ /* 0x000fe200078ec0ff */
[C---:B------:R-:W-:Y:S01]  /*9b00*/  FFMA R3, R41.reuse, R50, R3 ;  /* 0x0000003229037223 */ /* 0x040fe20000000003 */
[----:B------:R-:W-:Y:S01]  /*9b10*/  SHF.L.U32 R65, R72, 0x10, RZ ;  /* 0x0000001048417819 */ /* 0x000fe200000006ff */
[C---:B------:R-:W-:Y:S01]  /*9b20*/  FFMA R15, R41.reuse, R52, R15 ;  /* 0x00000034290f7223 */ /* 0x040fe2000000000f */
[----:B------:R-:W-:Y:S01]  /*9b30*/  F2FP.BF16.F32.PACK_AB R108, R2, R0 ;  /* 0x00000000026c723e */ /* 0x000fe200000010ff */
[C---:B------:R-:W-:Y:S01]  /*9b40*/  FFMA R12, R41.reuse, R53, R12 ;  /* 0x00000035290c7223 */ /* 0x040fe2000000000c */
[C---:B------:R-:W-:Y:S01]  /*9b50*/  FFMA R13, R41.reuse, R54, R13 ;  /* 0x00000036290d7223 */ /* 0x040fe2000000000d */
[C---:B------:R-:W-:Y:S01]  /*9b60*/  FMUL R14, R38.reuse, R18 ;  /* 0x00000012260e7220 */ /* 0x040fe20000400000 */
[C---:B------:R-:W-:Y:S01]  /*9b70*/  FMUL R19, R38.reuse, R19 ;  /* 0x0000001326137220 */ /* 0x040fe20000400000 */
[C---:B------:R-:W-:Y:S01]  /*9b80*/  FMUL R16, R38.reuse, R20 ;  /* 0x0000001426107220 */ /* 0x040fe20000400000 */
[C---:B------:R-:W-:Y:S01]  /*9b90*/  FMUL R17, R38.reuse, R21 ;  /* 0x0000001526117220 */ /* 0x040fe20000400000 */
[C---:B------:R-:W-:Y:S01]  /*9ba0*/  FFMA R14, R41.reuse, R55, R14 ;  /* 0x00000037290e7223 */ /* 0x040fe2000000000e */
        /* <DEDUP_REMOVED lines=9> */
[----:B------:R-:W-:Y:S01]  /*9c40*/  FFMA R23, R41, R60, R23 ;  /* 0x0000003c29177223 */ /* 0x000fe20000000017 */
[C---:B------:R-:W-:Y:S01]  /*9c50*/  FMUL R27, R38.reuse, R27 ;  /* 0x0000001b261b7220 */ /* 0x040fe20000400000 */
[----:B------:R-:W-:Y:S01]  /*9c60*/  F2FP.BF16.F32.PACK_AB R109, R15, R3 ;  /* 0x000000030f6d723e */ /* 0x000fe200000010ff */
[----:B------:R-:W-:Y:S01]  /*9c70*/  FFMA R20, R41, R61, R20 ;  /* 0x0000003d29147223 */ /* 0x000fe20000000014 */
[----:B------:R-:W-:Y:S01]  /*9c80*/  F2FP.BF16.F32.PACK_AB R110, R13, R12 ;  /* 0x0000000c0d6e723e */ /* 0x000fe200000010ff */
[----:B------:R-:W-:Y:S01]  /*9c90*/  FMUL R24, R38, R28 ;  /* 0x0000001c26187220 */ /* 0x000fe20000400000 */
[----:B------:R-:W-:Y:S01]  /*9ca0*/  F2FP.BF16.F32.PACK_AB R111, R19, R14 ;  /* 0x0000000e136f723e */ /* 0x000fe200000010ff */
[----:B------:R-:W-:Y:S01]  /*9cb0*/  FFMA R21, R41, R62, R21 ;  /* 0x0000003e29157223 */ /* 0x000fe20000000015 */
[----:B------:R-:W-:Y:S01]  /*9cc0*/  LOP3.LUT R66, R72, 0xffff0000, RZ, 0xc0, !PT ;  /* 0xffff000048427812 */ /* 0x000fe200078ec0ff */
[C---:B------:R-:W-:Y:S01]  /*9cd0*/  FMUL R25, R38.reuse, R29 ;  /* 0x0000001d26197220 */ /* 0x040fe20000400000 */
[----:B------:R-:W-:Y:S01]  /*9ce0*/  SHF.L.U32 R67, R73, 0x10, RZ ;  /* 0x0000001049437819 */ /* 0x000fe200000006ff */
[----:B------:R1:W-:Y:S01]  /*9cf0*/  STS.128 [R96+0x6010], R108 ;  /* 0x0060106c60007388 */ /* 0x0003e20000000c00 */
[----:B------:R-:W-:Y:S01]  /*9d00*/  FFMA R22, R41, R63, R22 ;  /* 0x0000003f29167223 */ /* 0x000fe20000000016 */
[----:B------:R-:W-:Y:S01]  /*9d10*/  LOP3.LUT R68, R73, 0xffff0000, RZ, 0xc0, !PT ;  /* 0xffff000049447812 */ /* 0x000fe200078ec0ff */
[----:B------:R-:W-:Y:S01]  /*9d20*/  FMUL R26, R38, R30 ;  /* 0x0000001e261a7220 */ /* 0x000fe20000400000 */
[C---:B------:R-:W-:Y:S01]  /*9d30*/  FFMA R27, R41.reuse, R64, R27 ;  /* 0x00000040291b7223 */ /* 0x040fe2000000001b */
[----:B------:R-:W-:Y:S01]  /*9d40*/  SHF.L.U32 R69, R74, 0x10, RZ ;  /* 0x000000104a457819 */ /* 0x000fe200000006ff */
[----:B------:R-:W-:Y:S01]  /*9d50*/  FMUL R31, R38, R31 ;  /* 0x0000001f261f7220 */ /* 0x000fe20000400000 */
[C---:B------:R-:W-:Y:S01]  /*9d60*/  FFMA R24, R41.reuse, R65, R24 ;  /* 0x0000004129187223 */ /* 0x040fe20000000018 */
[----:B------:R-:W-:Y:S01]  /*9d70*/  LOP3.LUT R70, R74, 0xffff0000, RZ, 0xc0, !PT ;  /* 0xffff00004a467812 */ /* 0x000fe200078ec0ff */
[C---:B------:R-:W-:Y:S01]  /*9d80*/  FMUL R28, R38.reuse, R32 ;  /* 0x00000020261c7220 */ /* 0x040fe20000400000 */
[----:B------:R-:W-:Y:S01]  /*9d90*/  FFMA R25, R41, R66, R25 ;  /* 0x0000004229197223 */ /* 0x000fe20000000019 */
[----:B------:R-:W-:Y:S01]  /*9da0*/  SHF.L.U32 R71, R75, 0x10, RZ ;  /* 0x000000104b477819 */ /* 0x000fe200000006ff */
[C---:B------:R-:W-:Y:S01]  /*9db0*/  FMUL R29, R38.reuse, R33 ;  /* 0x00000021261d7220 */ /* 0x040fe20000400000 */
[----:B------:R-:W-:Y:S01]  /*9dc0*/  FFMA R26, R41, R67, R26 ;  /* 0x00000043291a7223 */ /* 0x000fe2000000001a */
[----:B------:R-:W-:Y:S01]  /*9dd0*/  LOP3.LUT R72, R75, 0xffff0000, RZ, 0xc0, !PT ;  /* 0xffff00004b487812 */ /* 0x000fe200078ec0ff */
        /* <DEDUP_REMOVED lines=33> */
[----:B---3--:R-:W-:Y:S04]  /*9ff0*/  DEPBAR.LE SB0, 0x1 ;  /* 0x000080400000791a */ /* 0x008fe80000000000 */
.L_x_147:
[----:B------:R-:W-:Y:S05]  /*a000*/  BSYNC.RECONVERGENT B0 ;  /* 0x0000000000007941 */ /* 0x000fea0003800200 */
.L_x_146:
[----:B------:R-:W-:Y:S01]  /*a010*/  BAR.SYNC.DEFER_BLOCKING 0x1, 0x80 ;  /* 0x0042000000007b1d */ /* 0x000fe20000010000 */
[----:B------:R-:W-:Y:S01]  /*a020*/  UISETP.NE.AND UP0, UPT, UR47, -0x4, UPT ;  /* 0xfffffffc2f00788c */ /* 0x000fe2000bf05270 */
[----:B------:R-:W-:Y:S08]  /*a030*/  IADD3 R0, PT, PT, R36, 0x1, RZ ;  /* 0x0000000124007810 */ /* 0x000ff00007ffe0ff */
[----:B------:R-:W-:Y:S05]  /*a040*/  BRA.U !UP0, `(.L_x_148) ;  /* 0x0000000108247547 */ /* 0x000fea000b800000 */
[----:B------:R-:W-:Y:S01]  /*a050*/  ISETP.NE.AND P0, PT, R100, RZ, PT ;  /* 0x000000ff6400720c */ /* 0x000fe20003f05270 */
[----:B------:R-:W-:Y:S01]  /*a060*/  IMAD.U32 R2, RZ, RZ, UR46 ;  /* 0x0000002eff027e24 */ /* 0x000fe2000f8e00ff */
[----:B------:R-:W-:Y:S04]  /*a070*/  UIADD3 UR4, UPT, UPT, UR46, 0x1, URZ ;  /* 0x000000012e047890 */ /* 0x000fe8000fffe0ff */
[----:B------:R-:W-:Y:S04]  /*a080*/  UISETP.NE.AND UP0, UPT, UR4, 0x4, UPT ;  /* 0x000000040400788c */ /* 0x000fe8000bf05270 */
[----:B------:R-:W-:Y:S03]  /*a090*/  USEL UR46, UR4, URZ, UP0 ;  /* 0x000000ff042e7287 */ /* 0x000fe60008000000 */
[----:B------:R-:W-:Y:S05]  /*a0a0*/  @P0 LEA R2, R2, UR43, 0x3 ;  /* 0x0000002b02020c11 */ /* 0x000fea000f8e18ff */
[----:B------:R-:W-:Y:S05]  /*a0b0*/  @P0 VIADD R3, R2, 0x90 ;  /* 0x0000009002030836 */ /* 0x000fea0000000000 */
[----:B------:R-:W-:Y:S04]  /*a0c0*/  @P0 PRMT R3, R102, 0x654, R3 ;  /* 0x0000065466030816 */ /* 0x000fe80000000003 */
[----:B------:R3:W-:Y:S03]  /*a0d0*/  @P0 SYNCS.ARRIVE.TRANS64.RED.A1T0 RZ, [R3+URZ], RZ ;  /* 0x000000ff03ff09a7 */ /* 0x0007e600081004ff */
.L_x_148:
[----:B------:R-:W-:Y:S01]  /*a0e0*/  R2UR UR5, R87 ;  /* 0x00000000570572ca */ /* 0x000fe200000e0000 */
[----:B------:R-:W-:Y:S01]  /*a0f0*/  UISETP.NE.AND UP0, UPT, UR61, URZ, UPT ;  /* 0x000000ff3d00728c */ /* 0x000fe2000bf05270 */
[----:B------:R-:W-:Y:S01]  /*a100*/  R2UR UR4, R86 ;  /* 0x00000000560472ca */ /* 0x000fe200000e0000 */
[----:B------:R-:W-:Y:S01]  /*a110*/  UIADD3 UR47, UPT, UPT, UR47, 0x4, URZ ;  /* 0x000000042f2f7890 */ /* 0x000fe2000fffe0ff */
[----:B------:R-:W-:Y:S01]  /*a120*/  ISETP.NE.AND P0, PT, R90, 0x2, PT ;  /* 0x000000025a00780c */ /* 0x000fe20003f05270 */
[----:B------:R-:W-:Y:S01]  /*a130*/  UMOV UR44, UR60 ;  /* 0x0000003c002c7c82 */ /* 0x000fe20008000000 */
[----:B------:R-:W-:Y:S02]  /*a140*/  ISETP.NE.AND P1, PT, R0, 0x2, PT ;  /* 0x000000020000780c */ /* 0x000fe40003f25270 */
[----:B---3--:R-:W-:Y:S02]  /*a150*/  SEL R3, RZ, 0x1, P0 ;  /* 0x00000001ff037807 */ /* 0x008fe40000000000 */
[----:B------:R-:W-:Y:S02]  /*a160*/  SEL R2, RZ, 0x1, P1 ;  /* 0x00000001ff027807 */ /* 0x000fe40000800000 */
[----:B------:R-:W-:Y:S01]  /*a170*/  LOP3.LUT R92, R92, R3, RZ, 0x3c, !PT ;  /* 0x000000035c5c7212 */ /* 0x000fe200078e3cff */
[----:B------:R-:W-:Y:S01]  /*a180*/  UIADD3 UR16, UPT, UPT, UR37, UR5, URZ ;  /* 0x0000000525107290 */ /* 0x000fe2000fffe0ff */
[----:B------:R-:W-:Y:S01]  /*a190*/  LOP3.LUT R93, R93, R2, RZ, 0x3c, !PT ;  /* 0x000000025d5d7212 */ /* 0x000fe200078e3cff */
[----:B------:R-:W-:Y:S01]  /*a1a0*/  UIADD3 UR11, UPT, UPT, UR36, UR4, URZ ;  /* 0x00000004240b7290 */ /* 0x000fe2000fffe0ff */
[----:B------:R-:W-:Y:S02]  /*a1b0*/  SEL R90, R90, RZ, P0 ;  /* 0x000000ff5a5a7207 */ /* 0x000fe40000000000 */
[----:B------:R-:W-:Y:S01]  /*a1c0*/  SEL R36, R0, RZ, P1 ;  /* 0x000000ff00247207 */ /* 0x000fe20000800000 */
[----:B------:R-:W-:Y:S08]  /*a1d0*/  BRA.U UP0, `(.L_x_149) ;  /* 0xffffffc1000c7547 */ /* 0x000ff0000b83ffff */
[----:B------:R-:W3:Y:S01]  /*a1e0*/  LDCU.64 UR4, c[0x0][0xc88] ;  /* 0x00019100ff0477ac */ /* 0x000ee20008000a00 */
[----:B------:R-:W4:Y:S01]  /*a1f0*/  LDCU.64 UR6, c[0x0][0xc90] ;  /* 0x00019200ff0677ac */ /* 0x000f220008000a00 */
[----:B---3--:R-:W-:Y:S02]  /*a200*/  ISETP.NE.U32.AND P2, PT, RZ, UR4, PT ;  /* 0x00000004ff007c0c */ /* 0x008fe4000bf45070 */
[----:B----4-:R-:W-:Y:S02]  /*a210*/  ISETP.NE.U32.AND P1, PT, RZ, UR6, PT ;  /* 0x00000006ff007c0c */ /* 0x010fe4000bf25070 */
[----:B------:R-:W-:Y:S02]  /*a220*/  ISETP.NE.AND.EX P2, PT, RZ, UR5, PT, P2 ;  /* 0x00000005ff007c0c */ /* 0x000fe4000bf45320 */
[----:B------:R-:W-:-:S13]  /*a230*/  ISETP.NE.AND.EX P0, PT, RZ, UR7, PT, P1 ;  /* 0x00000007ff007c0c */ /* 0x000fda000bf05310 */
[----:B------:R-:W-:Y:S05]  /*a240*/  @P2 BRA P0, `(.L_x_150) ;  /* 0x00000000003c2947 */ /* 0x000fea0000000000 */
[----:B------:R-:W-:-:S13]  /*a250*/  ISETP.NE.AND.EX P1, PT, RZ, UR7, PT, P1 ;  /* 0x00000007ff007c0c */ /* 0x000fda000bf25310 */
[----:B------:R-:W-:Y:S05]  /*a260*/  @P1 BRA `(.L_x_151) ;  /* 0x00000000000c1947 */ /* 0x000fea0003800000 */
[----:B------:R-:W-:-:S13]  /*a270*/  FSETP.NEU.AND P0, PT, R41, RZ, PT ;  /* 0x000000ff2900720b */ /* 0x000fda0003f0d000 */
[----:B------:R-:W-:Y:S05]  /*a280*/  @!P0 EXIT ;  /* 0x000000000000894d */ /* 0x000fea0003800000 */
[----:B------:R-:W-:Y:S05]  /*a290*/  BRA `(.L_x_150) ;  /* 0x0000000000287947 */ /* 0x000fea0003800000 */
.L_x_151:
[----:B------:R-:W-:Y:S01]  /*a2a0*/  ISETP.NE.AND P0, PT, R89, RZ, PT ;  /* 0x000000ff5900720c */ /* 0x000fe20003f05270 */
[----:B------:R-:W-:-:S12]  /*a2b0*/  BSSY.RECONVERGENT B0, `(.L_x_150) ;  /* 0x0000008000007945 */ /* 0x000fd80003800200 */
[----:B------:R-:W-:Y:S05]  /*a2c0*/  @P0 BRA `(.L_x_152) ;  /* 0x0000000000100947 */ /* 0x000fea0003800000 */
[----:B------:R-:W-:-:S04]  /*a2d0*/  ISETP.NE.U32.AND P0, PT, RZ, UR4, PT ;  /* 0x00000004ff007c0c */ /* 0x000fc8000bf05070 */
[----:B------:R-:W-:-:S13]  /*a2e0*/  ISETP.NE.AND.EX P0, PT, RZ, UR5, PT, P0 ;  /* 0x00000005ff007c0c */ /* 0x000fda000bf05300 */
[----:B------:R-:W-:Y:S05]  /*a2f0*/  @!P0 EXIT ;  /* 0x000000000000894d */ /* 0x000fea0003800000 */
[----:B------:R-:W-:Y:S05]  /*a300*/  BRA `(.L_x_153) ;  /* 0x0000000000087947 */ /* 0x000fea0003800000 */
.L_x_152:
[----:B------:R-:W-:-:S13]  /*a310*/  FSETP.NEU.AND P0, PT, R41, RZ, PT ;  /* 0x000000ff2900720b */ /* 0x000fda0003f0d000 */
[----:B------:R-:W-:Y:S05]  /*a320*/  @!P0 EXIT ;  /* 0x000000000000894d */ /* 0x000fea0003800000 */
.L_x_153:
[----:B------:R-:W-:Y:S05]  /*a330*/  BSYNC.RECONVERGENT B0 ;  /* 0x0000000000007941 */ /* 0x000fea0003800200 */
.L_x_150:
[----:B------:R-:W3:Y:S01]  /*a340*/  S2UR UR7, SR_CgaCtaId ;  /* 0x00000000000779c3 */ /* 0x000ee20000008800 */
[----:B------:R-:W-:Y:S01]  /*a350*/  ULEA UR6, UR46, UR43, 0x3 ;  /* 0x0000002b2e067291 */ /* 0x000fe2000f8e18ff */
[----:B------:R-:W-:-:S04]  /*a360*/  DEPBAR.LE SB0, 0x0 ;  /* 0x000080000000791a */ /* 0x000fc80000000000 */
[----:B------:R-:W-:-:S04]  /*a370*/  UIADD3 UR6, UPT, UPT, UR6, 0x90, URZ ;  /* 0x0000009006067890 */ /* 0x000fc8000fffe0ff */
[----:B---3--:R-:W-:-:S09]  /*a380*/  UPRMT UR6, UR7, 0x654, UR6 ;  /* 0x0000065407067896 */ /* 0x008fd20008000006 */
[----:B------:R-:W-:Y:S01]  /*a390*/  SYNCS.ARRIVE.TRANS64.RED.A1T0 RZ, [UR6], RZ ;  /* 0x000000ffffff79a7 */ /* 0x000fe20008100406 */
[----:B------:R-:W-:Y:S05]  /*a3a0*/  EXIT ;  /* 0x000000000000794d */ /* 0x000fea0003800000 */
.L_x_24:
[----:B--2---:R2:W3:Y:S02]  /*a3b0*/  SYNCS.PHASECHK.TRANS64.TRYWAIT P0, [R0+URZ+0x110], R3 ;  /* 0x00011003000075a7 */ /* 0x0044e400080011ff */
[----:B---3--:R-:W-:Y:S05]  /*a3c0*/  @!P0 NANOSLEEP.SYNCS 0x989680 ;  /* 0x009896800000895d */ /* 0x008fea0003900000 */
[----:B------:R-:W3:Y:S02]  /*a3d0*/  @!P0 SYNCS.PHASECHK.TRANS64 P0, [R0+URZ+0x110], R3 ;  /* 0x00011003000085a7 */ /* 0x000ee400080010ff */
[----:B---3--:R-:W-:Y:S05]  /*a3e0*/  @!P0 BRA `(.L_x_24) ;  /* 0xfffffffc00f08947 */ /* 0x008fea000383ffff */
[----:B------:R-:W-:Y:S05]  /*a3f0*/  BRA `(.L_x_154) ;  /* 0xffffff7800687947 */ /* 0x000fea000383ffff */
.L_x_27:
[----:B--2---:R-:W-:-:S07]  /*a400*/  MOV R0, UR5 ;  /* 0x0000000500007c02 */ /* 0x004fce0008000f00 */
.L_x_155:
[----:B--2---:R2:W3:Y:S02]  /*a410*/  SYNCS.PHASECHK.TRANS64.TRYWAIT P0, [R0+URZ+0x38], R3 ;  /* 0x00003803000075a7 */ /* 0x0044e400080011ff */
[----:B---3--:R-:W-:Y:S05]  /*a420*/  @!P0 NANOSLEEP.SYNCS 0x989680 ;  /* 0x009896800000895d */ /* 0x008fea0003900000 */
[----:B------:R-:W3:Y:S02]  /*a430*/  @!P0 SYNCS.PHASECHK.TRANS64 P0, [R0+URZ+0x38], R3 ;  /* 0x00003803000085a7 */ /* 0x000ee400080010ff */
[----:B---3--:R-:W-:Y:S05]  /*a440*/  @!P0 BRA `(.L_x_155) ;  /* 0xfffffffc00f08947 */ /* 0x008fea000383ffff */
[----:B------:R-:W-:Y:S05]  /*a450*/  BRA `(.L_x_26) ;  /* 0xffffff7800c87947 */ /* 0x000fea000383ffff */
.L_x_36:
[----:B-1----:R-:W-:-:S07]  /*a460*/  MOV R0, UR6 ;  /* 0x0000000600007c02 */ /* 0x002fce0008000f00 */
.L_x_156:
[----:B-1----:R1:W2:Y:S02]  /*a470*/  SYNCS.PHASECHK.TRANS64.TRYWAIT P0, [R0+URZ+0x38], R3 ;  /* 0x00003803000075a7 */ /* 0x0022a400080011ff */
[----:B--2---:R-:W-:Y:S05]  /*a480*/  @!P0 NANOSLEEP.SYNCS 0x989680 ;  /* 0x009896800000895d */ /* 0x004fea0003900000 */
[----:B------:R-:W2:Y:S02]  /*a490*/  @!P0 SYNCS.PHASECHK.TRANS64 P0, [R0+URZ+0x38], R3 ;  /* 0x00003803000085a7 */ /* 0x000ea400080010ff */
[----:B--2---:R-:W-:Y:S05]  /*a4a0*/  @!P0 BRA `(.L_x_156) ;  /* 0xfffffffc00f08947 */ /* 0x004fea000383ffff */
[----:B------:R-:W-:Y:S05]  /*a4b0*/  BRA `(.L_x_35) ;  /* 0xffffff7c00e87947 */ /* 0x000fea000383ffff */
.L_x_43:
[----:B-1----:R1:W4:Y:S02]  /*a4c0*/  SYNCS.PHASECHK.TRANS64.TRYWAIT P0, [R3+URZ+0xc0], R0 ;  /* 0x0000c000030075a7 */ /* 0x00232400080011ff */
[----:B----4-:R-:W-:Y:S05]  /*a4d0*/  @!P0 NANOSLEEP.SYNCS 0x989680 ;  /* 0x009896800000895d */ /* 0x010fea0003900000 */
[----:B------:R-:W4:Y:S02]  /*a4e0*/  @!P0 SYNCS.PHASECHK.TRANS64 P0, [R3+URZ+0xc0], R0 ;  /* 0x0000c000030085a7 */ /* 0x000f2400080010ff */
[----:B----4-:R-:W-:Y:S05]  /*a4f0*/  @!P0 BRA `(.L_x_43) ;  /* 0xfffffffc00f08947 */ /* 0x010fea000383ffff */
[----:B------:R-:W-:Y:S05]  /*a500*/  BRA `(.L_x_157) ;  /* 0xffffff8000e47947 */ /* 0x000fea000383ffff */
.L_x_47:
[----:B-1----:R-:W-:-:S07]  /*a510*/  MOV R0, UR4 ;  /* 0x0000000400007c02 */ /* 0x002fce0008000f00 */
.L_x_158:
[----:B-1----:R1:W2:Y:S02]  /*a520*/  SYNCS.PHASECHK.TRANS64.TRYWAIT P0, [R0+URZ], R3 ;  /* 0x00000003000075a7 */ /* 0x0022a400080011ff */
[----:B--2---:R-:W-:Y:S05]  /*a530*/  @!P0 NANOSLEEP.SYNCS 0x989680 ;  /* 0x009896800000895d */ /* 0x004fea0003900000 */
[----:B------:R-:W2:Y:S02]  /*a540*/  @!P0 SYNCS.PHASECHK.TRANS64 P0, [R0+URZ], R3 ;  /* 0x00000003000085a7 */ /* 0x000ea400080010ff */
[----:B--2---:R-:W-:Y:S05]  /*a550*/  @!P0 BRA `(.L_x_158) ;  /* 0xfffffffc00f08947 */ /* 0x004fea000383ffff */
[----:B------:R-:W-:Y:S05]  /*a560*/  BRA `(.L_x_159) ;  /* 0xffffff8800907947 */ /* 0x000fea000383ffff */
.L_x_48:
[----:B------:R-:W-:-:S07]  /*a570*/  MOV R0, UR5 ;  /* 0x0000000500007c02 */ /* 0x000fce0008000f00 */
.L_x_160:
[----:B-1----:R1:W2:Y:S02]  /*a580*/  SYNCS.PHASECHK.TRANS64.TRYWAIT P0, [R0+URZ], R3 ;  /* 0x00000003000075a7 */ /* 0x0022a400080011ff */
[----:B--2---:R-:W-:Y:S05]  /*a590*/  @!P0 NANOSLEEP.SYNCS 0x989680 ;  /* 0x009896800000895d */ /* 0x004fea0003900000 */
[----:B------:R-:W2:Y:S02]  /*a5a0*/  @!P0 SYNCS.PHASECHK.TRANS64 P0, [R0+URZ], R3 ;  /* 0x00000003000085a7 */ /* 0x000ea400080010ff */
[----:B--2---:R-:W-:Y:S05]  /*a5b0*/  @!P0 BRA `(.L_x_160) ;  /* 0xfffffffc00f08947 */ /* 0x004fea000383ffff */
[----:B------:R-:W-:Y:S05]  /*a5c0*/  BRA `(.L_x_161) ;  /* 0xffffff88009c7947 */ /* 0x000fea000383ffff */
.L_x_49:
[----:B------:R-:W-:-:S07]  /*a5d0*/  MOV R0, UR5 ;  /* 0x0000000500007c02 */ /* 0x000fce0008000f00 */
.L_x_162:
[----:B-1----:R1:W2:Y:S02]  /*a5e0*/  SYNCS.PHASECHK.TRANS64.TRYWAIT P0, [R0+URZ], R3 ;  /* 0x00000003000075a7 */ /* 0x0022a400080011ff */
[----:B--2---:R-:W-:Y:S05]  /*a5f0*/  @!P0 NANOSLEEP.SYNCS 0x989680 ;  /* 0x009896800000895d */ /* 0x004fea0003900000 */
[----:B------:R-:W2:Y:S02]  /*a600*/  @!P0 SYNCS.PHASECHK.TRANS64 P0, [R0+URZ], R3 ;  /* 0x00000003000085a7 */ /* 0x000ea400080010ff */
[----:B--2---:R-:W-:Y:S05]  /*a610*/  @!P0 BRA `(.L_x_162) ;  /* 0xfffffffc00f08947 */ /* 0x004fea000383ffff */
[----:B------:R-:W-:Y:S05]  /*a620*/  BRA `(.L_x_163) ;  /* 0xffffff8800a87947 */ /* 0x000fea000383ffff */
.L_x_50:
[----:B------:R-:W-:-:S07]  /*a630*/  MOV R0, UR5 ;  /* 0x0000000500007c02 */ /* 0x000fce0008000f00 */
.L_x_164:
[----:B-1----:R1:W2:Y:S02]  /*a640*/  SYNCS.PHASECHK.TRANS64.TRYWAIT P0, [R0+URZ], R3 ;  /* 0x00000003000075a7 */ /* 0x0022a400080011ff */
[----:B--2---:R-:W-:Y:S05]  /*a650*/  @!P0 NANOSLEEP.SYNCS 0x989680 ;  /* 0x009896800000895d */ /* 0x004fea0003900000 */
[----:B------:R-:W2:Y:S02]  /*a660*/  @!P0 SYNCS.PHASECHK.TRANS64 P0, [R0+URZ], R3 ;  /* 0x00000003000085a7 */ /* 0x000ea400080010ff */
[----:B--2---:R-:W-:Y:S05]  /*a670*/  @!P0 BRA `(.L_x_164) ;  /* 0xfffffffc00f08947 */ /* 0x004fea000383ffff */
[----:B------:R-:W-:Y:S05]  /*a680*/  BRA `(.L_x_165) ;  /* 0xffffff8800b47947 */ /* 0x000fea000383ffff */
.L_x_51:
[----:B------:R-:W-:-:S07]  /*a690*/  MOV R0, UR5 ;  /* 0x0000000500007c02 */ /* 0x000fce0008000f00 */
.L_x_166:
[----:B-1----:R1:W2:Y:S02]  /*a6a0*/  SYNCS.PHASECHK.TRANS64.TRYWAIT P0, [R0+URZ], R3 ;  /* 0x00000003000075a7 */ /* 0x0022a400080011ff */
[----:B--2---:R-:W-:Y:S05]  /*a6b0*/  @!P0 NANOSLEEP.SYNCS 0x989680 ;  /* 0x009896800000895d */ /* 0x004fea0003900000 */
[----:B------:R-:W2:Y:S02]  /*a6c0*/  @!P0 SYNCS.PHASECHK.TRANS64 P0, [R0+URZ], R3 ;  /* 0x00000003000085a7 */ /* 0x000ea400080010ff */
[----:B--2---:R-:W-:Y:S05]  /*a6d0*/  @!P0 BRA `(.L_x_166) ;  /* 0xfffffffc00f08947 */ /* 0x004fea000383ffff */
[----:B------:R-:W-:Y:S05]  /*a6e0*/  BRA `(.L_x_167) ;  /* 0xffffff8800c07947 */ /* 0x000fea000383ffff */
.L_x_52:
[----:B------:R-:W-:-:S07]  /*a6f0*/  MOV R0, UR5 ;  /* 0x0000000500007c02 */ /* 0x000fce0008000f00 */
.L_x_168:
[----:B-1----:R1:W2:Y:S02]  /*a700*/  SYNCS.PHASECHK.TRANS64.TRYWAIT P0, [R0+URZ], R3 ;  /* 0x00000003000075a7 */ /* 0x0022a400080011ff */
[----:B--2---:R-:W-:Y:S05]  /*a710*/  @!P0 NANOSLEEP.SYNCS 0x989680 ;  /* 0x009896800000895d */ /* 0x004fea0003900000 */
[----:B------:R-:W2:Y:S02]  /*a720*/  @!P0 SYNCS.PHASECHK.TRANS64 P0, [R0+URZ], R3 ;  /* 0x00000003000085a7 */ /* 0x000ea400080010ff */
[----:B--2---:R-:W-:Y:S05]  /*a730*/  @!P0 BRA `(.L_x_168) ;  /* 0xfffffffc00f08947 */ /* 0x004fea000383ffff */
[----:B------:R-:W-:Y:S05]  /*a740*/  BRA `(.L_x_169) ;  /* 0xffffff8800cc7947 */ /* 0x000fea000383ffff */
.L_x_55:
[----:B-1----:R1:W2:Y:S02]  /*a750*/  SYNCS.PHASECHK.TRANS64.TRYWAIT P0, [R2+URZ+0x100], R5 ;  /* 0x00010005020075a7 */ /* 0x0022a400080011ff */
[----:B--2---:R-:W-:Y:S05]  /*a760*/  @!P0 NANOSLEEP.SYNCS 0x989680 ;  /* 0x009896800000895d */ /* 0x004fea0003900000 */
[----:B------:R-:W2:Y:S02]  /*a770*/  @!P0 SYNCS.PHASECHK.TRANS64 P0, [R2+URZ+0x100], R5 ;  /* 0x00010005020085a7 */ /* 0x000ea400080010ff */
[----:B--2---:R-:W-:Y:S05]  /*a780*/  @!P0 BRA `(.L_x_55) ;  /* 0xfffffffc00f08947 */ /* 0x004fea000383ffff */
[----:B------:R-:W-:Y:S05]  /*a790*/  BRA `(.L_x_170) ;  /* 0xffffff8c00307947 */ /* 0x000fea000383ffff */
.L_x_56:
[----:B------:R-:W-:-:S07]  /*a7a0*/  MOV R2, UR4 ;  /* 0x0000000400027c02 */ /* 0x000fce0008000f00 */
.L_x_171:
[----:B-1----:R1:W2:Y:S02]  /*a7b0*/  SYNCS.PHASECHK.TRANS64.TRYWAIT P0, [R2+URZ+0xd0], R5 ;  /* 0x0000d005020075a7 */ /* 0x0022a400080011ff */
[----:B--2---:R-:W-:Y:S05]  /*a7c0*/  @!P0 NANOSLEEP.SYNCS 0x989680 ;  /* 0x009896800000895d */ /* 0x004fea0003900000 */
[----:B------:R-:W2:Y:S02]  /*a7d0*/  @!P0 SYNCS.PHASECHK.TRANS64 P0, [R2+URZ+0xd0], R5 ;  /* 0x0000d005020085a7 */ /* 0x000ea400080010ff */
[----:B--2---:R-:W-:Y:S05]  /*a7e0*/  @!P0 BRA `(.L_x_171) ;  /* 0xfffffffc00f08947 */ /* 0x004fea000383ffff */
[----:B------:R-:W-:Y:S05]  /*a7f0*/  BRA `(.L_x_172) ;  /* 0xffffff8c00407947 */ /* 0x000fea000383ffff */
.L_x_57:
[----:B-1----:R1:W2:Y:S02]  /*a800*/  SYNCS.PHASECHK.TRANS64.TRYWAIT P1, [R2+URZ+0xc0], R5 ;  /* 0x0000c005020075a7 */ /* 0x0022a400080211ff */
[----:B--2---:R-:W-:Y:S05]  /*a810*/  @!P1 NANOSLEEP.SYNCS 0x989680 ;  /* 0x009896800000995d */ /* 0x004fea0003900000 */
[----:B------:R-:W2:Y:S02]  /*a820*/  @!P1 SYNCS.PHASECHK.TRANS64 P1, [R2+URZ+0xc0], R5 ;  /* 0x0000c005020095a7 */ /* 0x000ea400080210ff */
[----:B--2---:R-:W-:Y:S05]  /*a830*/  @!P1 BRA `(.L_x_57) ;  /* 0xfffffffc00f09947 */ /* 0x004fea000383ffff */
[----:B------:R-:W-:Y:S05]  /*a840*/  BRA `(.L_x_173) ;  /* 0xffffff8c00707947 */ /* 0x000fea000383ffff */
.L_x_60:
[----:B------:R-:W-:-:S07]  /*a850*/  MOV R0, UR4 ;  /* 0x0000000400007c02 */ /* 0x000fce0008000f00 */
.L_x_174:
[----:B-1----:R1:W2:Y:S02]  /*a860*/  SYNCS.PHASECHK.TRANS64.TRYWAIT P0, [R0+URZ+0xd0], R3 ;  /* 0x0000d003000075a7 */ /* 0x0022a400080011ff */
[----:B--2---:R-:W-:Y:S05]  /*a870*/  @!P0 NANOSLEEP.SYNCS 0x989680 ;  /* 0x009896800000895d */ /* 0x004fea0003900000 */
[----:B------:R-:W2:Y:S02]  /*a880*/  @!P0 SYNCS.PHASECHK.TRANS64 P0, [R0+URZ+0xd0], R3 ;  /* 0x0000d003000085a7 */ /* 0x000ea400080010ff */
[----:B--2---:R-:W-:Y:S05]  /*a890*/  @!P0 BRA `(.L_x_174) ;  /* 0xfffffffc00f08947 */ /* 0x004fea000383ffff */
[----:B------:R-:W-:Y:S05]  /*a8a0*/  BRA `(.L_x_59) ;  /* 0xffffff8c00c47947 */ /* 0x000fea000383ffff */
.L_x_69:
[----:B-1----:R-:W-:-:S04]  /*a8b0*/  MOV R0, UR5 ;  /* 0x0000000500007c02 */ /* 0x002fc80008000f00 */
[----:B------:R1:W2:Y:S03]  /*a8c0*/  SYNCS.PHASECHK.TRANS64.TRYWAIT P0, [R0+URZ+0x8], R7 ;  /* 0x00000807000075a7 */ /* 0x0002a600080011ff */
[----:B--2---:R-:W-:Y:S05]  /*a8d0*/  @!P0 NANOSLEEP.SYNCS 0x989680 ;  /* 0x009896800000895d */ /* 0x004fea0003900000 */
[----:B------:R-:W2:Y:S02]  /*a8e0*/  @!P0 SYNCS.PHASECHK.TRANS64 P0, [R0+URZ+0x8], R7 ;  /* 0x00000807000085a7 */ /* 0x000ea400080010ff */
[----:B--2---:R-:W-:Y:S05]  /*a8f0*/  @!P0 BRA `(.L_x_69) ;  /* 0xfffffffc00ec8947 */ /* 0x004fea000383ffff */
[----:B------:R-:W-:Y:S05]  /*a900*/  BRA `(.L_x_68) ;  /* 0xffffff90007c7947 */ /* 0x000fea000383ffff */
.L_x_71:
[----:B------:R-:W-:Y:S01]  /*a910*/  BSSY B0, `(.L_x_175) ;  /* 0x0000006000007945 */ /* 0x000fe20003800000 */
[----:B------:R-:W-:-:S07]  /*a920*/  MOV R15, 0xffffffff ;  /* 0xffffffff000f7802 */ /* 0x000fce0000000f00 */
[----:B-1---5:R-:W-:Y:S05]  /*a930*/  WARPSYNC.COLLECTIVE R15, `(.L_x_176) ;  /* 0x000000000f0c7348 */ /* 0x022fea0003c00000 */
[----:B------:R-:W-:Y:S02]  /*a940*/  ELECT P6, UR79, PT ;  /* 0x00000000004f782f */ /* 0x000fe400038c0000 */
[----:B------:R-:W-:Y:S01]  /*a950*/  MOV R14, UR79 ;  /* 0x0000004f000e7c02 */ /* 0x000fe20008000f00 */
[----:B-1---5:R-:W-:Y:S10]  /*a960*/  ENDCOLLECTIVE ;  /* 0x000000000000791b */ /* 0x022ff40003800000 */
.L_x_176:
[----:B------:R-:W-:Y:S05]  /*a970*/  BSYNC B0 ;  /* 0x0000000000007941 */ /* 0x000fea0003800000 */
.L_x_175:
[----:B------:R-:W-:Y:S01]  /*a980*/  PLOP3.LUT P0, PT, P6, PT, PT, 0x80, 0x8 ;  /* 0x000000000008781c */ /* 0x000fe2000370f070 */
[----:B------:R-:W-:-:S12]  /*a990*/  BRA `(.L_x_177) ;  /* 0xffffff9000a87947 */ /* 0x000fd8000383ffff */
.L_x_73:
[----:B-1----:R-:W-:-:S04]  /*a9a0*/  MOV R0, UR5 ;  /* 0x0000000500007c02 */ /* 0x002fc80008000f00 */
[----:B------:R1:W2:Y:S03]  /*a9b0*/  SYNCS.PHASECHK.TRANS64.TRYWAIT P0, [R0+URZ+0x8], R5 ;  /* 0x00000805000075a7 */ /* 0x0002a600080011ff */
[----:B--2---:R-:W-:Y:S05]  /*a9c0*/  @!P0 NANOSLEEP.SYNCS 0x989680 ;  /* 0x009896800000895d */ /* 0x004fea0003900000 */
[----:B------:R-:W2:Y:S02]  /*a9d0*/  @!P0 SYNCS.PHASECHK.TRANS64 P0, [R0+URZ+0x8], R5 ;  /* 0x00000805000085a7 */ /* 0x000ea400080010ff */
[----:B--2---:R-:W-:Y:S05]  /*a9e0*/  @!P0 BRA `(.L_x_73) ;  /* 0xfffffffc00ec8947 */ /* 0x004fea000383ffff */
[----:B------:R-:W-:Y:S05]  /*a9f0*/  BRA `(.L_x_72) ;  /* 0xffffff9000ac7947 */ /* 0x000fea000383ffff */
.L_x_74:
[----:B-1----:R1:W2:Y:S02]  /*aa00*/  SYNCS.PHASECHK.TRANS64.TRYWAIT P0, [R0+URZ+0xc0], R5 ;  /* 0x0000c005000075a7 */ /* 0x0022a400080011ff */
[----:B--2---:R-:W-:Y:S05]  /*aa10*/  @!P0 NANOSLEEP.SYNCS 0x989680 ;  /* 0x009896800000895d */ /* 0x004fea0003900000 */
[----:B------:R-:W2:Y:S02]  /*aa20*/  @!P0 SYNCS.PHASECHK.TRANS64 P0, [R0+URZ+0xc0], R5 ;  /* 0x0000c005000085a7 */ /* 0x000ea400080010ff */
[----:B--2---:R-:W-:Y:S05]  /*aa30*/  @!P0 BRA `(.L_x_74) ;  /* 0xfffffffc00f08947 */ /* 0x004fea000383ffff */
[----:B------:R-:W-:Y:S05]  /*aa40*/  BRA `(.L_x_178) ;  /* 0xffffff9800287947 */ /* 0x000fea000383ffff */
.L_x_76:
[----:B------:R-:W-:-:S07]  /*aa50*/  MOV R0, UR56 ;  /* 0x0000003800007c02 */ /* 0x000fce0008000f00 */
.L_x_179:
[----:B-1----:R1:W2:Y:S02]  /*aa60*/  SYNCS.PHASECHK.TRANS64.TRYWAIT P0, [R0+URZ+0xf0], R5 ;  /* 0x0000f005000075a7 */ /* 0x0022a400080011ff */
[----:B--2---:R-:W-:Y:S05]  /*aa70*/  @!P0 NANOSLEEP.SYNCS 0x989680 ;  /* 0x009896800000895d */ /* 0x004fea0003900000 */
[----:B------:R-:W2:Y:S02]  /*aa80*/  @!P0 SYNCS.PHASECHK.TRANS64 P0, [R0+URZ+0xf0], R5 ;  /* 0x0000f005000085a7 */ /* 0x000ea400080010ff */
[----:B--2---:R-:W-:Y:S05]  /*aa90*/  @!P0 BRA `(.L_x_179) ;  /* 0xfffffffc00f08947 */ /* 0x004fea000383ffff */
[----:B------:R-:W-:Y:S05]  /*aaa0*/  BRA `(.L_x_180) ;  /* 0xffffff9800747947 */ /* 0x000fea000383ffff */
.L_x_79:
[----:B------:R-:W-:Y:S07]  /*aab0*/  MOV R0, UR7 ;  /* 0x0000000700007c02 */ /* 0x000fee0008000f00 */
.L_x_181:
[----:B-1----:R1:W2:Y:S02]  /*aac0*/  SYNCS.PHASECHK.TRANS64.TRYWAIT P0, [R0+URZ], R5 ;  /* 0x00000005000075a7 */ /* 0x0022a400080011ff */
[----:B--2---:R-:W-:Y:S05]  /*aad0*/  @!P0 NANOSLEEP.SYNCS 0x989680 ;  /* 0x009896800000895d */ /* 0x004fea0003900000 */
[----:B------:R-:W2:Y:S02]  /*aae0*/  @!P0 SYNCS.PHASECHK.TRANS64 P0, [R0+URZ], R5 ;  /* 0x00000005000085a7 */ /* 0x000ea400080010ff */
[----:B--2---:R-:W-:Y:S05]  /*aaf0*/  @!P0 BRA `(.L_x_181) ;  /* 0xfffffffc00f08947 */ /* 0x004fea000383ffff */
[----:B------:R-:W-:Y:S05]  /*ab00*/  BRA `(.L_x_78) ;  /* 0xffffff9800887947 */ /* 0x000fea000383ffff */
.L_x_83:
[----:B-1----:R-:W-:-:S07]  /*ab10*/  MOV R0, UR4 ;  /* 0x0000000400007c02 */ /* 0x002fce0008000f00 */
.L_x_182:
[----:B-1----:R1:W2:Y:S02]  /*ab20*/  SYNCS.PHASECHK.TRANS64.TRYWAIT P0, [R0+URZ], R3 ;  /* 0x00000003000075a7 */ /* 0x0022a400080011ff */
[----:B--2---:R-:W-:Y:S05]  /*ab30*/  @!P0 NANOSLEEP.SYNCS 0x989680 ;  /* 0x009896800000895d */ /* 0x004fea0003900000 */
[----:B------:R-:W2:Y:S02]  /*ab40*/  @!P0 SYNCS.PHASECHK.TRANS64 P0, [R0+URZ], R3 ;  /* 0x00000003000085a7 */ /* 0x000ea400080010ff */
[----:B--2---:R-:W-:Y:S05]  /*ab50*/  @!P0 BRA `(.L_x_182) ;  /* 0xfffffffc00f08947 */ /* 0x004fea000383ffff */
[----:B------:R-:W-:Y:S05]  /*ab60*/  BRA `(.L_x_183) ;  /* 0xffffff9c00987947 */ /* 0x000fea000383ffff */
.L_x_86:
[----:B------:R-:W-:-:S07]  /*ab70*/  MOV R0, UR31 ;  /* 0x0000001f00007c02 */ /* 0x000fce0008000f00 */
.L_x_184:
[----:B-1----:R1:W2:Y:S02]  /*ab80*/  SYNCS.PHASECHK.TRANS64.TRYWAIT P1, [R0+URZ+0x120], R3 ;  /* 0x00012003000075a7 */ /* 0x0022a400080211ff */
[----:B--2---:R-:W-:Y:S05]  /*ab90*/  @!P1 NANOSLEEP.SYNCS 0x989680 ;  /* 0x009896800000995d */ /* 0x004fea0003900000 */
[----:B------:R-:W2:Y:S02]  /*aba0*/  @!P1 SYNCS.PHASECHK.TRANS64 P1, [R0+URZ+0x120], R3 ;  /* 0x00012003000095a7 */ /* 0x000ea400080210ff */
[----:B--2---:R-:W-:Y:S05]  /*abb0*/  @!P1 BRA `(.L_x_184) ;  /* 0xfffffffc00f09947 */ /* 0x004fea000383ffff */
[----:B------:R-:W-:Y:S05]  /*abc0*/  BRA `(.L_x_185) ;  /* 0xffffff9c00e47947 */ /* 0x000fea000383ffff */
.L_x_91:
[----:B--2---:R2:W3:Y:S02]  /*abd0*/  SYNCS.PHASECHK.TRANS64.TRYWAIT P0, [R12+URZ+0xc0], R9 ;  /* 0x0000c0090c0075a7 */ /* 0x0044e400080011ff */
[----:B---3--:R-:W-:Y:S05]  /*abe0*/  @!P0 NANOSLEEP.SYNCS 0x989680 ;  /* 0x009896800000895d */ /* 0x008fea0003900000 */
[----:B------:R-:W3:Y:S02]  /*abf0*/  @!P0 SYNCS.PHASECHK.TRANS64 P0, [R12+URZ+0xc0], R9 ;  /* 0x0000c0090c0085a7 */ /* 0x000ee400080010ff */
[----:B---3--:R-:W-:Y:S05]  /*ac00*/  @!P0 BRA `(.L_x_91) ;  /* 0xfffffffc00f08947 */ /* 0x008fea000383ffff */
[----:B------:R-:W-:Y:S05]  /*ac10*/  BRA `(.L_x_186) ;  /* 0xffffffa4001c7947 */ /* 0x000fea000383ffff */
.L_x_94:
[----:B------:R-:W-:Y:S07]  /*ac20*/  MOV R0, UR21 ;  /* 0x0000001500007c02 */ /* 0x000fee0008000f00 */
.L_x_187:
[----:B--2---:R2:W3:Y:S02]  /*ac30*/  SYNCS.PHASECHK.TRANS64.TRYWAIT P2, [R0+URZ+0xb8], R11 ;  /* 0x0000b80b000075a7 */ /* 0x0044e400080411ff */
[----:B---3--:R-:W-:Y:S05]  /*ac40*/  @!P2 NANOSLEEP.SYNCS 0x989680 ;  /* 0x009896800000a95d */ /* 0x008fea0003900000 */
[----:B------:R-:W3:Y:S02]  /*ac50*/  @!P2 SYNCS.PHASECHK.TRANS64 P2, [R0+URZ+0xb8], R11 ;  /* 0x0000b80b0000a5a7 */ /* 0x000ee400080410ff */
[----:B---3--:R-:W-:Y:S05]  /*ac60*/  @!P2 BRA `(.L_x_187) ;  /* 0xfffffffc00f0a947 */ /* 0x008fea000383ffff */
[----:B------:R-:W-:Y:S05]  /*ac70*/  BRA `(.L_x_93) ;  /* 0xffffffa800847947 */ /* 0x000fea000383ffff */
.L_x_97:
[----:B--2---:R-:W-:Y:S07]  /*ac80*/  MOV R0, UR21 ;  /* 0x0000001500007c02 */ /* 0x004fee0008000f00 */
.L_x_188:
[----:B--2---:R2:W3:Y:S02]  /*ac90*/  SYNCS.PHASECHK.TRANS64.TRYWAIT P0, [R0+URZ+0x90], R9 ;  /* 0x00009009000075a7 */ /* 0x0044e400080011ff */
[----:B---3--:R-:W-:Y:S05]  /*aca0*/  @!P0 NANOSLEEP.SYNCS 0x989680 ;  /* 0x009896800000895d */ /* 0x008fea0003900000 */
[----:B------:R-:W3:Y:S02]  /*acb0*/  @!P0 SYNCS.PHASECHK.TRANS64 P0, [R0+URZ+0x90], R9 ;  /* 0x00009009000085a7 */ /* 0x000ee400080010ff */
[----:B---3--:R-:W-:Y:S05]  /*acc0*/  @!P0 BRA `(.L_x_188) ;  /* 0xfffffffc00f08947 */ /* 0x008fea000383ffff */
[----:B------:R-:W-:Y:S05]  /*acd0*/  BRA `(.L_x_189) ;  /* 0xffffffa800e07947 */ /* 0x000fea000383ffff */
.L_x_98:
[----:B------:R-:W-:Y:S07]  /*ace0*/  MOV R0, UR21 ;  /* 0x0000001500007c02 */ /* 0x000fee0008000f00 */
.L_x_190:
[----:B--2---:R2:W3:Y:S02]  /*acf0*/  SYNCS.PHASECHK.TRANS64.TRYWAIT P0, [R0+URZ+0x98], R9 ;  /* 0x00009809000075a7 */ /* 0x0044e400080011ff */
[----:B---3--:R-:W-:Y:S05]  /*ad00*/  @!P0 NANOSLEEP.SYNCS 0x989680 ;  /* 0x009896800000895d */ /* 0x008fea0003900000 */
[----:B------:R-:W3:Y:S02]  /*ad10*/  @!P0 SYNCS.PHASECHK.TRANS64 P0, [R0+URZ+0x98], R9 ;  /* 0x00009809000085a7 */ /* 0x000ee400080010ff */
[----:B---3--:R-:W-:Y:S05]  /*ad20*/  @!P0 BRA `(.L_x_190) ;  /* 0xfffffffc00f08947 */ /* 0x008fea000383ffff */
[----:B------:R-:W-:Y:S05]  /*ad30*/  BRA `(.L_x_191) ;  /* 0xffffffac001c7947 */ /* 0x000fea000383ffff */
.L_x_99:
[----:B------:R-:W-:Y:S07]  /*ad40*/  MOV R0, UR21 ;  /* 0x0000001500007c02 */ /* 0x000fee0008000f00 */
.L_x_192:
[----:B--2---:R2:W3:Y:S02]  /*ad50*/  SYNCS.PHASECHK.TRANS64.TRYWAIT P0, [R0+URZ+0xa0], R9 ;  /* 0x0000a009000075a7 */ /* 0x0044e400080011ff */
[----:B---3--:R-:W-:Y:S05]  /*ad60*/  @!P0 NANOSLEEP.SYNCS 0x989680 ;  /* 0x009896800000895d */ /* 0x008fea0003900000 */
[----:B------:R-:W3:Y:S02]  /*ad70*/  @!P0 SYNCS.PHASECHK.TRANS64 P0, [R0+URZ+0xa0], R9 ;  /* 0x0000a009000085a7 */ /* 0x000ee400080010ff */
[----:B---3--:R-:W-:Y:S05]  /*ad80*/  @!P0 BRA `(.L_x_192) ;  /* 0xfffffffc00f08947 */ /* 0x008fea000383ffff */
[----:B------:R-:W-:Y:S05]  /*ad90*/  BRA `(.L_x_193) ;  /* 0xffffffac00607947 */ /* 0x000fea000383ffff */
.L_x_100:
[----:B------:R-:W-:Y:S07]  /*ada0*/  MOV R0, UR21 ;  /* 0x0000001500007c02 */ /* 0x000fee0008000f00 */
.L_x_194:
[----:B--2---:R2:W3:Y:S02]  /*adb0*/  SYNCS.PHASECHK.TRANS64.TRYWAIT P0, [R0+URZ+0xa8], R9 ;  /* 0x0000a809000075a7 */ /* 0x0044e400080011ff */
[----:B---3--:R-:W-:Y:S05]  /*adc0*/  @!P0 NANOSLEEP.SYNCS 0x989680 ;  /* 0x009896800000895d */ /* 0x008fea0003900000 */
[----:B------:R-:W3:Y:S02]  /*add0*/  @!P0 SYNCS.PHASECHK.TRANS64 P0, [R0+URZ+0xa8], R9 ;  /* 0x0000a809000085a7 */ /* 0x000ee400080010ff */
[----:B---3--:R-:W-:Y:S05]  /*ade0*/  @!P0 BRA `(.L_x_194) ;  /* 0xfffffffc00f08947 */ /* 0x008fea000383ffff */
[----:B------:R-:W-:Y:S05]  /*adf0*/  BRA `(.L_x_195) ;  /* 0xffffffac00a07947 */ /* 0x000fea000383ffff */
.L_x_102:
[----:B------:R-:W-:-:S07]  /*ae00*/  MOV R0, UR21 ;  /* 0x0000001500007c02 */ /* 0x000fce0008000f00 */
.L_x_196:
[----:B--2---:R2:W4:Y:S02]  /*ae10*/  SYNCS.PHASECHK.TRANS64.TRYWAIT P0, [R0+URZ+0x90], R3 ;  /* 0x00009003000075a7 */ /* 0x00452400080011ff */
[----:B----4-:R-:W-:Y:S05]  /*ae20*/  @!P0 NANOSLEEP.SYNCS 0x989680 ;  /* 0x009896800000895d */ /* 0x010fea0003900000 */
[----:B------:R-:W4:Y:S02]  /*ae30*/  @!P0 SYNCS.PHASECHK.TRANS64 P0, [R0+URZ+0x90], R3 ;  /* 0x00009003000085a7 */ /* 0x000f2400080010ff */
[----:B----4-:R-:W-:Y:S05]  /*ae40*/  @!P0 BRA `(.L_x_196) ;  /* 0xfffffffc00f08947 */ /* 0x010fea000383ffff */
[----:B------:R-:W-:Y:S05]  /*ae50*/  BRA `(.L_x_197) ;  /* 0xffffffb000187947 */ /* 0x000fea000383ffff */
.L_x_103:
[----:B--2---:R-:W-:-:S07]  /*ae60*/  MOV R0, UR21 ;  /* 0x0000001500007c02 */ /* 0x004fce0008000f00 */
.L_x_198:
[----:B--2---:R2:W4:Y:S02]  /*ae70*/  SYNCS.PHASECHK.TRANS64.TRYWAIT P0, [R0+URZ+0x98], R3 ;  /* 0x00009803000075a7 */ /* 0x00452400080011ff */
[----:B----4-:R-:W-:Y:S05]  /*ae80*/  @!P0 NANOSLEEP.SYNCS 0x989680 ;  /* 0x009896800000895d */ /* 0x010fea0003900000 */
[----:B------:R-:W4:Y:S02]  /*ae90*/  @!P0 SYNCS.PHASECHK.TRANS64 P0, [R0+URZ+0x98], R3 ;  /* 0x00009803000085a7 */ /* 0x000f2400080010ff */
[----:B----4-:R-:W-:Y:S05]  /*aea0*/  @!P0 BRA `(.L_x_198) ;  /* 0xfffffffc00f08947 */ /* 0x010fea000383ffff */
[----:B------:R-:W-:Y:S05]  /*aeb0*/  BRA `(.L_x_199) ;  /* 0xffffffb000087947 */ /* 0x000fea000383ffff */
.L_x_104:
[----:B--2---:R-:W-:-:S07]  /*aec0*/  MOV R0, UR21 ;  /* 0x0000001500007c02 */ /* 0x004fce0008000f00 */
.L_x_200:
[----:B--2---:R2:W4:Y:S02]  /*aed0*/  SYNCS.PHASECHK.TRANS64.TRYWAIT P0, [R0+URZ+0xa0], R3 ;  /* 0x0000a003000075a7 */ /* 0x00452400080011ff */
[----:B----4-:R-:W-:Y:S05]  /*aee0*/  @!P0 NANOSLEEP.SYNCS 0x989680 ;  /* 0x009896800000895d */ /* 0x010fea0003900000 */
[----:B------:R-:W4:Y:S02]  /*aef0*/  @!P0 SYNCS.PHASECHK.TRANS64 P0, [R0+URZ+0xa0], R3 ;  /* 0x0000a003000085a7 */ /* 0x000f2400080010ff */
[----:B----4-:R-:W-:Y:S05]  /*af00*/  @!P0 BRA `(.L_x_200) ;  /* 0xfffffffc00f08947 */ /* 0x010fea000383ffff */
[----:B------:R-:W-:Y:S05]  /*af10*/  BRA `(.L_x_201) ;  /* 0xffffffac00f87947 */ /* 0x000fea000383ffff */
.L_x_106:
[----:B--2---:R2:W3:Y:S02]  /*af20*/  SYNCS.PHASECHK.TRANS64.TRYWAIT P0, [R3+URZ+0xc0], R0 ;  /* 0x0000c000030075a7 */ /* 0x0044e400080011ff */
[----:B---3--:R-:W-:Y:S05]  /*af30*/  @!P0 NANOSLEEP.SYNCS 0x989680 ;  /* 0x009896800000895d */ /* 0x008fea0003900000 */
[----:B------:R-:W3:Y:S02]  /*af40*/  @!P0 SYNCS.PHASECHK.TRANS64 P0, [R3+URZ+0xc0], R0 ;  /* 0x0000c000030085a7 */ /* 0x000ee400080010ff */
[----:B---3--:R-:W-:Y:S05]  /*af50*/  @!P0 BRA `(.L_x_106) ;  /* 0xfffffffc00f08947 */ /* 0x008fea000383ffff */
[----:B------:R-:W-:Y:S05]  /*af60*/  BRA `(.L_x_202) ;  /* 0xffffffb000bc7947 */ /* 0x000fea000383ffff */
.L_x_117:
[----:B-1----:R-:W-:Y:S04]  /*af70*/  MOV R2, UR43 ;  /* 0x0000002b00027c02 */ /* 0x002fe80008000f00 */
[----:B------:R1:W2:Y:S03]  /*af80*/  SYNCS.PHASECHK.TRANS64.TRYWAIT P0, [R2+URZ+0x70], R3 ;  /* 0x00007003020075a7 */ /* 0x0002a600080011ff */
[----:B--2---:R-:W-:Y:S05]  /*af90*/  @!P0 NANOSLEEP.SYNCS 0x989680 ;  /* 0x009896800000895d */ /* 0x004fea0003900000 */
[----:B------:R-:W2:Y:S02]  /*afa0*/  @!P0 SYNCS.PHASECHK.TRANS64 P0, [R2+URZ+0x70], R3 ;  /* 0x00007003020085a7 */ /* 0x000ea400080010ff */
[----:B--2---:R-:W-:Y:S05]  /*afb0*/  @!P0 BRA `(.L_x_117) ;  /* 0xfffffffc00ec8947 */ /* 0x004fea000383ffff */
[----:B------:R-:W-:Y:S05]  /*afc0*/  BRA `(.L_x_116) ;  /* 0xffffffc000107947 */ /* 0x000fea000383ffff */
.L_x_119:
[----:B-1----:R1:W3:Y:S02]  /*afd0*/  SYNCS.PHASECHK.TRANS64.TRYWAIT P1, [R101+URZ+0xe0], R0 ;  /* 0x0000e000650075a7 */ /* 0x0022e400080211ff */
[----:B---3--:R-:W-:Y:S05]  /*afe0*/  @!P1 NANOSLEEP.SYNCS 0x989680 ;  /* 0x009896800000995d */ /* 0x008fea0003900000 */
[----:B------:R-:W3:Y:S02]  /*aff0*/  @!P1 SYNCS.PHASECHK.TRANS64 P1, [R101+URZ+0xe0], R0 ;  /* 0x0000e000650095a7 */ /* 0x000ee400080210ff */
[----:B---3--:R-:W-:Y:S05]  /*b000*/  @!P1 BRA `(.L_x_119) ;  /* 0xfffffffc00f09947 */ /* 0x008fea000383ffff */
[----:B------:R-:W-:Y:S05]  /*b010*/  BRA `(.L_x_118) ;  /* 0xffffffc000387947 */ /* 0x000fea000383ffff */
.L_x_128:
[----:B---3--:R3:W4:Y:S02]  /*b020*/  SYNCS.PHASECHK.TRANS64.TRYWAIT P0, [R3+URZ+0x70], R0 ;  /* 0x00007000030075a7 */ /* 0x00872400080011ff */
[----:B----4-:R-:W-:Y:S05]  /*b030*/  @!P0 NANOSLEEP.SYNCS 0x989680 ;  /* 0x009896800000895d */ /* 0x010fea0003900000 */
[----:B------:R-:W4:Y:S02]  /*b040*/  @!P0 SYNCS.PHASECHK.TRANS64 P0, [R3+URZ+0x70], R0 ;  /* 0x00007000030085a7 */ /* 0x000f2400080010ff */
[----:B----4-:R-:W-:Y:S05]  /*b050*/  @!P0 BRA `(.L_x_128) ;  /* 0xfffffffc00f08947 */ /* 0x010fea000383ffff */
[----:B------:R-:W-:Y:S05]  /*b060*/  BRA `(.L_x_127) ;  /* 0xffffffcc00147947 */ /* 0x000fea000383ffff */
.L_x_136:
[----:B-1----:R1:W4:Y:S02]  /*b070*/  SYNCS.PHASECHK.TRANS64.TRYWAIT P0, [R62+URZ+0x70], R5 ;  /* 0x000070053e0075a7 */ /* 0x00232400080011ff */
[----:B----4-:R-:W-:Y:S05]  /*b080*/  @!P0 NANOSLEEP.SYNCS 0x989680 ;  /* 0x009896800000895d */ /* 0x010fea0003900000 */
[----:B------:R-:W4:Y:S02]  /*b090*/  @!P0 SYNCS.PHASECHK.TRANS64 P0, [R62+URZ+0x70], R5 ;  /* 0x000070053e0085a7 */ /* 0x000f2400080010ff */
[----:B----4-:R-:W-:Y:S05]  /*b0a0*/  @!P0 BRA `(.L_x_136) ;  /* 0xfffffffc00f08947 */ /* 0x010fea000383ffff */
[----:B------:R-:W-:Y:S05]  /*b0b0*/  BRA `(.L_x_135) ;  /* 0xffffffd800147947 */ /* 0x000fea000383ffff */
.L_x_144:
[----:B-1----:R1:W4:Y:S02]  /*b0c0*/  SYNCS.PHASECHK.TRANS64.TRYWAIT P0, [R62+URZ+0x70], R5 ;  /* 0x000070053e0075a7 */ /* 0x00232400080011ff */
[----:B----4-:R-:W-:Y:S05]  /*b0d0*/  @!P0 NANOSLEEP.SYNCS 0x989680 ;  /* 0x009896800000895d */ /* 0x010fea0003900000 */
[----:B------:R-:W4:Y:S02]  /*b0e0*/  @!P0 SYNCS.PHASECHK.TRANS64 P0, [R62+URZ+0x70], R5 ;  /* 0x000070053e0085a7 */ /* 0x000f2400080010ff */
[----:B----4-:R-:W-:Y:S05]  /*b0f0*/  @!P0 BRA `(.L_x_144) ;  /* 0xfffffffc00f08947 */ /* 0x010fea000383ffff */
[----:B------:R-:W-:Y:S05]  /*b100*/  BRA `(.L_x_143) ;  /* 0xffffffe400107947 */ /* 0x000fea000383ffff */
        .weak           $__internal_0_$__cuda_sm10x_tcgen05_guardrail_trap_col_being_dealloced_not_returned_by_alloc
        .type           $__internal_0_$__cuda_sm10x_tcgen05_guardrail_trap_col_being_dealloced_not_returned_by_alloc,@function
        .size           $__internal_0_$__cuda_sm10x_tcgen05_guardrail_trap_col_being_dealloced_not_returned_by_alloc,($__internal_1_$__cuda_sm10x_tcgen05_guardrail_trap_phase_invalid_during_alloc - $__internal_0_$__cuda_sm10x_tcgen05_guardrail_trap_col_being_dealloced_not_returned_by_alloc)
$__internal_0_$__cuda_sm10x_tcgen05_guardrail_trap_col_being_dealloced_not_returned_by_alloc:
[----:B------:R-:W-:Y:S05]  /*b110*/  BPT.TRAP 0x1 ;  /* 0x000000040000795c */ /* 0x000fea0000300000 */
[----:B------:R-:W-:-:S04]  /*b120*/  HFMA2 R3, -RZ, RZ, 0, 0 ;  /* 0x00000000ff037431 */ /* 0x000fc800000001ff */
[----:B------:R-:W-:Y:S05]  /*b130*/  RET.REL.NODEC R2 `(_ZN7cutlass13device_kernelINS_4gemm6kernel13GemmUniversalIN4cute5tupleIJiiiiEEENS1_10collective13CollectiveMmaINS1_46MainloopSm100TmaUmmaWarpSpecializedBlockScaledILi7ELi2ELi2ENS5_IJNS4_1CILi4EEENSA_ILi2EEENSA_ILi1EEEEEEEENS5_IJNSA_ILi256EEENSA_ILi128EEESH_EEENS5_IJNS_12float_e4m3_tENS_13float_ue8m0_tEEEENS5_IJNS5_IJlSD_lEEENS4_6LayoutINS5_IJNS5_IJNS5_IJNSA_ILi32EEESB_EEEiEEESQ_NS5_IJSD_iEEEEEENS5_IJNS5_IJNS5_IJNSA_ILi16EEESB_EEEiEEENS5_IJNS5_IJNSA_ILi0EEESD_EEENSA_ILi512EEEEEENS5_IJSW_iEEEEEEEEEEESL_S13_NS4_8TiledMMAINS4_8MMA_AtomIJNS4_27SM100_MMA_MXF8F6F4_2x1SM_SSISJ_SJ_fSK_Li256ELi128ELNS4_4UMMA5MajorE0ELS18_0ELNS17_7ScaleInE0ELS19_0EEEEEENSN_INS5_IJSD_SD_SD_EEENS5_IJSW_SW_SW_EEEEENS5_IJNS4_10UnderscoreES1F_S1F_EEEEENS5_IJNS4_28SM100_TMA_2SM_LOAD_MULTICASTES1I_EEENS5_IJNS4_14ComposedLayoutINS4_7SwizzleILi3ELi4ELi3EEENS4_18smem_ptr_flag_bitsILi8EEENSN_INS5_IJNSA_ILi8EEESH_EEENS5_IJSH_SD_EEEEEEENSN_INS5_IJNS5_IJNS5_IJSP_SD_EEENS5_IJSO_SD_EEEEEESD_NS5_IJSB_SD_EEEEEENS5_IJNS5_IJNS5_IJSU_SY_EEESX_EEESW_NS5_IJSD_SY_EEEEEEEEEEEvNS4_8identityES1J_S24_vS25_EENS_8epilogue10collective18CollectiveEpilogueINS27_23Sm100TmaWarpSpecializedILi4ELi2ELi32ELb1ELb0EEEJNS5_IJSH_SH_SH_EEENS5_IJNSN_ISH_SD_EENSN_ISO_SD_EEEEENS_10bfloat16_tESM_S2G_SM_NS27_6fusion15FusionCallbacksIS2B_NS2H_17LinearCombinationIS2G_fS2G_fLNS_15FloatRoundStyleE2EEES2C_S2F_JEEENS4_5SM1004TMEM4LOAD26SM100_TMEM_LOAD_32dp32b32xENS4_13SM90_TMA_LOADENS1K_INS1L_ILi2ELi4ELi3EEENS1N_ILi16EEENSN_INS5_IJS1P_SO_EEES1V_EEEENS4_39AutoVectorizingCopyWithAssumedAlignmentILi128EEENS4_14SM90_TMA_STOREES2W_S2Y_S2Y_EEEvvEEEEvNT_6ParamsE) ;  /* 0xffffff4c02b07950 */ /* 0x000fea0003c3ffff */
        .weak           $__internal_1_$__cuda_sm10x_tcgen05_guardrail_trap_phase_invalid_during_alloc
        .type           $__internal_1_$__cuda_sm10x_tcgen05_guardrail_trap_phase_invalid_during_alloc,@function
        .size           $__internal_1_$__cuda_sm10x_tcgen05_guardrail_trap_phase_invalid_during_alloc,($__internal_2_$__cuda_sm10x_tcgen05_guardrail_trap_unallocated_columns_being_dealloced - $__internal_1_$__cuda_sm10x_tcgen05_guardrail_trap_phase_invalid_during_alloc)
$__internal_1_$__cuda_sm10x_tcgen05_guardrail_trap_phase_invalid_during_alloc:
[----:B------:R-:W-:Y:S05]  /*b140*/  BPT.TRAP 0x1 ;  /* 0x000000040000795c */ /* 0x000fea0000300000 */
[----:B------:R-:W-:-:S04]  /*b150*/  MOV R5, 0x0 ;  /* 0x0000000000057802 */ /* 0x000fc80000000f00 */
[----:B------:R-:W-:Y:S05]  /*b160*/  RET.REL.NODEC R4 `(_ZN7cutlass13device_kernelINS_4gemm6kernel13GemmUniversalIN4cute5tupleIJiiiiEEENS1_10collective13CollectiveMmaINS1_46MainloopSm100TmaUmmaWarpSpecializedBlockScaledILi7ELi2ELi2ENS5_IJNS4_1CILi4EEENSA_ILi2EEENSA_ILi1EEEEEEEENS5_IJNSA_ILi256EEENSA_ILi128EEESH_EEENS5_IJNS_12float_e4m3_tENS_13float_ue8m0_tEEEENS5_IJNS5_IJlSD_lEEENS4_6LayoutINS5_IJNS5_IJNS5_IJNSA_ILi32EEESB_EEEiEEESQ_NS5_IJSD_iEEEEEENS5_IJNS5_IJNS5_IJNSA_ILi16EEESB_EEEiEEENS5_IJNS5_IJNSA_ILi0EEESD_EEENSA_ILi512EEEEEENS5_IJSW_iEEEEEEEEEEESL_S13_NS4_8TiledMMAINS4_8MMA_AtomIJNS4_27SM100_MMA_MXF8F6F4_2x1SM_SSISJ_SJ_fSK_Li256ELi128ELNS4_4UMMA5MajorE0ELS18_0ELNS17_7ScaleInE0ELS19_0EEEEEENSN_INS5_IJSD_SD_SD_EEENS5_IJSW_SW_SW_EEEEENS5_IJNS4_10UnderscoreES1F_S1F_EEEEENS5_IJNS4_28SM100_TMA_2SM_LOAD_MULTICASTES1I_EEENS5_IJNS4_14ComposedLayoutINS4_7SwizzleILi3ELi4ELi3EEENS4_18smem_ptr_flag_bitsILi8EEENSN_INS5_IJNSA_ILi8EEESH_EEENS5_IJSH_SD_EEEEEEENSN_INS5_IJNS5_IJNS5_IJSP_SD_EEENS5_IJSO_SD_EEEEEESD_NS5_IJSB_SD_EEEEEENS5_IJNS5_IJNS5_IJSU_SY_EEESX_EEESW_NS5_IJSD_SY_EEEEEEEEEEEvNS4_8identityES1J_S24_vS25_EENS_8epilogue10collective18CollectiveEpilogueINS27_23Sm100TmaWarpSpecializedILi4ELi2ELi32ELb1ELb0EEEJNS5_IJSH_SH_SH_EEENS5_IJNSN_ISH_SD_EENSN_ISO_SD_EEEEENS_10bfloat16_tESM_S2G_SM_NS27_6fusion15FusionCallbacksIS2B_NS2H_17LinearCombinationIS2G_fS2G_fLNS_15FloatRoundStyleE2EEES2C_S2F_JEEENS4_5SM1004TMEM4LOAD26SM100_TMEM_LOAD_32dp32b32xENS4_13SM90_TMA_LOADENS1K_INS1L_ILi2ELi4ELi3EEENS1N_ILi16EEENSN_INS5_IJS1P_SO_EEES1V_EEEENS4_39AutoVectorizingCopyWithAssumedAlignmentILi128EEENS4_14SM90_TMA_STOREES2W_S2Y_S2Y_EEEvvEEEEvNT_6ParamsE) ;  /* 0xffffff4c04a47950 */ /* 0x000fea0003c3ffff */
        .weak           $__internal_2_$__cuda_sm10x_tcgen05_guardrail_trap_unallocated_columns_being_dealloced
        .type           $__internal_2_$__cuda_sm10x_tcgen05_guardrail_trap_unallocated_columns_being_dealloced,@function
        .size           $__internal_2_$__cuda_sm10x_tcgen05_guardrail_trap_unallocated_columns_being_dealloced,(.L_x_204 - $__internal_2_$__cuda_sm10x_tcgen05_guardrail_trap_unallocated_columns_being_dealloced)
$__internal_2_$__cuda_sm10x_tcgen05_guardrail_trap_unallocated_columns_being_dealloced:
[----:B------:R-:W-:Y:S05]  /*b170*/  BPT.TRAP 0x1 ;  /* 0x000000040000795c */ /* 0x000fea0000300000 */
[----:B------:R-:W-:-:S04]  /*b180*/  HFMA2 R3, -RZ, RZ, 0, 0 ;  /* 0x00000000ff037431 */ /* 0x000fc800000001ff */
[----:B------:R-:W-:Y:S05]  /*b190*/  RET.REL.NODEC R2 `(_ZN7cutlass13device_kernelINS_4gemm6kernel13GemmUniversalIN4cute5tupleIJiiiiEEENS1_10collective13CollectiveMmaINS1_46MainloopSm100TmaUmmaWarpSpecializedBlockScaledILi7ELi2ELi2ENS5_IJNS4_1CILi4EEENSA_ILi2EEENSA_ILi1EEEEEEEENS5_IJNSA_ILi256EEENSA_ILi128EEESH_EEENS5_IJNS_12float_e4m3_tENS_13float_ue8m0_tEEEENS5_IJNS5_IJlSD_lEEENS4_6LayoutINS5_IJNS5_IJNS5_IJNSA_ILi32EEESB_EEEiEEESQ_NS5_IJSD_iEEEEEENS5_IJNS5_IJNS5_IJNSA_ILi16EEESB_EEEiEEENS5_IJNS5_IJNSA_ILi0EEESD_EEENSA_ILi512EEEEEENS5_IJSW_iEEEEEEEEEEESL_S13_NS4_8TiledMMAINS4_8MMA_AtomIJNS4_27SM100_MMA_MXF8F6F4_2x1SM_SSISJ_SJ_fSK_Li256ELi128ELNS4_4UMMA5MajorE0ELS18_0ELNS17_7ScaleInE0ELS19_0EEEEEENSN_INS5_IJSD_SD_SD_EEENS5_IJSW_SW_SW_EEEEENS5_IJNS4_10UnderscoreES1F_S1F_EEEEENS5_IJNS4_28SM100_TMA_2SM_LOAD_MULTICASTES1I_EEENS5_IJNS4_14ComposedLayoutINS4_7SwizzleILi3ELi4ELi3EEENS4_18smem_ptr_flag_bitsILi8EEENSN_INS5_IJNSA_ILi8EEESH_EEENS5_IJSH_SD_EEEEEEENSN_INS5_IJNS5_IJNS5_IJSP_SD_EEENS5_IJSO_SD_EEEEEESD_NS5_IJSB_SD_EEEEEENS5_IJNS5_IJNS5_IJSU_SY_EEESX_EEESW_NS5_IJSD_SY_EEEEEEEEEEEvNS4_8identityES1J_S24_vS25_EENS_8epilogue10collective18CollectiveEpilogueINS27_23Sm100TmaWarpSpecializedILi4ELi2ELi32ELb1ELb0EEEJNS5_IJSH_SH_SH_EEENS5_IJNSN_ISH_SD_EENSN_ISO_SD_EEEEENS_10bfloat16_tESM_S2G_SM_NS27_6fusion15FusionCallbacksIS2B_NS2H_17LinearCombinationIS2G_fS2G_fLNS_15FloatRoundStyleE2EEES2C_S2F_JEEENS4_5SM1004TMEM4LOAD26SM100_TMEM_LOAD_32dp32b32xENS4_13SM90_TMA_LOADENS1K_INS1L_ILi2ELi4ELi3EEENS1N_ILi16EEENSN_INS5_IJS1P_SO_EEES1V_EEEENS4_39AutoVectorizingCopyWithAssumedAlignmentILi128EEENS4_14SM90_TMA_STOREES2W_S2Y_S2Y_EEEvvEEEEvNT_6ParamsE) ;  /* 0xffffff4c02987950 */ /* 0x000fea0003c3ffff */
.L_x_203:
[----:B------:R-:W-:-:S00]  /*b1a0*/  BRA `(.L_x_203) ;  /* 0xfffffffc00fc7947 */ /* 0x000fc0000383ffff */
[----:B------:R-:W-:-:S00]  /*b1b0*/  NOP ;  /* 0x0000000000007918 */ /* 0x000fc00000000000 */
        /* <DEDUP_REMOVED lines=12> */
.L_x_204:


//--------------------- .nv.global.init           --------------------------
	.section	.nv.global.init,"aw",@progbits
.nv.global.init:
	.type		$str$27,@object
	.size		$str$27,($str$28 - $str$27)
$str$27:
        /*0000*/ 	.byte	0x28, 0x61, 0x64, 0x64, 0x72, 0x65, 0x73, 0x73, 0x20, 0x26, 0x20, 0x6d, 0x61, 0x73, 0x6b, 0x29
        /*0010*/ 	.byte	0x20, 0x3d, 0x3d, 0x20, 0x30, 0x00
	.type		$str$28,@object
	.size		$str$28,($str$26 - $str$28)
$str$28:
        /*0016*/ 	.byte	0x2f, 0x74, 0x6d, 0x70, 0x2f, 0x63, 0x75, 0x74, 0x6c, 0x61, 0x73, 0x73, 0x5f, 0x73, 0x77, 0x65
        /*0026*/ 	.byte	0x65, 0x70, 0x5f, 0x73, 0x72, 0x63, 0x2f, 0x69, 0x6e, 0x63, 0x6c, 0x75, 0x64, 0x65, 0x2f, 0x63
        /*0036*/ 	.byte	0x75, 0x74, 0x65, 0x2f, 0x70, 0x6f, 0x69, 0x6e, 0x74, 0x65, 0x72, 0x5f, 0x66, 0x6c, 0x61, 0x67
        /*0046*/ 	.byte	0x67, 0x65, 0x64, 0x2e, 0x68, 0x70, 0x70, 0x00
	.type		$str$26,@object
	.size		$str$26,($str$25 - $str$26)
$str$26:
        /*004e*/ 	.byte	0x2f, 0x74, 0x6d, 0x70, 0x2f, 0x63, 0x75, 0x74, 0x6c, 0x61, 0x73, 0x73, 0x5f, 0x73, 0x77, 0x65
        /*005e*/ 	.byte	0x65, 0x70, 0x5f, 0x73, 0x72, 0x63, 0x2f, 0x69, 0x6e, 0x63, 0x6c, 0x75, 0x64, 0x65, 0x2f, 0x63
        /*006e*/ 	.byte	0x75, 0x74, 0x65, 0x2f, 0x61, 0x74, 0x6f, 0x6d, 0x2f, 0x63, 0x6f, 0x70, 0x79, 0x5f, 0x74, 0x72
        /*007e*/ 	.byte	0x61, 0x69, 0x74, 0x73, 0x5f, 0x73, 0x6d, 0x31, 0x30, 0x30, 0x2e, 0x68, 0x70, 0x70, 0x00
	.type		$str$25,@object
	.size		$str$25,(__unnamed_1 - $str$25)
$str$25:
        /*008d*/ 	.byte	0x28, 0x28, 0x75, 0x69, 0x6e, 0x74, 0x33, 0x32, 0x5f, 0x74, 0x28, 0x74, 0x68, 0x72, 0x65, 0x61
        /*009d*/ 	.byte	0x64, 0x49, 0x64, 0x78, 0x2e, 0x78, 0x29, 0x20, 0x2f, 0x20, 0x33, 0x32, 0x29, 0x20, 0x25, 0x20
        /*00ad*/ 	.byte	0x34, 0x29, 0x20, 0x3d, 0x3d, 0x20, 0x28, 0x28, 0x28, 0x74, 0x6d, 0x65, 0x6d, 0x5f, 0x61, 0x64
        /*00bd*/ 	.byte	0x64, 0x72, 0x20, 0x3e, 0x3e, 0x20, 0x31, 0x36, 0x29, 0x20, 0x2f, 0x20, 0x33, 0x32, 0x29, 0x20
        /*00cd*/ 	.byte	0x25, 0x20, 0x34, 0x29, 0x00
	.type		__unnamed_1,@object
	.size		__unnamed_1,(__unnamed_2 - __unnamed_1)
__unnamed_1:
        /*00d2*/ 	.byte	0x61, 0x75, 0x74, 0x6f, 0x20, 0x63, 0x75, 0x74, 0x65, 0x3a, 0x3a, 0x61, 0x73, 0x5f, 0x70, 0x6f
        /* <DEDUP_REMOVED lines=24> */
        /*0262*/ 	.byte	0x34, 0x30, 0x39, 0x36, 0x3e, 0x3e, 0x3e, 0x3e, 0x5d, 0x00
	.type		__unnamed_2,@object
	.size		__unnamed_2,(.L_2 - __unnamed_2)
__unnamed_2:
        /* <DEDUP_REMOVED lines=42> */
        /*050c*/ 	.byte	0x3e, 0x3e, 0x5d, 0x00
.L_2:


//--------------------- .nv.shared._ZN7cutlass13device_kernelINS_4gemm6kernel13GemmUniversalIN4cute5tupleIJiiiiEEENS1_10collective13CollectiveMmaINS1_46MainloopSm100TmaUmmaWarpSpecializedBlockScaledILi7ELi2ELi2ENS5_IJNS4_1CILi4EEENSA_ILi2EEENSA_ILi1EEEEEEEENS5_IJNSA_ILi256EEENSA_ILi128EEESH_EEENS5_IJNS_12float_e4m3_tENS_13float_ue8m0_tEEEENS5_IJNS5_IJlSD_lEEENS4_6LayoutINS5_IJNS5_IJNS5_IJNSA_ILi32EEESB_EEEiEEESQ_NS5_IJSD_iEEEEEENS5_IJNS5_IJNS5_IJNSA_ILi16EEESB_EEEiEEENS5_IJNS5_IJNSA_ILi0EEESD_EEENSA_ILi512EEEEEENS5_IJSW_iEEEEEEEEEEESL_S13_NS4_8TiledMMAINS4_8MMA_AtomIJNS4_27SM100_MMA_MXF8F6F4_2x1SM_SSISJ_SJ_fSK_Li256ELi128ELNS4_4UMMA5MajorE0ELS18_0ELNS17_7ScaleInE0ELS19_0EEEEEENSN_INS5_IJSD_SD_SD_EEENS5_IJSW_SW_SW_EEEEENS5_IJNS4_10UnderscoreES1F_S1F_EEEEENS5_IJNS4_28SM100_TMA_2SM_LOAD_MULTICASTES1I_EEENS5_IJNS4_14ComposedLayoutINS4_7SwizzleILi3ELi4ELi3EEENS4_18smem_ptr_flag_bitsILi8EEENSN_INS5_IJNSA_ILi8EEESH_EEENS5_IJSH_SD_EEEEEEENSN_INS5_IJNS5_IJNS5_IJSP_SD_EEENS5_IJSO_SD_EEEEEESD_NS5_IJSB_SD_EEEEEENS5_IJNS5_IJNS5_IJSU_SY_EEESX_EEESW_NS5_IJSD_SY_EEEEEEEEEEEvNS4_8identityES1J_S24_vS25_EENS_8epilogue10collective18CollectiveEpilogueINS27_23Sm100TmaWarpSpecializedILi4ELi2ELi32ELb1ELb0EEEJNS5_IJSH_SH_SH_EEENS5_IJNSN_ISH_SD_EENSN_ISO_SD_EEEEENS_10bfloat16_tESM_S2G_SM_NS27_6fusion15FusionCallbacksIS2B_NS2H_17LinearCombinationIS2G_fS2G_fLNS_15FloatRoundStyleE2EEES2C_S2F_JEEENS4_5SM1004TMEM4LOAD26SM100_TMEM_LOAD_32dp32b32xENS4_13SM90_TMA_LOADENS1K_INS1L_ILi2ELi4ELi3EEENS1N_ILi16EEENSN_INS5_IJS1P_SO_EEES1V_EEEENS4_39AutoVectorizingCopyWithAssumedAlignmentILi128EEENS4_14SM90_TMA_STOREES2W_S2Y_S2Y_EEEvvEEEEvNT_6ParamsE --------------------------
	.section	.nv.shared._ZN7cutlass13device_kernelINS_4gemm6kernel13GemmUniversalIN4cute5tupleIJiiiiEEENS1_10collective13CollectiveMmaINS1_46MainloopSm100TmaUmmaWarpSpecializedBlockScaledILi7ELi2ELi2ENS5_IJNS4_1CILi4EEENSA_ILi2EEENSA_ILi1EEEEEEEENS5_IJNSA_ILi256EEENSA_ILi128EEESH_EEENS5_IJNS_12float_e4m3_tENS_13float_ue8m0_tEEEENS5_IJNS5_IJlSD_lEEENS4_6LayoutINS5_IJNS5_IJNS5_IJNSA_ILi32EEESB_EEEiEEESQ_NS5_IJSD_iEEEEEENS5_IJNS5_IJNS5_IJNSA_ILi16EEESB_EEEiEEENS5_IJNS5_IJNSA_ILi0EEESD_EEENSA_ILi512EEEEEENS5_IJSW_iEEEEEEEEEEESL_S13_NS4_8TiledMMAINS4_8MMA_AtomIJNS4_27SM100_MMA_MXF8F6F4_2x1SM_SSISJ_SJ_fSK_Li256ELi128ELNS4_4UMMA5MajorE0ELS18_0ELNS17_7ScaleInE0ELS19_0EEEEEENSN_INS5_IJSD_SD_SD_EEENS5_IJSW_SW_SW_EEEEENS5_IJNS4_10UnderscoreES1F_S1F_EEEEENS5_IJNS4_28SM100_TMA_2SM_LOAD_MULTICASTES1I_EEENS5_IJNS4_14ComposedLayoutINS4_7SwizzleILi3ELi4ELi3EEENS4_18smem_ptr_flag_bitsILi8EEENSN_INS5_IJNSA_ILi8EEESH_EEENS5_IJSH_SD_EEEEEEENSN_INS5_IJNS5_IJNS5_IJSP_SD_EEENS5_IJSO_SD_EEEEEESD_NS5_IJSB_SD_EEEEEENS5_IJNS5_IJNS5_IJSU_SY_EEESX_EEESW_NS5_IJSD_SY_EEEEEEEEEEEvNS4_8identityES1J_S24_vS25_EENS_8epilogue10collective18CollectiveEpilogueINS27_23Sm100TmaWarpSpecializedILi4ELi2ELi32ELb1ELb0EEEJNS5_IJSH_SH_SH_EEENS5_IJNSN_ISH_SD_EENSN_ISO_SD_EEEEENS_10bfloat16_tESM_S2G_SM_NS27_6fusion15FusionCallbacksIS2B_NS2H_17LinearCombinationIS2G_fS2G_fLNS_15FloatRoundStyleE2EEES2C_S2F_JEEENS4_5SM1004TMEM4LOAD26SM100_TMEM_LOAD_32dp32b32xENS4_13SM90_TMA_LOADENS1K_INS1L_ILi2ELi4ELi3EEENS1N_ILi16EEENSN_INS5_IJS1P_SO_EEES1V_EEEENS4_39AutoVectorizingCopyWithAssumedAlignmentILi128EEENS4_14SM90_TMA_STOREES2W_S2Y_S2Y_EEEvvEEEEvNT_6ParamsE,"aw",@nobits
	.sectionflags	@""
	.align	16
	.zero		1024


//--------------------- .nv.shared.reserved.0     --------------------------
	.section	.nv.shared.reserved.0,"aw",@nobits
	.weak		__nv_reservedSMEM_offset_0_alias
	.size		__nv_reservedSMEM_offset_0_alias, 0, 64
	.other		__nv_reservedSMEM_offset_0_alias,@"STO_CUDA_RESERVED_SHARED STV_DEFAULT"
__nv_reservedSMEM_offset_0_alias:
	.zero		0
.nv.shared.reserved.0:
	.zero		64
	.weak		__nv_reservedSMEM_tcgen05_partition
	.type		__nv_reservedSMEM_tcgen05_partition,@object
	.size		__nv_reservedSMEM_tcgen05_partition,(.L_0 - __nv_reservedSMEM_tcgen05_partition)
__nv_reservedSMEM_tcgen05_partition:
	.zero		32
.L_0:


//--------------------- .nv.global                --------------------------
	.section	.nv.global,"aw",@nobits
.nv.global:
	.type		_ZN40_INTERNAL_eb22bbc9_4_k_cu_c3b58c10_368454cute1_E,@object
	.size		_ZN40_INTERNAL_eb22bbc9_4_k_cu_c3b58c10_368454cute1_E,(_ZN40_INTERNAL_eb22bbc9_4_k_cu_c3b58c10_368454cuda3std3__45__cpo6cbeginE - _ZN40_INTERNAL_eb22bbc9_4_k_cu_c3b58c10_368454cute1_E)
_ZN40_INTERNAL_eb22bbc9_4_k_cu_c3b58c10_368454cute1_E:
	.zero		1
	.type		_ZN40_INTERNAL_eb22bbc9_4_k_cu_c3b58c10_368454cuda3std3__45__cpo6cbeginE,@object
	.size		_ZN40_INTERNAL_eb22bbc9_4_k_cu_c3b58c10_368454cuda3std3__45__cpo6cbeginE,(_ZN40_INTERNAL_eb22bbc9_4_k_cu_c3b58c10_368454cuda3std3__48in_placeE - _ZN40_INTERNAL_eb22bbc9_4_k_cu_c3b58c10_368454cuda3std3__45__cpo6cbeginE)
_ZN40_INTERNAL_eb22bbc9_4_k_cu_c3b58c10_368454cuda3std3__45__cpo6cbeginE:
	.zero		1
	.type		_ZN40_INTERNAL_eb22bbc9_4_k_cu_c3b58c10_368454cuda3std3__48in_placeE,@object
	.size		_ZN40_INTERNAL_eb22bbc9_4_k_cu_c3b58c10_368454cuda3std3__48in_placeE,(_ZN40_INTERNAL_eb22bbc9_4_k_cu_c3b58c10_368454cuda3std6ranges3__45__cpo9iter_moveE - _ZN40_INTERNAL_eb22bbc9_4_k_cu_c3b58c10_368454cuda3std3__48in_placeE)
_ZN40_INTERNAL_eb22bbc9_4_k_cu_c3b58c10_368454cuda3std3__48in_placeE:
	.zero		1
	.type		_ZN40_INTERNAL_eb22bbc9_4_k_cu_c3b58c10_368454cuda3std6ranges3__45__cpo9iter_moveE,@object
	.size		_ZN40_INTERNAL_eb22bbc9_4_k_cu_c3b58c10_368454cuda3std6ranges3__45__cpo9iter_moveE,(_ZN40_INTERNAL_eb22bbc9_4_k_cu_c3b58c10_368454cuda3std3__45__cpo5beginE - _ZN40_INTERNAL_eb22bbc9_4_k_cu_c3b58c10_368454cuda3std6ranges3__45__cpo9iter_moveE)
_ZN40_INTERNAL_eb22bbc9_4_k_cu_c3b58c10_368454cuda3std6ranges3__45__cpo9iter_moveE:
	.zero		1
	.type		_ZN40_INTERNAL_eb22bbc9_4_k_cu_c3b58c10_368454cuda3std3__45__cpo5beginE,@object
	.size		_ZN40_INTERNAL_eb22bbc9_4_k_cu_c3b58c10_368454cuda3std3__45__cpo5beginE,(_ZN40_INTERNAL_eb22bbc9_4_k_cu_c3b58c10_368454cuda3std3__442_GLOBAL__N__eb22bbc9_4_k_cu_c3b58c10_368456ignoreE - _ZN40_INTERNAL_eb22bbc9_4_k_cu_c3b58c10_368454cuda3std3__45__cpo5beginE)
_ZN40_INTERNAL_eb22bbc9_4_k_cu_c3b58c10_368454cuda3std3__45__cpo5beginE:
	.zero		1
	.type		_ZN40_INTERNAL_eb22bbc9_4_k_cu_c3b58c10_368454cuda3std3__442_GLOBAL__N__eb22bbc9_4_k_cu_c3b58c10_368456ignoreE,@object
	.size		_ZN40_INTERNAL_eb22bbc9_4_k_cu_c3b58c10_368454cuda3std3__442_GLOBAL__N__eb22bbc9_4_k_cu_c3b58c10_368456ignoreE,(_ZN40_INTERNAL_eb22bbc9_4_k_cu_c3b58c10_368454cute7productE - _ZN40_INTERNAL_eb22bbc9_4_k_cu_c3b58c10_368454cuda3std3__442_GLOBAL__N__eb22bbc9_4_k_cu_c3b58c10_368456ignoreE)
_ZN40_INTERNAL_eb22bbc9_4_k_cu_c3b58c10_368454cuda3std3__442_GLOBAL__N__eb22bbc9_4_k_cu_c3b58c10_368456ignoreE:
	.zero		1
	.type		_ZN40_INTERNAL_eb22bbc9_4_k_cu_c3b58c10_368454cute7productE,@object
	.size		_ZN40_INTERNAL_eb22bbc9_4_k_cu_c3b58c10_368454cute7productE,(_ZN40_INTERNAL_eb22bbc9_4_k_cu_c3b58c10_368454cuda3std3__45__cpo3endE - _ZN40_INTERNAL_eb22bbc9_4_k_cu_c3b58c10_368454cute7productE)
_ZN40_INTERNAL_eb22bbc9_4_k_cu_c3b58c10_368454cute7productE:
	.zero		1
	.type		_ZN40_INTERNAL_eb22bbc9_4_k_cu_c3b58c10_368454cuda3std3__45__cpo3endE,@object
	.size		_ZN40_INTERNAL_eb22bbc9_4_k_cu_c3b58c10_368454cuda3std3__45__cpo3endE,(_ZN40_INTERNAL_eb22bbc9_4_k_cu_c3b58c10_368454cuda3std3__419piecewise_constructE - _ZN40_INTERNAL_eb22bbc9_4_k_cu_c3b58c10_368454cuda3std3__45__cpo3endE)
_ZN40_INTERNAL_eb22bbc9_4_k_cu_c3b58c10_368454cuda3std3__45__cpo3endE:
	.zero		1
	.type		_ZN40_INTERNAL_eb22bbc9_4_k_cu_c3b58c10_368454cuda3std3__419piecewise_constructE,@object
	.size		_ZN40_INTERNAL_eb22bbc9_4_k_cu_c3b58c10_368454cuda3std3__419piecewise_constructE,(_ZN40_INTERNAL_eb22bbc9_4_k_cu_c3b58c10_368454cuda3std3__45__cpo4cendE - _ZN40_INTERNAL_eb22bbc9_4_k_cu_c3b58c10_368454cuda3std3__419piecewise_constructE)
_ZN40_INTERNAL_eb22bbc9_4_k_cu_c3b58c10_368454cuda3std3__419piecewise_constructE:
	.zero		1
	.type		_ZN40_INTERNAL_eb22bbc9_4_k_cu_c3b58c10_368454cuda3std3__45__cpo4cendE,@object
	.size		_ZN40_INTERNAL_eb22bbc9_4_k_cu_c3b58c10_368454cuda3std3__45__cpo4cendE,(_ZN40_INTERNAL_eb22bbc9_4_k_cu_c3b58c10_368454cuda3std6ranges3__45__cpo4swapE - _ZN40_INTERNAL_eb22bbc9_4_k_cu_c3b58c10_368454cuda3std3__45__cpo4cendE)
_ZN40_INTERNAL_eb22bbc9_4_k_cu_c3b58c10_368454cuda3std3__45__cpo4cendE:
	.zero		1
	.type		_ZN40_INTERNAL_eb22bbc9_4_k_cu_c3b58c10_368454cuda3std6ranges3__45__cpo4swapE,@object
	.size		_ZN40_INTERNAL_eb22bbc9_4_k_cu_c3b58c10_368454cuda3std6ranges3__45__cpo4swapE,(.L_10 - _ZN40_INTERNAL_eb22bbc9_4_k_cu_c3b58c10_368454cuda3std6ranges3__45__cpo4swapE)
_ZN40_INTERNAL_eb22bbc9_4_k_cu_c3b58c10_368454cuda3std6ranges3__45__cpo4swapE:
	.zero		1
.L_10:


//--------------------- .nv.constant0._ZN7cutlass13device_kernelINS_4gemm6kernel13GemmUniversalIN4cute5tupleIJiiiiEEENS1_10collective13CollectiveMmaINS1_46MainloopSm100TmaUmmaWarpSpecializedBlockScaledILi7ELi2ELi2ENS5_IJNS4_1CILi4EEENSA_ILi2EEENSA_ILi1EEEEEEEENS5_IJNSA_ILi256EEENSA_ILi128EEESH_EEENS5_IJNS_12float_e4m3_tENS_13float_ue8m0_tEEEENS5_IJNS5_IJlSD_lEEENS4_6LayoutINS5_IJNS5_IJNS5_IJNSA_ILi32EEESB_EEEiEEESQ_NS5_IJSD_iEEEEEENS5_IJNS5_IJNS5_IJNSA_ILi16EEESB_EEEiEEENS5_IJNS5_IJNSA_ILi0EEESD_EEENSA_ILi512EEEEEENS5_IJSW_iEEEEEEEEEEESL_S13_NS4_8TiledMMAINS4_8MMA_AtomIJNS4_27SM100_MMA_MXF8F6F4_2x1SM_SSISJ_SJ_fSK_Li256ELi128ELNS4_4UMMA5MajorE0ELS18_0ELNS17_7ScaleInE0ELS19_0EEEEEENSN_INS5_IJSD_SD_SD_EEENS5_IJSW_SW_SW_EEEEENS5_IJNS4_10UnderscoreES1F_S1F_EEEEENS5_IJNS4_28SM100_TMA_2SM_LOAD_MULTICASTES1I_EEENS5_IJNS4_14ComposedLayoutINS4_7SwizzleILi3ELi4ELi3EEENS4_18smem_ptr_flag_bitsILi8EEENSN_INS5_IJNSA_ILi8EEESH_EEENS5_IJSH_SD_EEEEEEENSN_INS5_IJNS5_IJNS5_IJSP_SD_EEENS5_IJSO_SD_EEEEEESD_NS5_IJSB_SD_EEEEEENS5_IJNS5_IJNS5_IJSU_SY_EEESX_EEESW_NS5_IJSD_SY_EEEEEEEEEEEvNS4_8identityES1J_S24_vS25_EENS_8epilogue10collective18CollectiveEpilogueINS27_23Sm100TmaWarpSpecializedILi4ELi2ELi32ELb1ELb0EEEJNS5_IJSH_SH_SH_EEENS5_IJNSN_ISH_SD_EENSN_ISO_SD_EEEEENS_10bfloat16_tESM_S2G_SM_NS27_6fusion15FusionCallbacksIS2B_NS2H_17LinearCombinationIS2G_fS2G_fLNS_15FloatRoundStyleE2EEES2C_S2F_JEEENS4_5SM1004TMEM4LOAD26SM100_TMEM_LOAD_32dp32b32xENS4_13SM90_TMA_LOADENS1K_INS1L_ILi2ELi4ELi3EEENS1N_ILi16EEENSN_INS5_IJS1P_SO_EEES1V_EEEENS4_39AutoVectorizingCopyWithAssumedAlignmentILi128EEENS4_14SM90_TMA_STOREES2W_S2Y_S2Y_EEEvvEEEEvNT_6ParamsE --------------------------
	.section	.nv.constant0._ZN7cutlass13device_kernelINS_4gemm6kernel13GemmUniversalIN4cute5tupleIJiiiiEEENS1_10collective13CollectiveMmaINS1_46MainloopSm100TmaUmmaWarpSpecializedBlockScaledILi7ELi2ELi2ENS5_IJNS4_1CILi4EEENSA_ILi2EEENSA_ILi1EEEEEEEENS5_IJNSA_ILi256EEENSA_ILi128EEESH_EEENS5_IJNS_12float_e4m3_tENS_13float_ue8m0_tEEEENS5_IJNS5_IJlSD_lEEENS4_6LayoutINS5_IJNS5_IJNS5_IJNSA_ILi32EEESB_EEEiEEESQ_NS5_IJSD_iEEEEEENS5_IJNS5_IJNS5_IJNSA_ILi16EEESB_EEEiEEENS5_IJNS5_IJNSA_ILi0EEESD_EEENSA_ILi512EEEEEENS5_IJSW_iEEEEEEEEEEESL_S13_NS4_8TiledMMAINS4_8MMA_AtomIJNS4_27SM100_MMA_MXF8F6F4_2x1SM_SSISJ_SJ_fSK_Li256ELi128ELNS4_4UMMA5MajorE0ELS18_0ELNS17_7ScaleInE0ELS19_0EEEEEENSN_INS5_IJSD_SD_SD_EEENS5_IJSW_SW_SW_EEEEENS5_IJNS4_10UnderscoreES1F_S1F_EEEEENS5_IJNS4_28SM100_TMA_2SM_LOAD_MULTICASTES1I_EEENS5_IJNS4_14ComposedLayoutINS4_7SwizzleILi3ELi4ELi3EEENS4_18smem_ptr_flag_bitsILi8EEENSN_INS5_IJNSA_ILi8EEESH_EEENS5_IJSH_SD_EEEEEEENSN_INS5_IJNS5_IJNS5_IJSP_SD_EEENS5_IJSO_SD_EEEEEESD_NS5_IJSB_SD_EEEEEENS5_IJNS5_IJNS5_IJSU_SY_EEESX_EEESW_NS5_IJSD_SY_EEEEEEEEEEEvNS4_8identityES1J_S24_vS25_EENS_8epilogue10collective18CollectiveEpilogueINS27_23Sm100TmaWarpSpecializedILi4ELi2ELi32ELb1ELb0EEEJNS5_IJSH_SH_SH_EEENS5_IJNSN_ISH_SD_EENSN_ISO_SD_EEEEENS_10bfloat16_tESM_S2G_SM_NS27_6fusion15FusionCallbacksIS2B_NS2H_17LinearCombinationIS2G_fS2G_fLNS_15FloatRoundStyleE2EEES2C_S2F_JEEENS4_5SM1004TMEM4LOAD26SM100_TMEM_LOAD_32dp32b32xENS4_13SM90_TMA_LOADENS1K_INS1L_ILi2ELi4ELi3EEENS1N_ILi16EEENSN_INS5_IJS1P_SO_EEES1V_EEEENS4_39AutoVectorizingCopyWithAssumedAlignmentILi128EEENS4_14SM90_TMA_STOREES2W_S2Y_S2Y_EEEvvEEEEvNT_6ParamsE,"a",@progbits
	.sectionflags	@""
	.align	4
.nv.constant0._ZN7cutlass13device_kernelINS_4gemm6kernel13GemmUniversalIN4cute5tupleIJiiiiEEENS1_10collective13CollectiveMmaINS1_46MainloopSm100TmaUmmaWarpSpecializedBlockScaledILi7ELi2ELi2ENS5_IJNS4_1CILi4EEENSA_ILi2EEENSA_ILi1EEEEEEEENS5_IJNSA_ILi256EEENSA_ILi128EEESH_EEENS5_IJNS_12float_e4m3_tENS_13float_ue8m0_tEEEENS5_IJNS5_IJlSD_lEEENS4_6LayoutINS5_IJNS5_IJNS5_IJNSA_ILi32EEESB_EEEiEEESQ_NS5_IJSD_iEEEEEENS5_IJNS5_IJNS5_IJNSA_ILi16EEESB_EEEiEEENS5_IJNS5_IJNSA_ILi0EEESD_EEENSA_ILi512EEEEEENS5_IJSW_iEEEEEEEEEEESL_S13_NS4_8TiledMMAINS4_8MMA_AtomIJNS4_27SM100_MMA_MXF8F6F4_2x1SM_SSISJ_SJ_fSK_Li256ELi128ELNS4_4UMMA5MajorE0ELS18_0ELNS17_7ScaleInE0ELS19_0EEEEEENSN_INS5_IJSD_SD_SD_EEENS5_IJSW_SW_SW_EEEEENS5_IJNS4_10UnderscoreES1F_S1F_EEEEENS5_IJNS4_28SM100_TMA_2SM_LOAD_MULTICASTES1I_EEENS5_IJNS4_14ComposedLayoutINS4_7SwizzleILi3ELi4ELi3EEENS4_18smem_ptr_flag_bitsILi8EEENSN_INS5_IJNSA_ILi8EEESH_EEENS5_IJSH_SD_EEEEEEENSN_INS5_IJNS5_IJNS5_IJSP_SD_EEENS5_IJSO_SD_EEEEEESD_NS5_IJSB_SD_EEEEEENS5_IJNS5_IJNS5_IJSU_SY_EEESX_EEESW_NS5_IJSD_SY_EEEEEEEEEEEvNS4_8identityES1J_S24_vS25_EENS_8epilogue10collective18CollectiveEpilogueINS27_23Sm100TmaWarpSpecializedILi4ELi2ELi32ELb1ELb0EEEJNS5_IJSH_SH_SH_EEENS5_IJNSN_ISH_SD_EENSN_ISO_SD_EEEEENS_10bfloat16_tESM_S2G_SM_NS27_6fusion15FusionCallbacksIS2B_NS2H_17LinearCombinationIS2G_fS2G_fLNS_15FloatRoundStyleE2EEES2C_S2F_JEEENS4_5SM1004TMEM4LOAD26SM100_TMEM_LOAD_32dp32b32xENS4_13SM90_TMA_LOADENS1K_INS1L_ILi2ELi4ELi3EEENS1N_ILi16EEENSN_INS5_IJS1P_SO_EEES1V_EEEENS4_39AutoVectorizingCopyWithAssumedAlignmentILi128EEENS4_14SM90_TMA_STOREES2W_S2Y_S2Y_EEEvvEEEEvNT_6ParamsE:
	.zero		3968


//--------------------- SYMBOLS --------------------------

	.type		.nv.reservedSmem.offset0,@object
	.size		.nv.reservedSmem.offset0,0x4
	.type		.nv.reservedSmem.cap,@object
	.size		.nv.reservedSmem.cap,0x4
	.type		__assertfail,@function
